	.target	sm_90a

	.elftype	@"ET_EXEC"


//--------------------- .note.nv.tkinfo           --------------------------
	.section	.note.nv.tkinfo,"",@"SHT_NOTE"
	.sectionflags	@"SHF_NOTE_NV_TKINFO"
	.tkinfo
        /*0018*/ 	.word	0x00000002
        /*0030*/ 	.string	""
        /*0030*/ 	.string	"ptxas"
        /*0030*/ 	.string	"Cuda compilation tools, release 13.0, V13.0.88"
        /*0030*/ 	.string	"Build cuda_13.0.r13.0/compiler.36424714_0"
        /*0030*/ 	.string	"-arch sm_90a -m 64 "



//--------------------- .note.nv.cuinfo           --------------------------
	.section	.note.nv.cuinfo,"",@"SHT_NOTE"
	.sectionflags	@"SHF_NOTE_NV_CUINFO"
        /*0018*/ 	.short	0x0002
        /*001a*/ 	.short	0x005a
        /*001c*/ 	.short	0x0082
	.zero		2


//--------------------- .nv.info                  --------------------------
	.section	.nv.info,"",@"SHT_CUDA_INFO"
	.align	4


	//----- nvinfo : EIATTR_REGCOUNT
	.align		4
        /*0000*/ 	.byte	0x04, 0x2f
        /*0002*/ 	.short	(.L_19 - .L_18)
	.align		4
.L_18:
        /*0004*/ 	.word	index@(_ZN7cutlass13device_kernelIN5flash22FlashAttnBwdPreprocessIN4cute5tupleIJNS3_1CILi64EEENS5_ILi96EEEEEENS_6half_tEfNS_4arch4Sm90ELb1ELb1EEEEEvNT_6ParamsE)
        /*0008*/ 	.word	0x00000030


	//----- nvinfo : EIATTR_FRAME_SIZE
	.align		4
.L_19:
        /*000c*/ 	.byte	0x04, 0x11
        /*000e*/ 	.short	(.L_21 - .L_20)
	.align		4
.L_20:
        /*0010*/ 	.word	index@(_ZN7cutlass13device_kernelIN5flash22FlashAttnBwdPreprocessIN4cute5tupleIJNS3_1CILi64EEENS5_ILi96EEEEEENS_6half_tEfNS_4arch4Sm90ELb1ELb1EEEEEvNT_6ParamsE)
        /*0014*/ 	.word	0x00000000


	//----- nvinfo : EIATTR_REGCOUNT
	.align		4
.L_21:
        /*0018*/ 	.byte	0x04, 0x2f
        /*001a*/ 	.short	(.L_23 - .L_22)
	.align		4
.L_22:
        /*001c*/ 	.word	index@(_ZN7cutlass13device_kernelIN5flash11enable_sm90INS1_16FlashAttnBwdSm90INS1_25CollectiveMainloopBwdSm90ILi2ELi2ELi2EN4cute5tupleIJNS5_1CILi1EEES8_S8_EEENS6_IJNS7_ILi64EEENS7_ILi128EEENS7_ILi96EEEEEENS_6half_tEfNS_4arch4Sm90ELb1ELb0ELb0ELb1ELb1ELb1ELb0ELb0ELi2ELi1ELi2ELi1ELb1EEENS1_24CollectiveEpilogueBwdGQAISD_fSG_Li256ELb1ELb1EEENS1_25SingleTileBwdLPTSchedulerILb1ELi128ELb1EEEEEEEEEvNT_6ParamsE)
        /*0020*/ 	.word	0x000000a8


	//----- nvinfo : EIATTR_FRAME_SIZE
	.align		4
.L_23:
        /*0024*/ 	.byte	0x04, 0x11
        /*0026*/ 	.short	(.L_25 - .L_24)
	.align		4
.L_24:
        /*0028*/ 	.word	index@(_ZN7cutlass13device_kernelIN5flash11enable_sm90INS1_16FlashAttnBwdSm90INS1_25CollectiveMainloopBwdSm90ILi2ELi2ELi2EN4cute5tupleIJNS5_1CILi1EEES8_S8_EEENS6_IJNS7_ILi64EEENS7_ILi128EEENS7_ILi96EEEEEENS_6half_tEfNS_4arch4Sm90ELb1ELb0ELb0ELb1ELb1ELb1ELb0ELb0ELi2ELi1ELi2ELi1ELb1EEENS1_24CollectiveEpilogueBwdGQAISD_fSG_Li256ELb1ELb1EEENS1_25SingleTileBwdLPTSchedulerILb1ELi128ELb1EEEEEEEEEvNT_6ParamsE)
        /*002c*/ 	.word	0x00000008


	//----- nvinfo : EIATTR_REGCOUNT
	.align		4
.L_25:
        /*0030*/ 	.byte	0x04, 0x2f
        /*0032*/ 	.short	(.L_27 - .L_26)
	.align		4
.L_26:
        /*0034*/ 	.word	index@(_ZN7cutlass13device_kernelIN5flash32FlashAttnBwdPostprocessConvertdQIN4cute5tupleIJNS3_1CILi64EEENS5_ILi96EEEEEENS_6half_tEfNS_4arch4Sm90ELi256ENS3_8TiledMMAINS3_8MMA_AtomIJNS3_4SM904GMMA25MMA_64x16x16_F32F16F16_SSILNSF_5MajorE0ELSH_1ELNSF_7ScaleInE1ELSI_1EEEEEENS3_6LayoutINS4_IJNS5_ILi1EEENS5_ILi2EEESM_EEENS4_IJNS5_ILi0EEESM_SP_EEEEENS4_IJNS3_10UnderscoreESS_SS_EEEEELb0EEEEEvNT_6ParamsE)
        /*0038*/ 	.word	0x0000002f


	//----- nvinfo : EIATTR_FRAME_SIZE
	.align		4
.L_27:
        /*003c*/ 	.byte	0x04, 0x11
        /*003e*/ 	.short	(.L_29 - .L_28)
	.align		4
.L_28:
        /*0040*/ 	.word	index@(_ZN7cutlass13device_kernelIN5flash32FlashAttnBwdPostprocessConvertdQIN4cute5tupleIJNS3_1CILi64EEENS5_ILi96EEEEEENS_6half_tEfNS_4arch4Sm90ELi256ENS3_8TiledMMAINS3_8MMA_AtomIJNS3_4SM904GMMA25MMA_64x16x16_F32F16F16_SSILNSF_5MajorE0ELSH_1ELNSF_7ScaleInE1ELSI_1EEEEEENS3_6LayoutINS4_IJNS5_ILi1EEENS5_ILi2EEESM_EEENS4_IJNS5_ILi0EEESM_SP_EEEEENS4_IJNS3_10UnderscoreESS_SS_EEEEELb0EEEEEvNT_6ParamsE)
        /*0044*/ 	.word	0x00000000


	//----- nvinfo : EIATTR_REGCOUNT
	.align		4
.L_29:
        /*0048*/ 	.byte	0x04, 0x2f
        /*004a*/ 	.short	(.L_31 - .L_30)
	.align		4
.L_30:
        /*004c*/ 	.word	index@(_ZN7cutlass13device_kernelIN5flash32FlashAttnBwdPostprocessConvertdQIN4cute5tupleIJNS3_1CILi128EEENS5_ILi96EEEEEENS_6half_tEfNS_4arch4Sm90ELi256ENS3_8TiledMMAINS3_8MMA_AtomIJNS3_4SM904GMMA25MMA_64x96x16_F32F16F16_RSILNSF_5MajorE0ELSH_1ELNSF_7ScaleInE1ELSI_1EEEEEENS3_6LayoutINS4_IJNS5_ILi2EEENS5_ILi1EEESN_EEENS4_IJSN_NS5_ILi0EEESP_EEEEENS4_IJNS3_10UnderscoreESS_SS_EEEEELb0EEEEEvNT_6ParamsE)
        /*0050*/ 	.word	0x00000048


	//----- nvinfo : EIATTR_FRAME_SIZE
	.align		4
.L_31:
        /*0054*/ 	.byte	0x04, 0x11
        /*0056*/ 	.short	(.L_33 - .L_32)
	.align		4
.L_32:
        /*0058*/ 	.word	index@(_ZN7cutlass13device_kernelIN5flash32FlashAttnBwdPostprocessConvertdQIN4cute5tupleIJNS3_1CILi128EEENS5_ILi96EEEEEENS_6half_tEfNS_4arch4Sm90ELi256ENS3_8TiledMMAINS3_8MMA_AtomIJNS3_4SM904GMMA25MMA_64x96x16_F32F16F16_RSILNSF_5MajorE0ELSH_1ELNSF_7ScaleInE1ELSI_1EEEEEENS3_6LayoutINS4_IJNS5_ILi2EEENS5_ILi1EEESN_EEENS4_IJSN_NS5_ILi0EEESP_EEEEENS4_IJNS3_10UnderscoreESS_SS_EEEEELb0EEEEEvNT_6ParamsE)
        /*005c*/ 	.word	0x00000000


	//----- nvinfo : EIATTR_REGCOUNT
	.align		4
.L_33:
        /*0060*/ 	.byte	0x04, 0x2f
        /*0062*/ 	.short	(.L_35 - .L_34)
	.align		4
.L_34:
        /*0064*/ 	.word	index@(_ZN7cutlass13device_kernelIN5flash11enable_sm90INS1_16FlashAttnBwdSm90INS1_25CollectiveMainloopBwdSm90ILi2ELi2ELi2EN4cute5tupleIJNS5_1CILi1EEES8_S8_EEENS6_IJNS7_ILi64EEENS7_ILi128EEENS7_ILi96EEEEEENS_6half_tEfNS_4arch4Sm90ELb1ELb0ELb0ELb1ELb0ELb1ELb0ELb0ELi2ELi1ELi2ELi1ELb1EEENS1_24CollectiveEpilogueBwdGQAISD_fSG_Li256ELb1ELb0EEENS1_25SingleTileBwdLPTSchedulerILb1ELi128ELb0EEEEEEEEEvNT_6ParamsE)
        /*0068*/ 	.word	0x000000a8


	//----- nvinfo : EIATTR_FRAME_SIZE
	.align		4
.L_35:
        /*006c*/ 	.byte	0x04, 0x11
        /*006e*/ 	.short	(.L_37 - .L_36)
	.align		4
.L_36:
        /*0070*/ 	.word	index@(_ZN7cutlass13device_kernelIN5flash11enable_sm90INS1_16FlashAttnBwdSm90INS1_25CollectiveMainloopBwdSm90ILi2ELi2ELi2EN4cute5tupleIJNS5_1CILi1EEES8_S8_EEENS6_IJNS7_ILi64EEENS7_ILi128EEENS7_ILi96EEEEEENS_6half_tEfNS_4arch4Sm90ELb1ELb0ELb0ELb1ELb0ELb1ELb0ELb0ELi2ELi1ELi2ELi1ELb1EEENS1_24CollectiveEpilogueBwdGQAISD_fSG_Li256ELb1ELb0EEENS1_25SingleTileBwdLPTSchedulerILb1ELi128ELb0EEEEEEEEEvNT_6ParamsE)
        /*0074*/ 	.word	0x00000008


	//----- nvinfo : EIATTR_REGCOUNT
	.align		4
.L_37:
        /*0078*/ 	.byte	0x04, 0x2f
        /*007a*/ 	.short	(.L_39 - .L_38)
	.align		4
.L_38:
        /*007c*/ 	.word	index@(_ZN7cutlass13device_kernelIN5flash11enable_sm90INS1_16FlashAttnBwdSm90INS1_25CollectiveMainloopBwdSm90ILi2ELi2ELi2EN4cute5tupleIJNS5_1CILi1EEES8_S8_EEENS6_IJNS7_ILi64EEENS7_ILi128EEENS7_ILi96EEEEEENS_6half_tEfNS_4arch4Sm90ELb1ELb0ELb0ELb1ELb1ELb1ELb0ELb0ELi2ELi1ELi2ELi1ELb1EEENS1_21CollectiveEpilogueBwdISD_SE_SG_Li256ELb1ELb0ELi1EEENS1_25SingleTileBwdLPTSchedulerILb1ELi128ELb1EEEEEEEEEvNT_6ParamsE)
        /*0080*/ 	.word	0x000000a8


	//----- nvinfo : EIATTR_FRAME_SIZE
	.align		4
.L_39:
        /*0084*/ 	.byte	0x04, 0x11
        /*0086*/ 	.short	(.L_41 - .L_40)
	.align		4
.L_40:
        /*0088*/ 	.word	index@(_ZN7cutlass13device_kernelIN5flash11enable_sm90INS1_16FlashAttnBwdSm90INS1_25CollectiveMainloopBwdSm90ILi2ELi2ELi2EN4cute5tupleIJNS5_1CILi1EEES8_S8_EEENS6_IJNS7_ILi64EEENS7_ILi128EEENS7_ILi96EEEEEENS_6half_tEfNS_4arch4Sm90ELb1ELb0ELb0ELb1ELb1ELb1ELb0ELb0ELi2ELi1ELi2ELi1ELb1EEENS1_21CollectiveEpilogueBwdISD_SE_SG_Li256ELb1ELb0ELi1EEENS1_25SingleTileBwdLPTSchedulerILb1ELi128ELb1EEEEEEEEEvNT_6ParamsE)
        /*008c*/ 	.word	0x00000008


	//----- nvinfo : EIATTR_REGCOUNT
	.align		4
.L_41:
        /*0090*/ 	.byte	0x04, 0x2f
        /*0092*/ 	.short	(.L_43 - .L_42)
	.align		4
.L_42:
        /*0094*/ 	.word	index@(_ZN7cutlass13device_kernelIN5flash11enable_sm90INS1_16FlashAttnBwdSm90INS1_25CollectiveMainloopBwdSm90ILi2ELi2ELi2EN4cute5tupleIJNS5_1CILi1EEES8_S8_EEENS6_IJNS7_ILi64EEENS7_ILi128EEENS7_ILi96EEEEEENS_6half_tEfNS_4arch4Sm90ELb1ELb0ELb0ELb1ELb0ELb1ELb0ELb0ELi2ELi1ELi2ELi1ELb1EEENS1_21CollectiveEpilogueBwdISD_SE_SG_Li256ELb1ELb0ELi1EEENS1_25SingleTileBwdLPTSchedulerILb1ELi128ELb0EEEEEEEEEvNT_6ParamsE)
        /*0098*/ 	.word	0x000000a8


	//----- nvinfo : EIATTR_FRAME_SIZE
	.align		4
.L_43:
        /*009c*/ 	.byte	0x04, 0x11
        /*009e*/ 	.short	(.L_45 - .L_44)
	.align		4
.L_44:
        /*00a0*/ 	.word	index@(_ZN7cutlass13device_kernelIN5flash11enable_sm90INS1_16FlashAttnBwdSm90INS1_25CollectiveMainloopBwdSm90ILi2ELi2ELi2EN4cute5tupleIJNS5_1CILi1EEES8_S8_EEENS6_IJNS7_ILi64EEENS7_ILi128EEENS7_ILi96EEEEEENS_6half_tEfNS_4arch4Sm90ELb1ELb0ELb0ELb1ELb0ELb1ELb0ELb0ELi2ELi1ELi2ELi1ELb1EEENS1_21CollectiveEpilogueBwdISD_SE_SG_Li256ELb1ELb0ELi1EEENS1_25SingleTileBwdLPTSchedulerILb1ELi128ELb0EEEEEEEEEvNT_6ParamsE)
        /*00a4*/ 	.word	0x00000008


	//----- nvinfo : EIATTR_REGCOUNT
	.align		4
.L_45:
        /*00a8*/ 	.byte	0x04, 0x2f
        /*00aa*/ 	.short	(.L_47 - .L_46)
	.align		4
.L_46:
        /*00ac*/ 	.word	index@(_ZN7cutlass13device_kernelIN5flash22FlashAttnBwdPreprocessIN4cute5tupleIJNS3_1CILi64EEENS5_ILi96EEEEEENS_6half_tEfNS_4arch4Sm90ELb1ELb0EEEEEvNT_6ParamsE)
        /*00b0*/ 	.word	0x0000002d


	//----- nvinfo : EIATTR_FRAME_SIZE
	.align		4
.L_47:
        /*00b4*/ 	.byte	0x04, 0x11
        /*00b6*/ 	.short	(.L_49 - .L_48)
	.align		4
.L_48:
        /*00b8*/ 	.word	index@(_ZN7cutlass13device_kernelIN5flash22FlashAttnBwdPreprocessIN4cute5tupleIJNS3_1CILi64EEENS5_ILi96EEEEEENS_6half_tEfNS_4arch4Sm90ELb1ELb0EEEEEvNT_6ParamsE)
        /*00bc*/ 	.word	0x00000000


	//----- nvinfo : EIATTR_REGCOUNT
	.align		4
.L_49:
        /*00c0*/ 	.byte	0x04, 0x2f
        /*00c2*/ 	.short	(.L_51 - .L_50)
	.align		4
.L_50:
        /*00c4*/ 	.word	index@(_ZN7cutlass13device_kernelIN5flash11enable_sm90INS1_16FlashAttnBwdSm90INS1_25CollectiveMainloopBwdSm90ILi2ELi2ELi2EN4cute5tupleIJNS5_1CILi1EEES8_S8_EEENS6_IJNS7_ILi64EEENS7_ILi128EEENS7_ILi96EEEEEENS_6half_tEfNS_4arch4Sm90ELb1ELb0ELb0ELb0ELb1ELb1ELb0ELb0ELi2ELi1ELi2ELi1ELb1EEENS1_24CollectiveEpilogueBwdGQAISD_fSG_Li256ELb0ELb1EEENS1_25SingleTileBwdLPTSchedulerILb0ELi128ELb1EEEEEEEEEvNT_6ParamsE)
        /*00c8*/ 	.word	0x000000a8


	//----- nvinfo : EIATTR_FRAME_SIZE
	.align		4
.L_51:
        /*00cc*/ 	.byte	0x04, 0x11
        /*00ce*/ 	.short	(.L_53 - .L_52)
	.align		4
.L_52:
        /*00d0*/ 	.word	index@(_ZN7cutlass13device_kernelIN5flash11enable_sm90INS1_16FlashAttnBwdSm90INS1_25CollectiveMainloopBwdSm90ILi2ELi2ELi2EN4cute5tupleIJNS5_1CILi1EEES8_S8_EEENS6_IJNS7_ILi64EEENS7_ILi128EEENS7_ILi96EEEEEENS_6half_tEfNS_4arch4Sm90ELb1ELb0ELb0ELb0ELb1ELb1ELb0ELb0ELi2ELi1ELi2ELi1ELb1EEENS1_24CollectiveEpilogueBwdGQAISD_fSG_Li256ELb0ELb1EEENS1_25SingleTileBwdLPTSchedulerILb0ELi128ELb1EEEEEEEEEvNT_6ParamsE)
        /*00d4*/ 	.word	0x00000008


	//----- nvinfo : EIATTR_REGCOUNT
	.align		4
.L_53:
        /*00d8*/ 	.byte	0x04, 0x2f
        /*00da*/ 	.short	(.L_55 - .L_54)
	.align		4
.L_54:
        /*00dc*/ 	.word	index@(_ZN7cutlass13device_kernelIN5flash11enable_sm90INS1_16FlashAttnBwdSm90INS1_25CollectiveMainloopBwdSm90ILi2ELi2ELi2EN4cute5tupleIJNS5_1CILi1EEES8_S8_EEENS6_IJNS7_ILi64EEENS7_ILi128EEENS7_ILi96EEEEEENS_6half_tEfNS_4arch4Sm90ELb1ELb0ELb0ELb0ELb0ELb1ELb0ELb0ELi2ELi1ELi2ELi1ELb1EEENS1_24CollectiveEpilogueBwdGQAISD_fSG_Li256ELb0ELb0EEENS1_25SingleTileBwdLPTSchedulerILb0ELi128ELb0EEEEEEEEEvNT_6ParamsE)
        /*00e0*/ 	.word	0x000000a8


	//----- nvinfo : EIATTR_FRAME_SIZE
	.align		4
.L_55:
        /*00e4*/ 	.byte	0x04, 0x11
        /*00e6*/ 	.short	(.L_57 - .L_56)
	.align		4
.L_56:
        /*00e8*/ 	.word	index@(_ZN7cutlass13device_kernelIN5flash11enable_sm90INS1_16FlashAttnBwdSm90INS1_25CollectiveMainloopBwdSm90ILi2ELi2ELi2EN4cute5tupleIJNS5_1CILi1EEES8_S8_EEENS6_IJNS7_ILi64EEENS7_ILi128EEENS7_ILi96EEEEEENS_6half_tEfNS_4arch4Sm90ELb1ELb0ELb0ELb0ELb0ELb1ELb0ELb0ELi2ELi1ELi2ELi1ELb1EEENS1_24CollectiveEpilogueBwdGQAISD_fSG_Li256ELb0ELb0EEENS1_25SingleTileBwdLPTSchedulerILb0ELi128ELb0EEEEEEEEEvNT_6ParamsE)
        /*00ec*/ 	.word	0x00000008


	//----- nvinfo : EIATTR_REGCOUNT
	.align		4
.L_57:
        /*00f0*/ 	.byte	0x04, 0x2f
        /*00f2*/ 	.short	(.L_59 - .L_58)
	.align		4
.L_58:
        /*00f4*/ 	.word	index@(_ZN7cutlass13device_kernelIN5flash11enable_sm90INS1_16FlashAttnBwdSm90INS1_25CollectiveMainloopBwdSm90ILi2ELi2ELi2EN4cute5tupleIJNS5_1CILi1EEES8_S8_EEENS6_IJNS7_ILi64EEENS7_ILi128EEENS7_ILi96EEEEEENS_6half_tEfNS_4arch4Sm90ELb1ELb0ELb0ELb0ELb1ELb1ELb0ELb0ELi2ELi1ELi2ELi1ELb1EEENS1_21CollectiveEpilogueBwdISD_SE_SG_Li256ELb0ELb0ELi1EEENS1_25SingleTileBwdLPTSchedulerILb0ELi128ELb1EEEEEEEEEvNT_6ParamsE)
        /*00f8*/ 	.word	0x000000a8


	//----- nvinfo : EIATTR_FRAME_SIZE
	.align		4
.L_59:
        /*00fc*/ 	.byte	0x04, 0x11
        /*00fe*/ 	.short	(.L_61 - .L_60)
	.align		4
.L_60:
        /*0100*/ 	.word	index@(_ZN7cutlass13device_kernelIN5flash11enable_sm90INS1_16FlashAttnBwdSm90INS1_25CollectiveMainloopBwdSm90ILi2ELi2ELi2EN4cute5tupleIJNS5_1CILi1EEES8_S8_EEENS6_IJNS7_ILi64EEENS7_ILi128EEENS7_ILi96EEEEEENS_6half_tEfNS_4arch4Sm90ELb1ELb0ELb0ELb0ELb1ELb1ELb0ELb0ELi2ELi1ELi2ELi1ELb1EEENS1_21CollectiveEpilogueBwdISD_SE_SG_Li256ELb0ELb0ELi1EEENS1_25SingleTileBwdLPTSchedulerILb0ELi128ELb1EEEEEEEEEvNT_6ParamsE)
        /*0104*/ 	.word	0x00000008


	//----- nvinfo : EIATTR_REGCOUNT
	.align		4
.L_61:
        /*0108*/ 	.byte	0x04, 0x2f
        /*010a*/ 	.short	(.L_63 - .L_62)
	.align		4
.L_62:
        /*010c*/ 	.word	index@(_ZN7cutlass13device_kernelIN5flash11enable_sm90INS1_16FlashAttnBwdSm90INS1_25CollectiveMainloopBwdSm90ILi2ELi2ELi2EN4cute5tupleIJNS5_1CILi1EEES8_S8_EEENS6_IJNS7_ILi64EEENS7_ILi128EEENS7_ILi96EEEEEENS_6half_tEfNS_4arch4Sm90ELb1ELb0ELb0ELb0ELb0ELb1ELb0ELb0ELi2ELi1ELi2ELi1ELb1EEENS1_21CollectiveEpilogueBwdISD_SE_SG_Li256ELb0ELb0ELi1EEENS1_25SingleTileBwdLPTSchedulerILb0ELi128ELb0EEEEEEEEEvNT_6ParamsE)
        /*0110*/ 	.word	0x000000a8


	//----- nvinfo : EIATTR_FRAME_SIZE
	.align		4
.L_63:
        /*0114*/ 	.byte	0x04, 0x11
        /*0116*/ 	.short	(.L_65 - .L_64)
	.align		4
.L_64:
        /*0118*/ 	.word	index@(_ZN7cutlass13device_kernelIN5flash11enable_sm90INS1_16FlashAttnBwdSm90INS1_25CollectiveMainloopBwdSm90ILi2ELi2ELi2EN4cute5tupleIJNS5_1CILi1EEES8_S8_EEENS6_IJNS7_ILi64EEENS7_ILi128EEENS7_ILi96EEEEEENS_6half_tEfNS_4arch4Sm90ELb1ELb0ELb0ELb0ELb0ELb1ELb0ELb0ELi2ELi1ELi2ELi1ELb1EEENS1_21CollectiveEpilogueBwdISD_SE_SG_Li256ELb0ELb0ELi1EEENS1_25SingleTileBwdLPTSchedulerILb0ELi128ELb0EEEEEEEEEvNT_6ParamsE)
        /*011c*/ 	.word	0x00000008


	//----- nvinfo : EIATTR_REGCOUNT
	.align		4
.L_65:
        /*0120*/ 	.byte	0x04, 0x2f
        /*0122*/ 	.short	(.L_67 - .L_66)
	.align		4
.L_66:
        /*0124*/ 	.word	index@(_ZN7cutlass13device_kernelIN5flash11enable_sm90INS1_16FlashAttnBwdSm90INS1_25CollectiveMainloopBwdSm90ILi2ELi2ELi2EN4cute5tupleIJNS5_1CILi1EEES8_S8_EEENS6_IJNS7_ILi64EEENS7_ILi128EEENS7_ILi96EEEEEENS_6half_tEfNS_4arch4Sm90ELb0ELb1ELb0ELb1ELb1ELb1ELb0ELb0ELi2ELi1ELi2ELi1ELb1EEENS1_24CollectiveEpilogueBwdGQAISD_fSG_Li256ELb1ELb1EEENS1_19SingleTileSchedulerILb1ELb0ELb0ELi128EEEEEEEEEvNT_6ParamsE)
        /*0128*/ 	.word	0x000000a8


	//----- nvinfo : EIATTR_FRAME_SIZE
	.align		4
.L_67:
        /*012c*/ 	.byte	0x04, 0x11
        /*012e*/ 	.short	(.L_69 - .L_68)
	.align		4
.L_68:
        /*0130*/ 	.word	index@(_ZN7cutlass13device_kernelIN5flash11enable_sm90INS1_16FlashAttnBwdSm90INS1_25CollectiveMainloopBwdSm90ILi2ELi2ELi2EN4cute5tupleIJNS5_1CILi1EEES8_S8_EEENS6_IJNS7_ILi64EEENS7_ILi128EEENS7_ILi96EEEEEENS_6half_tEfNS_4arch4Sm90ELb0ELb1ELb0ELb1ELb1ELb1ELb0ELb0ELi2ELi1ELi2ELi1ELb1EEENS1_24CollectiveEpilogueBwdGQAISD_fSG_Li256ELb1ELb1EEENS1_19SingleTileSchedulerILb1ELb0ELb0ELi128EEEEEEEEEvNT_6ParamsE)
        /*0134*/ 	.word	0x00000008


	//----- nvinfo : EIATTR_REGCOUNT
	.align		4
.L_69:
        /*0138*/ 	.byte	0x04, 0x2f
        /*013a*/ 	.short	(.L_71 - .L_70)
	.align		4
.L_70:
        /*013c*/ 	.word	index@(_ZN7cutlass13device_kernelIN5flash11enable_sm90INS1_16FlashAttnBwdSm90INS1_25CollectiveMainloopBwdSm90ILi2ELi2ELi2EN4cute5tupleIJNS5_1CILi1EEES8_S8_EEENS6_IJNS7_ILi64EEENS7_ILi128EEENS7_ILi96EEEEEENS_6half_tEfNS_4arch4Sm90ELb0ELb1ELb0ELb1ELb0ELb1ELb0ELb0ELi2ELi1ELi2ELi1ELb1EEENS1_24CollectiveEpilogueBwdGQAISD_fSG_Li256ELb1ELb0EEENS1_19SingleTileSchedulerILb1ELb0ELb0ELi128EEEEEEEEEvNT_6ParamsE)
        /*0140*/ 	.word	0x000000a8


	//----- nvinfo : EIATTR_FRAME_SIZE
	.align		4
.L_71:
        /*0144*/ 	.byte	0x04, 0x11
        /*0146*/ 	.short	(.L_73 - .L_72)
	.align		4
.L_72:
        /*0148*/ 	.word	index@(_ZN7cutlass13device_kernelIN5flash11enable_sm90INS1_16FlashAttnBwdSm90INS1_25CollectiveMainloopBwdSm90ILi2ELi2ELi2EN4cute5tupleIJNS5_1CILi1EEES8_S8_EEENS6_IJNS7_ILi64EEENS7_ILi128EEENS7_ILi96EEEEEENS_6half_tEfNS_4arch4Sm90ELb0ELb1ELb0ELb1ELb0ELb1ELb0ELb0ELi2ELi1ELi2ELi1ELb1EEENS1_24CollectiveEpilogueBwdGQAISD_fSG_Li256ELb1ELb0EEENS1_19SingleTileSchedulerILb1ELb0ELb0ELi128EEEEEEEEEvNT_6ParamsE)
        /*014c*/ 	.word	0x00000008


	//----- nvinfo : EIATTR_REGCOUNT
	.align		4
.L_73:
        /*0150*/ 	.byte	0x04, 0x2f
        /*0152*/ 	.short	(.L_75 - .L_74)
	.align		4
.L_74:
        /*0154*/ 	.word	index@(_ZN7cutlass13device_kernelIN5flash11enable_sm90INS1_16FlashAttnBwdSm90INS1_25CollectiveMainloopBwdSm90ILi2ELi2ELi2EN4cute5tupleIJNS5_1CILi1EEES8_S8_EEENS6_IJNS7_ILi64EEENS7_ILi128EEENS7_ILi96EEEEEENS_6half_tEfNS_4arch4Sm90ELb0ELb1ELb0ELb1ELb1ELb1ELb0ELb0ELi2ELi1ELi2ELi1ELb1EEENS1_21CollectiveEpilogueBwdISD_SE_SG_Li256ELb1ELb0ELi1EEENS1_19SingleTileSchedulerILb1ELb0ELb0ELi128EEEEEEEEEvNT_6ParamsE)
        /*0158*/ 	.word	0x000000a8


	//----- nvinfo : EIATTR_FRAME_SIZE
	.align		4
.L_75:
        /*015c*/ 	.byte	0x04, 0x11
        /*015e*/ 	.short	(.L_77 - .L_76)
	.align		4
.L_76:
        /*0160*/ 	.word	index@(_ZN7cutlass13device_kernelIN5flash11enable_sm90INS1_16FlashAttnBwdSm90INS1_25CollectiveMainloopBwdSm90ILi2ELi2ELi2EN4cute5tupleIJNS5_1CILi1EEES8_S8_EEENS6_IJNS7_ILi64EEENS7_ILi128EEENS7_ILi96EEEEEENS_6half_tEfNS_4arch4Sm90ELb0ELb1ELb0ELb1ELb1ELb1ELb0ELb0ELi2ELi1ELi2ELi1ELb1EEENS1_21CollectiveEpilogueBwdISD_SE_SG_Li256ELb1ELb0ELi1EEENS1_19SingleTileSchedulerILb1ELb0ELb0ELi128EEEEEEEEEvNT_6ParamsE)
        /*0164*/ 	.word	0x00000008


	//----- nvinfo : EIATTR_REGCOUNT
	.align		4
.L_77:
        /*0168*/ 	.byte	0x04, 0x2f
        /*016a*/ 	.short	(.L_79 - .L_78)
	.align		4
.L_78:
        /*016c*/ 	.word	index@(_ZN7cutlass13device_kernelIN5flash11enable_sm90INS1_16FlashAttnBwdSm90INS1_25CollectiveMainloopBwdSm90ILi2ELi2ELi2EN4cute5tupleIJNS5_1CILi1EEES8_S8_EEENS6_IJNS7_ILi64EEENS7_ILi128EEENS7_ILi96EEEEEENS_6half_tEfNS_4arch4Sm90ELb0ELb1ELb0ELb1ELb0ELb1ELb0ELb0ELi2ELi1ELi2ELi1ELb1EEENS1_21CollectiveEpilogueBwdISD_SE_SG_Li256ELb1ELb0ELi1EEENS1_19SingleTileSchedulerILb1ELb0ELb0ELi128EEEEEEEEEvNT_6ParamsE)
        /*0170*/ 	.word	0x000000a8


	//----- nvinfo : EIATTR_FRAME_SIZE
	.align		4
.L_79:
        /*0174*/ 	.byte	0x04, 0x11
        /*0176*/ 	.short	(.L_81 - .L_80)
	.align		4
.L_80:
        /*0178*/ 	.word	index@(_ZN7cutlass13device_kernelIN5flash11enable_sm90INS1_16FlashAttnBwdSm90INS1_25CollectiveMainloopBwdSm90ILi2ELi2ELi2EN4cute5tupleIJNS5_1CILi1EEES8_S8_EEENS6_IJNS7_ILi64EEENS7_ILi128EEENS7_ILi96EEEEEENS_6half_tEfNS_4arch4Sm90ELb0ELb1ELb0ELb1ELb0ELb1ELb0ELb0ELi2ELi1ELi2ELi1ELb1EEENS1_21CollectiveEpilogueBwdISD_SE_SG_Li256ELb1ELb0ELi1EEENS1_19SingleTileSchedulerILb1ELb0ELb0ELi128EEEEEEEEEvNT_6ParamsE)
        /*017c*/ 	.word	0x00000008


	//----- nvinfo : EIATTR_REGCOUNT
	.align		4
.L_81:
        /*0180*/ 	.byte	0x04, 0x2f
        /*0182*/ 	.short	(.L_83 - .L_82)
	.align		4
.L_82:
        /*0184*/ 	.word	index@(_ZN7cutlass13device_kernelIN5flash11enable_sm90INS1_16FlashAttnBwdSm90INS1_25CollectiveMainloopBwdSm90ILi2ELi2ELi2EN4cute5tupleIJNS5_1CILi1EEES8_S8_EEENS6_IJNS7_ILi64EEENS7_ILi128EEENS7_ILi96EEEEEENS_6half_tEfNS_4arch4Sm90ELb0ELb1ELb0ELb0ELb1ELb1ELb0ELb0ELi2ELi1ELi2ELi1ELb1EEENS1_24CollectiveEpilogueBwdGQAISD_fSG_Li256ELb0ELb1EEENS1_19SingleTileSchedulerILb0ELb0ELb0ELi128EEEEEEEEEvNT_6ParamsE)
        /*0188*/ 	.word	0x000000a8


	//----- nvinfo : EIATTR_FRAME_SIZE
	.align		4
.L_83:
        /*018c*/ 	.byte	0x04, 0x11
        /*018e*/ 	.short	(.L_85 - .L_84)
	.align		4
.L_84:
        /*0190*/ 	.word	index@(_ZN7cutlass13device_kernelIN5flash11enable_sm90INS1_16FlashAttnBwdSm90INS1_25CollectiveMainloopBwdSm90ILi2ELi2ELi2EN4cute5tupleIJNS5_1CILi1EEES8_S8_EEENS6_IJNS7_ILi64EEENS7_ILi128EEENS7_ILi96EEEEEENS_6half_tEfNS_4arch4Sm90ELb0ELb1ELb0ELb0ELb1ELb1ELb0ELb0ELi2ELi1ELi2ELi1ELb1EEENS1_24CollectiveEpilogueBwdGQAISD_fSG_Li256ELb0ELb1EEENS1_19SingleTileSchedulerILb0ELb0ELb0ELi128EEEEEEEEEvNT_6ParamsE)
        /*0194*/ 	.word	0x00000008


	//----- nvinfo : EIATTR_REGCOUNT
	.align		4
.L_85:
        /*0198*/ 	.byte	0x04, 0x2f
        /*019a*/ 	.short	(.L_87 - .L_86)
	.align		4
.L_86:
        /*019c*/ 	.word	index@(_ZN7cutlass13device_kernelIN5flash11enable_sm90INS1_16FlashAttnBwdSm90INS1_25CollectiveMainloopBwdSm90ILi2ELi2ELi2EN4cute5tupleIJNS5_1CILi1EEES8_S8_EEENS6_IJNS7_ILi64EEENS7_ILi128EEENS7_ILi96EEEEEENS_6half_tEfNS_4arch4Sm90ELb0ELb1ELb0ELb0ELb0ELb1ELb0ELb0ELi2ELi1ELi2ELi1ELb1EEENS1_24CollectiveEpilogueBwdGQAISD_fSG_Li256ELb0ELb0EEENS1_19SingleTileSchedulerILb0ELb0ELb0ELi128EEEEEEEEEvNT_6ParamsE)
        /*01a0*/ 	.word	0x000000a8


	//----- nvinfo : EIATTR_FRAME_SIZE
	.align		4
.L_87:
        /*01a4*/ 	.byte	0x04, 0x11
        /*01a6*/ 	.short	(.L_89 - .L_88)
	.align		4
.L_88:
        /*01a8*/ 	.word	index@(_ZN7cutlass13device_kernelIN5flash11enable_sm90INS1_16FlashAttnBwdSm90INS1_25CollectiveMainloopBwdSm90ILi2ELi2ELi2EN4cute5tupleIJNS5_1CILi1EEES8_S8_EEENS6_IJNS7_ILi64EEENS7_ILi128EEENS7_ILi96EEEEEENS_6half_tEfNS_4arch4Sm90ELb0ELb1ELb0ELb0ELb0ELb1ELb0ELb0ELi2ELi1ELi2ELi1ELb1EEENS1_24CollectiveEpilogueBwdGQAISD_fSG_Li256ELb0ELb0EEENS1_19SingleTileSchedulerILb0ELb0ELb0ELi128EEEEEEEEEvNT_6ParamsE)
        /*01ac*/ 	.word	0x00000008


	//----- nvinfo : EIATTR_REGCOUNT
	.align		4
.L_89:
        /*01b0*/ 	.byte	0x04, 0x2f
        /*01b2*/ 	.short	(.L_91 - .L_90)
	.align		4
.L_90:
        /*01b4*/ 	.word	index@(_ZN7cutlass13device_kernelIN5flash11enable_sm90INS1_16FlashAttnBwdSm90INS1_25CollectiveMainloopBwdSm90ILi2ELi2ELi2EN4cute5tupleIJNS5_1CILi1EEES8_S8_EEENS6_IJNS7_ILi64EEENS7_ILi128EEENS7_ILi96EEEEEENS_6half_tEfNS_4arch4Sm90ELb0ELb1ELb0ELb0ELb1ELb1ELb0ELb0ELi2ELi1ELi2ELi1ELb1EEENS1_21CollectiveEpilogueBwdISD_SE_SG_Li256ELb0ELb0ELi1EEENS1_19SingleTileSchedulerILb0ELb0ELb0ELi128EEEEEEEEEvNT_6ParamsE)
        /*01b8*/ 	.word	0x000000a8


	//----- nvinfo : EIATTR_FRAME_SIZE
	.align		4
.L_91:
        /*01bc*/ 	.byte	0x04, 0x11
        /*01be*/ 	.short	(.L_93 - .L_92)
	.align		4
.L_92:
        /*01c0*/ 	.word	index@(_ZN7cutlass13device_kernelIN5flash11enable_sm90INS1_16FlashAttnBwdSm90INS1_25CollectiveMainloopBwdSm90ILi2ELi2ELi2EN4cute5tupleIJNS5_1CILi1EEES8_S8_EEENS6_IJNS7_ILi64EEENS7_ILi128EEENS7_ILi96EEEEEENS_6half_tEfNS_4arch4Sm90ELb0ELb1ELb0ELb0ELb1ELb1ELb0ELb0ELi2ELi1ELi2ELi1ELb1EEENS1_21CollectiveEpilogueBwdISD_SE_SG_Li256ELb0ELb0ELi1EEENS1_19SingleTileSchedulerILb0ELb0ELb0ELi128EEEEEEEEEvNT_6ParamsE)
        /*01c4*/ 	.word	0x00000008


	//----- nvinfo : EIATTR_REGCOUNT
	.align		4
.L_93:
        /*01c8*/ 	.byte	0x04, 0x2f
        /*01ca*/ 	.short	(.L_95 - .L_94)
	.align		4
.L_94:
        /*01cc*/ 	.word	index@(_ZN7cutlass13device_kernelIN5flash11enable_sm90INS1_16FlashAttnBwdSm90INS1_25CollectiveMainloopBwdSm90ILi2ELi2ELi2EN4cute5tupleIJNS5_1CILi1EEES8_S8_EEENS6_IJNS7_ILi64EEENS7_ILi128EEENS7_ILi96EEEEEENS_6half_tEfNS_4arch4Sm90ELb0ELb1ELb0ELb0ELb0ELb1ELb0ELb0ELi2ELi1ELi2ELi1ELb1EEENS1_21CollectiveEpilogueBwdISD_SE_SG_Li256ELb0ELb0ELi1EEENS1_19SingleTileSchedulerILb0ELb0ELb0ELi128EEEEEEEEEvNT_6ParamsE)
        /*01d0*/ 	.word	0x000000a8


	//----- nvinfo : EIATTR_FRAME_SIZE
	.align		4
.L_95:
        /*01d4*/ 	.byte	0x04, 0x11
        /*01d6*/ 	.short	(.L_97 - .L_96)
	.align		4
.L_96:
        /*01d8*/ 	.word	index@(_ZN7cutlass13device_kernelIN5flash11enable_sm90INS1_16FlashAttnBwdSm90INS1_25CollectiveMainloopBwdSm90ILi2ELi2ELi2EN4cute5tupleIJNS5_1CILi1EEES8_S8_EEENS6_IJNS7_ILi64EEENS7_ILi128EEENS7_ILi96EEEEEENS_6half_tEfNS_4arch4Sm90ELb0ELb1ELb0ELb0ELb0ELb1ELb0ELb0ELi2ELi1ELi2ELi1ELb1EEENS1_21CollectiveEpilogueBwdISD_SE_SG_Li256ELb0ELb0ELi1EEENS1_19SingleTileSchedulerILb0ELb0ELb0ELi128EEEEEEEEEvNT_6ParamsE)
        /*01dc*/ 	.word	0x00000008


	//----- nvinfo : EIATTR_REGCOUNT
	.align		4
.L_97:
        /*01e0*/ 	.byte	0x04, 0x2f
        /*01e2*/ 	.short	(.L_99 - .L_98)
	.align		4
.L_98:
        /*01e4*/ 	.word	index@(_ZN7cutlass13device_kernelIN5flash11enable_sm90INS1_16FlashAttnBwdSm90INS1_25CollectiveMainloopBwdSm90ILi2ELi2ELi2EN4cute5tupleIJNS5_1CILi1EEES8_S8_EEENS6_IJNS7_ILi64EEENS7_ILi128EEENS7_ILi96EEEEEENS_6half_tEfNS_4arch4Sm90ELb0ELb0ELb0ELb1ELb1ELb1ELb0ELb0ELi2ELi1ELi2ELi1ELb1EEENS1_24CollectiveEpilogueBwdGQAISD_fSG_Li256ELb1ELb1EEENS1_19SingleTileSchedulerILb1ELb0ELb0ELi128EEEEEEEEEvNT_6ParamsE)
        /*01e8*/ 	.word	0x000000a8


	//----- nvinfo : EIATTR_FRAME_SIZE
	.align		4
.L_99:
        /*01ec*/ 	.byte	0x04, 0x11
        /*01ee*/ 	.short	(.L_101 - .L_100)
	.align		4
.L_100:
        /*01f0*/ 	.word	index@(_ZN7cutlass13device_kernelIN5flash11enable_sm90INS1_16FlashAttnBwdSm90INS1_25CollectiveMainloopBwdSm90ILi2ELi2ELi2EN4cute5tupleIJNS5_1CILi1EEES8_S8_EEENS6_IJNS7_ILi64EEENS7_ILi128EEENS7_ILi96EEEEEENS_6half_tEfNS_4arch4Sm90ELb0ELb0ELb0ELb1ELb1ELb1ELb0ELb0ELi2ELi1ELi2ELi1ELb1EEENS1_24CollectiveEpilogueBwdGQAISD_fSG_Li256ELb1ELb1EEENS1_19SingleTileSchedulerILb1ELb0ELb0ELi128EEEEEEEEEvNT_6ParamsE)
        /*01f4*/ 	.word	0x00000000


	//----- nvinfo : EIATTR_REGCOUNT
	.align		4
.L_101:
        /*01f8*/ 	.byte	0x04, 0x2f
        /*01fa*/ 	.short	(.L_103 - .L_102)
	.align		4
.L_102:
        /*01fc*/ 	.word	index@(_ZN7cutlass13device_kernelIN5flash11enable_sm90INS1_16FlashAttnBwdSm90INS1_25CollectiveMainloopBwdSm90ILi2ELi2ELi2EN4cute5tupleIJNS5_1CILi1EEES8_S8_EEENS6_IJNS7_ILi64EEENS7_ILi128EEENS7_ILi96EEEEEENS_6half_tEfNS_4arch4Sm90ELb0ELb0ELb0ELb1ELb0ELb1ELb0ELb0ELi2ELi1ELi2ELi1ELb1EEENS1_24CollectiveEpilogueBwdGQAISD_fSG_Li256ELb1ELb0EEENS1_19SingleTileSchedulerILb1ELb0ELb0ELi128EEEEEEEEEvNT_6ParamsE)
        /*0200*/ 	.word	0x000000a8


	//----- nvinfo : EIATTR_FRAME_SIZE
	.align		4
.L_103:
        /*0204*/ 	.byte	0x04, 0x11
        /*0206*/ 	.short	(.L_105 - .L_104)
	.align		4
.L_104:
        /*0208*/ 	.word	index@(_ZN7cutlass13device_kernelIN5flash11enable_sm90INS1_16FlashAttnBwdSm90INS1_25CollectiveMainloopBwdSm90ILi2ELi2ELi2EN4cute5tupleIJNS5_1CILi1EEES8_S8_EEENS6_IJNS7_ILi64EEENS7_ILi128EEENS7_ILi96EEEEEENS_6half_tEfNS_4arch4Sm90ELb0ELb0ELb0ELb1ELb0ELb1ELb0ELb0ELi2ELi1ELi2ELi1ELb1EEENS1_24CollectiveEpilogueBwdGQAISD_fSG_Li256ELb1ELb0EEENS1_19SingleTileSchedulerILb1ELb0ELb0ELi128EEEEEEEEEvNT_6ParamsE)
        /*020c*/ 	.word	0x00000000


	//----- nvinfo : EIATTR_REGCOUNT
	.align		4
.L_105:
        /*0210*/ 	.byte	0x04, 0x2f
        /*0212*/ 	.short	(.L_107 - .L_106)
	.align		4
.L_106:
        /*0214*/ 	.word	index@(_ZN7cutlass13device_kernelIN5flash11enable_sm90INS1_16FlashAttnBwdSm90INS1_25CollectiveMainloopBwdSm90ILi2ELi2ELi2EN4cute5tupleIJNS5_1CILi1EEES8_S8_EEENS6_IJNS7_ILi64EEENS7_ILi128EEENS7_ILi96EEEEEENS_6half_tEfNS_4arch4Sm90ELb0ELb0ELb0ELb1ELb1ELb1ELb0ELb0ELi2ELi1ELi2ELi1ELb1EEENS1_21CollectiveEpilogueBwdISD_SE_SG_Li256ELb1ELb0ELi1EEENS1_19SingleTileSchedulerILb1ELb0ELb0ELi128EEEEEEEEEvNT_6ParamsE)
        /*0218*/ 	.word	0x000000a8


	//----- nvinfo : EIATTR_FRAME_SIZE
	.align		4
.L_107:
        /*021c*/ 	.byte	0x04, 0x11
        /*021e*/ 	.short	(.L_109 - .L_108)
	.align		4
.L_108:
        /*0220*/ 	.word	index@(_ZN7cutlass13device_kernelIN5flash11enable_sm90INS1_16FlashAttnBwdSm90INS1_25CollectiveMainloopBwdSm90ILi2ELi2ELi2EN4cute5tupleIJNS5_1CILi1EEES8_S8_EEENS6_IJNS7_ILi64EEENS7_ILi128EEENS7_ILi96EEEEEENS_6half_tEfNS_4arch4Sm90ELb0ELb0ELb0ELb1ELb1ELb1ELb0ELb0ELi2ELi1ELi2ELi1ELb1EEENS1_21CollectiveEpilogueBwdISD_SE_SG_Li256ELb1ELb0ELi1EEENS1_19SingleTileSchedulerILb1ELb0ELb0ELi128EEEEEEEEEvNT_6ParamsE)
        /*0224*/ 	.word	0x00000000


	//----- nvinfo : EIATTR_REGCOUNT
	.align		4
.L_109:
        /*0228*/ 	.byte	0x04, 0x2f
        /*022a*/ 	.short	(.L_111 - .L_110)
	.align		4
.L_110:
        /*022c*/ 	.word	index@(_ZN7cutlass13device_kernelIN5flash11enable_sm90INS1_16FlashAttnBwdSm90INS1_25CollectiveMainloopBwdSm90ILi2ELi2ELi2EN4cute5tupleIJNS5_1CILi1EEES8_S8_EEENS6_IJNS7_ILi64EEENS7_ILi128EEENS7_ILi96EEEEEENS_6half_tEfNS_4arch4Sm90ELb0ELb0ELb0ELb1ELb0ELb1ELb0ELb0ELi2ELi1ELi2ELi1ELb1EEENS1_21CollectiveEpilogueBwdISD_SE_SG_Li256ELb1ELb0ELi1EEENS1_19SingleTileSchedulerILb1ELb0ELb0ELi128EEEEEEEEEvNT_6ParamsE)
        /*0230*/ 	.word	0x000000a8


	//----- nvinfo : EIATTR_FRAME_SIZE
	.align		4
.L_111:
        /*0234*/ 	.byte	0x04, 0x11
        /*0236*/ 	.short	(.L_113 - .L_112)
	.align		4
.L_112:
        /*0238*/ 	.word	index@(_ZN7cutlass13device_kernelIN5flash11enable_sm90INS1_16FlashAttnBwdSm90INS1_25CollectiveMainloopBwdSm90ILi2ELi2ELi2EN4cute5tupleIJNS5_1CILi1EEES8_S8_EEENS6_IJNS7_ILi64EEENS7_ILi128EEENS7_ILi96EEEEEENS_6half_tEfNS_4arch4Sm90ELb0ELb0ELb0ELb1ELb0ELb1ELb0ELb0ELi2ELi1ELi2ELi1ELb1EEENS1_21CollectiveEpilogueBwdISD_SE_SG_Li256ELb1ELb0ELi1EEENS1_19SingleTileSchedulerILb1ELb0ELb0ELi128EEEEEEEEEvNT_6ParamsE)
        /*023c*/ 	.word	0x00000000


	//----- nvinfo : EIATTR_REGCOUNT
	.align		4
.L_113:
        /*0240*/ 	.byte	0x04, 0x2f
        /*0242*/ 	.short	(.L_115 - .L_114)
	.align		4
.L_114:
        /*0244*/ 	.word	index@(_ZN7cutlass13device_kernelIN5flash11enable_sm90INS1_16FlashAttnBwdSm90INS1_25CollectiveMainloopBwdSm90ILi2ELi2ELi2EN4cute5tupleIJNS5_1CILi1EEES8_S8_EEENS6_IJNS7_ILi64EEENS7_ILi128EEENS7_ILi96EEEEEENS_6half_tEfNS_4arch4Sm90ELb0ELb0ELb0ELb0ELb1ELb1ELb0ELb0ELi2ELi1ELi2ELi1ELb1EEENS1_24CollectiveEpilogueBwdGQAISD_fSG_Li256ELb0ELb1EEENS1_19SingleTileSchedulerILb0ELb0ELb0ELi128EEEEEEEEEvNT_6ParamsE)
        /*0248*/ 	.word	0x000000a8


	//----- nvinfo : EIATTR_FRAME_SIZE
	.align		4
.L_115:
        /*024c*/ 	.byte	0x04, 0x11
        /*024e*/ 	.short	(.L_117 - .L_116)
	.align		4
.L_116:
        /*0250*/ 	.word	index@(_ZN7cutlass13device_kernelIN5flash11enable_sm90INS1_16FlashAttnBwdSm90INS1_25CollectiveMainloopBwdSm90ILi2ELi2ELi2EN4cute5tupleIJNS5_1CILi1EEES8_S8_EEENS6_IJNS7_ILi64EEENS7_ILi128EEENS7_ILi96EEEEEENS_6half_tEfNS_4arch4Sm90ELb0ELb0ELb0ELb0ELb1ELb1ELb0ELb0ELi2ELi1ELi2ELi1ELb1EEENS1_24CollectiveEpilogueBwdGQAISD_fSG_Li256ELb0ELb1EEENS1_19SingleTileSchedulerILb0ELb0ELb0ELi128EEEEEEEEEvNT_6ParamsE)
        /*0254*/ 	.word	0x00000000


	//----- nvinfo : EIATTR_REGCOUNT
	.align		4
.L_117:
        /*0258*/ 	.byte	0x04, 0x2f
        /*025a*/ 	.short	(.L_119 - .L_118)
	.align		4
.L_118:
        /*025c*/ 	.word	index@(_ZN7cutlass13device_kernelIN5flash11enable_sm90INS1_16FlashAttnBwdSm90INS1_25CollectiveMainloopBwdSm90ILi2ELi2ELi2EN4cute5tupleIJNS5_1CILi1EEES8_S8_EEENS6_IJNS7_ILi64EEENS7_ILi128EEENS7_ILi96EEEEEENS_6half_tEfNS_4arch4Sm90ELb0ELb0ELb0ELb0ELb0ELb1ELb0ELb0ELi2ELi1ELi2ELi1ELb1EEENS1_24CollectiveEpilogueBwdGQAISD_fSG_Li256ELb0ELb0EEENS1_19SingleTileSchedulerILb0ELb0ELb0ELi128EEEEEEEEEvNT_6ParamsE)
        /*0260*/ 	.word	0x000000a8


	//----- nvinfo : EIATTR_FRAME_SIZE
	.align		4
.L_119:
        /*0264*/ 	.byte	0x04, 0x11
        /*0266*/ 	.short	(.L_121 - .L_120)
	.align		4
.L_120:
        /*0268*/ 	.word	index@(_ZN7cutlass13device_kernelIN5flash11enable_sm90INS1_16FlashAttnBwdSm90INS1_25CollectiveMainloopBwdSm90ILi2ELi2ELi2EN4cute5tupleIJNS5_1CILi1EEES8_S8_EEENS6_IJNS7_ILi64EEENS7_ILi128EEENS7_ILi96EEEEEENS_6half_tEfNS_4arch4Sm90ELb0ELb0ELb0ELb0ELb0ELb1ELb0ELb0ELi2ELi1ELi2ELi1ELb1EEENS1_24CollectiveEpilogueBwdGQAISD_fSG_Li256ELb0ELb0EEENS1_19SingleTileSchedulerILb0ELb0ELb0ELi128EEEEEEEEEvNT_6ParamsE)
        /*026c*/ 	.word	0x00000000


	//----- nvinfo : EIATTR_REGCOUNT
	.align		4
.L_121:
        /*0270*/ 	.byte	0x04, 0x2f
        /*0272*/ 	.short	(.L_123 - .L_122)
	.align		4
.L_122:
        /*0274*/ 	.word	index@(_ZN7cutlass13device_kernelIN5flash11enable_sm90INS1_16FlashAttnBwdSm90INS1_25CollectiveMainloopBwdSm90ILi2ELi2ELi2EN4cute5tupleIJNS5_1CILi1EEES8_S8_EEENS6_IJNS7_ILi64EEENS7_ILi128EEENS7_ILi96EEEEEENS_6half_tEfNS_4arch4Sm90ELb0ELb0ELb0ELb0ELb1ELb1ELb0ELb0ELi2ELi1ELi2ELi1ELb1EEENS1_21CollectiveEpilogueBwdISD_SE_SG_Li256ELb0ELb0ELi1EEENS1_19SingleTileSchedulerILb0ELb0ELb0ELi128EEEEEEEEEvNT_6ParamsE)
        /*0278*/ 	.word	0x000000a8


	//----- nvinfo : EIATTR_FRAME_SIZE
	.align		4
.L_123:
        /*027c*/ 	.byte	0x04, 0x11
        /*027e*/ 	.short	(.L_125 - .L_124)
	.align		4
.L_124:
        /*0280*/ 	.word	index@(_ZN7cutlass13device_kernelIN5flash11enable_sm90INS1_16FlashAttnBwdSm90INS1_25CollectiveMainloopBwdSm90ILi2ELi2ELi2EN4cute5tupleIJNS5_1CILi1EEES8_S8_EEENS6_IJNS7_ILi64EEENS7_ILi128EEENS7_ILi96EEEEEENS_6half_tEfNS_4arch4Sm90ELb0ELb0ELb0ELb0ELb1ELb1ELb0ELb0ELi2ELi1ELi2ELi1ELb1EEENS1_21CollectiveEpilogueBwdISD_SE_SG_Li256ELb0ELb0ELi1EEENS1_19SingleTileSchedulerILb0ELb0ELb0ELi128EEEEEEEEEvNT_6ParamsE)
        /*0284*/ 	.word	0x00000000


	//----- nvinfo : EIATTR_REGCOUNT
	.align		4
.L_125:
        /*0288*/ 	.byte	0x04, 0x2f
        /*028a*/ 	.short	(.L_127 - .L_126)
	.align		4
.L_126:
        /*028c*/ 	.word	index@(_ZN7cutlass13device_kernelIN5flash11enable_sm90INS1_16FlashAttnBwdSm90INS1_25CollectiveMainloopBwdSm90ILi2ELi2ELi2EN4cute5tupleIJNS5_1CILi1EEES8_S8_EEENS6_IJNS7_ILi64EEENS7_ILi128EEENS7_ILi96EEEEEENS_6half_tEfNS_4arch4Sm90ELb0ELb0ELb0ELb0ELb0ELb1ELb0ELb0ELi2ELi1ELi2ELi1ELb1EEENS1_21CollectiveEpilogueBwdISD_SE_SG_Li256ELb0ELb0ELi1EEENS1_19SingleTileSchedulerILb0ELb0ELb0ELi128EEEEEEEEEvNT_6ParamsE)
        /*0290*/ 	.word	0x000000a8


	//----- nvinfo : EIATTR_FRAME_SIZE
	.align		4
.L_127:
        /*0294*/ 	.byte	0x04, 0x11
        /*0296*/ 	.short	(.L_129 - .L_128)
	.align		4
.L_128:
        /*0298*/ 	.word	index@(_ZN7cutlass13device_kernelIN5flash11enable_sm90INS1_16FlashAttnBwdSm90INS1_25CollectiveMainloopBwdSm90ILi2ELi2ELi2EN4cute5tupleIJNS5_1CILi1EEES8_S8_EEENS6_IJNS7_ILi64EEENS7_ILi128EEENS7_ILi96EEEEEENS_6half_tEfNS_4arch4Sm90ELb0ELb0ELb0ELb0ELb0ELb1ELb0ELb0ELi2ELi1ELi2ELi1ELb1EEENS1_21CollectiveEpilogueBwdISD_SE_SG_Li256ELb0ELb0ELi1EEENS1_19SingleTileSchedulerILb0ELb0ELb0ELi128EEEEEEEEEvNT_6ParamsE)
        /*029c*/ 	.word	0x00000000


	//----- nvinfo : EIATTR_MIN_STACK_SIZE
	.align		4
.L_129:
        /*02a0*/ 	.byte	0x04, 0x12
        /*02a2*/ 	.short	(.L_131 - .L_130)
	.align		4
.L_130:
        /*02a4*/ 	.word	index@(_ZN7cutlass13device_kernelIN5flash11enable_sm90INS1_16FlashAttnBwdSm90INS1_25CollectiveMainloopBwdSm90ILi2ELi2ELi2EN4cute5tupleIJNS5_1CILi1EEES8_S8_EEENS6_IJNS7_ILi64EEENS7_ILi128EEENS7_ILi96EEEEEENS_6half_tEfNS_4arch4Sm90ELb0ELb0ELb0ELb0ELb0ELb1ELb0ELb0ELi2ELi1ELi2ELi1ELb1EEENS1_21CollectiveEpilogueBwdISD_SE_SG_Li256ELb0ELb0ELi1EEENS1_19SingleTileSchedulerILb0ELb0ELb0ELi128EEEEEEEEEvNT_6ParamsE)
        /*02a8*/ 	.word	0x00000000


	//----- nvinfo : EIATTR_MIN_STACK_SIZE
	.align		4
.L_131:
        /*02ac*/ 	.byte	0x04, 0x12
        /*02ae*/ 	.short	(.L_133 - .L_132)
	.align		4
.L_132:
        /*02b0*/ 	.word	index@(_ZN7cutlass13device_kernelIN5flash11enable_sm90INS1_16FlashAttnBwdSm90INS1_25CollectiveMainloopBwdSm90ILi2ELi2ELi2EN4cute5tupleIJNS5_1CILi1EEES8_S8_EEENS6_IJNS7_ILi64EEENS7_ILi128EEENS7_ILi96EEEEEENS_6half_tEfNS_4arch4Sm90ELb0ELb0ELb0ELb0ELb1ELb1ELb0ELb0ELi2ELi1ELi2ELi1ELb1EEENS1_21CollectiveEpilogueBwdISD_SE_SG_Li256ELb0ELb0ELi1EEENS1_19SingleTileSchedulerILb0ELb0ELb0ELi128EEEEEEEEEvNT_6ParamsE)
        /*02b4*/ 	.word	0x00000000


	//----- nvinfo : EIATTR_MIN_STACK_SIZE
	.align		4
.L_133:
        /*02b8*/ 	.byte	0x04, 0x12
        /*02ba*/ 	.short	(.L_135 - .L_134)
	.align		4
.L_134:
        /*02bc*/ 	.word	index@(_ZN7cutlass13device_kernelIN5flash11enable_sm90INS1_16FlashAttnBwdSm90INS1_25CollectiveMainloopBwdSm90ILi2ELi2ELi2EN4cute5tupleIJNS5_1CILi1EEES8_S8_EEENS6_IJNS7_ILi64EEENS7_ILi128EEENS7_ILi96EEEEEENS_6half_tEfNS_4arch4Sm90ELb0ELb0ELb0ELb0ELb0ELb1ELb0ELb0ELi2ELi1ELi2ELi1ELb1EEENS1_24CollectiveEpilogueBwdGQAISD_fSG_Li256ELb0ELb0EEENS1_19SingleTileSchedulerILb0ELb0ELb0ELi128EEEEEEEEEvNT_6ParamsE)
        /*02c0*/ 	.word	0x00000000


	//----- nvinfo : EIATTR_MIN_STACK_SIZE
	.align		4
.L_135:
        /*02c4*/ 	.byte	0x04, 0x12
        /*02c6*/ 	.short	(.L_137 - .L_136)
	.align		4
.L_136:
        /*02c8*/ 	.word	index@(_ZN7cutlass13device_kernelIN5flash11enable_sm90INS1_16FlashAttnBwdSm90INS1_25CollectiveMainloopBwdSm90ILi2ELi2ELi2EN4cute5tupleIJNS5_1CILi1EEES8_S8_EEENS6_IJNS7_ILi64EEENS7_ILi128EEENS7_ILi96EEEEEENS_6half_tEfNS_4arch4Sm90ELb0ELb0ELb0ELb0ELb1ELb1ELb0ELb0ELi2ELi1ELi2ELi1ELb1EEENS1_24CollectiveEpilogueBwdGQAISD_fSG_Li256ELb0ELb1EEENS1_19SingleTileSchedulerILb0ELb0ELb0ELi128EEEEEEEEEvNT_6ParamsE)
        /*02cc*/ 	.word	0x00000000


	//----- nvinfo : EIATTR_MIN_STACK_SIZE
	.align		4
.L_137:
        /*02d0*/ 	.byte	0x04, 0x12
        /*02d2*/ 	.short	(.L_139 - .L_138)
	.align		4
.L_138:
        /*02d4*/ 	.word	index@(_ZN7cutlass13device_kernelIN5flash11enable_sm90INS1_16FlashAttnBwdSm90INS1_25CollectiveMainloopBwdSm90ILi2ELi2ELi2EN4cute5tupleIJNS5_1CILi1EEES8_S8_EEENS6_IJNS7_ILi64EEENS7_ILi128EEENS7_ILi96EEEEEENS_6half_tEfNS_4arch4Sm90ELb0ELb0ELb0ELb1ELb0ELb1ELb0ELb0ELi2ELi1ELi2ELi1ELb1EEENS1_21CollectiveEpilogueBwdISD_SE_SG_Li256ELb1ELb0ELi1EEENS1_19SingleTileSchedulerILb1ELb0ELb0ELi128EEEEEEEEEvNT_6ParamsE)
        /*02d8*/ 	.word	0x00000000


	//----- nvinfo : EIATTR_MIN_STACK_SIZE
	.align		4
.L_139:
        /*02dc*/ 	.byte	0x04, 0x12
        /*02de*/ 	.short	(.L_141 - .L_140)
	.align		4
.L_140:
        /*02e0*/ 	.word	index@(_ZN7cutlass13device_kernelIN5flash11enable_sm90INS1_16FlashAttnBwdSm90INS1_25CollectiveMainloopBwdSm90ILi2ELi2ELi2EN4cute5tupleIJNS5_1CILi1EEES8_S8_EEENS6_IJNS7_ILi64EEENS7_ILi128EEENS7_ILi96EEEEEENS_6half_tEfNS_4arch4Sm90ELb0ELb0ELb0ELb1ELb1ELb1ELb0ELb0ELi2ELi1ELi2ELi1ELb1EEENS1_21CollectiveEpilogueBwdISD_SE_SG_Li256ELb1ELb0ELi1EEENS1_19SingleTileSchedulerILb1ELb0ELb0ELi128EEEEEEEEEvNT_6ParamsE)
        /*02e4*/ 	.word	0x00000000


	//----- nvinfo : EIATTR_MIN_STACK_SIZE
	.align		4
.L_141:
        /*02e8*/ 	.byte	0x04, 0x12
        /*02ea*/ 	.short	(.L_143 - .L_142)
	.align		4
.L_142:
        /*02ec*/ 	.word	index@(_ZN7cutlass13device_kernelIN5flash11enable_sm90INS1_16FlashAttnBwdSm90INS1_25CollectiveMainloopBwdSm90ILi2ELi2ELi2EN4cute5tupleIJNS5_1CILi1EEES8_S8_EEENS6_IJNS7_ILi64EEENS7_ILi128EEENS7_ILi96EEEEEENS_6half_tEfNS_4arch4Sm90ELb0ELb0ELb0ELb1ELb0ELb1ELb0ELb0ELi2ELi1ELi2ELi1ELb1EEENS1_24CollectiveEpilogueBwdGQAISD_fSG_Li256ELb1ELb0EEENS1_19SingleTileSchedulerILb1ELb0ELb0ELi128EEEEEEEEEvNT_6ParamsE)
        /*02f0*/ 	.word	0x00000000


	//----- nvinfo : EIATTR_MIN_STACK_SIZE
	.align		4
.L_143:
        /*02f4*/ 	.byte	0x04, 0x12
        /*02f6*/ 	.short	(.L_145 - .L_144)
	.align		4
.L_144:
        /*02f8*/ 	.word	index@(_ZN7cutlass13device_kernelIN5flash11enable_sm90INS1_16FlashAttnBwdSm90INS1_25CollectiveMainloopBwdSm90ILi2ELi2ELi2EN4cute5tupleIJNS5_1CILi1EEES8_S8_EEENS6_IJNS7_ILi64EEENS7_ILi128EEENS7_ILi96EEEEEENS_6half_tEfNS_4arch4Sm90ELb0ELb0ELb0ELb1ELb1ELb1ELb0ELb0ELi2ELi1ELi2ELi1ELb1EEENS1_24CollectiveEpilogueBwdGQAISD_fSG_Li256ELb1ELb1EEENS1_19SingleTileSchedulerILb1ELb0ELb0ELi128EEEEEEEEEvNT_6ParamsE)
        /*02fc*/ 	.word	0x00000000


	//----- nvinfo : EIATTR_MIN_STACK_SIZE
	.align		4
.L_145:
        /*0300*/ 	.byte	0x04, 0x12
        /*0302*/ 	.short	(.L_147 - .L_146)
	.align		4
.L_146:
        /*0304*/ 	.word	index@(_ZN7cutlass13device_kernelIN5flash11enable_sm90INS1_16FlashAttnBwdSm90INS1_25CollectiveMainloopBwdSm90ILi2ELi2ELi2EN4cute5tupleIJNS5_1CILi1EEES8_S8_EEENS6_IJNS7_ILi64EEENS7_ILi128EEENS7_ILi96EEEEEENS_6half_tEfNS_4arch4Sm90ELb0ELb1ELb0ELb0ELb0ELb1ELb0ELb0ELi2ELi1ELi2ELi1ELb1EEENS1_21CollectiveEpilogueBwdISD_SE_SG_Li256ELb0ELb0ELi1EEENS1_19SingleTileSchedulerILb0ELb0ELb0ELi128EEEEEEEEEvNT_6ParamsE)
        /*0308*/ 	.word	0x00000008


	//----- nvinfo : EIATTR_MIN_STACK_SIZE
	.align		4
.L_147:
        /*030c*/ 	.byte	0x04, 0x12
        /*030e*/ 	.short	(.L_149 - .L_148)
	.align		4
.L_148:
        /*0310*/ 	.word	index@(_ZN7cutlass13device_kernelIN5flash11enable_sm90INS1_16FlashAttnBwdSm90INS1_25CollectiveMainloopBwdSm90ILi2ELi2ELi2EN4cute5tupleIJNS5_1CILi1EEES8_S8_EEENS6_IJNS7_ILi64EEENS7_ILi128EEENS7_ILi96EEEEEENS_6half_tEfNS_4arch4Sm90ELb0ELb1ELb0ELb0ELb1ELb1ELb0ELb0ELi2ELi1ELi2ELi1ELb1EEENS1_21CollectiveEpilogueBwdISD_SE_SG_Li256ELb0ELb0ELi1EEENS1_19SingleTileSchedulerILb0ELb0ELb0ELi128EEEEEEEEEvNT_6ParamsE)
        /*0314*/ 	.word	0x00000008


	//----- nvinfo : EIATTR_MIN_STACK_SIZE
	.align		4
.L_149:
        /*0318*/ 	.byte	0x04, 0x12
        /*031a*/ 	.short	(.L_151 - .L_150)
	.align		4
.L_150:
        /*031c*/ 	.word	index@(_ZN7cutlass13device_kernelIN5flash11enable_sm90INS1_16FlashAttnBwdSm90INS1_25CollectiveMainloopBwdSm90ILi2ELi2ELi2EN4cute5tupleIJNS5_1CILi1EEES8_S8_EEENS6_IJNS7_ILi64EEENS7_ILi128EEENS7_ILi96EEEEEENS_6half_tEfNS_4arch4Sm90ELb0ELb1ELb0ELb0ELb0ELb1ELb0ELb0ELi2ELi1ELi2ELi1ELb1EEENS1_24CollectiveEpilogueBwdGQAISD_fSG_Li256ELb0ELb0EEENS1_19SingleTileSchedulerILb0ELb0ELb0ELi128EEEEEEEEEvNT_6ParamsE)
        /*0320*/ 	.word	0x00000008


	//----- nvinfo : EIATTR_MIN_STACK_SIZE
	.align		4
.L_151:
        /*0324*/ 	.byte	0x04, 0x12
        /*0326*/ 	.short	(.L_153 - .L_152)
	.align		4
.L_152:
        /*0328*/ 	.word	index@(_ZN7cutlass13device_kernelIN5flash11enable_sm90INS1_16FlashAttnBwdSm90INS1_25CollectiveMainloopBwdSm90ILi2ELi2ELi2EN4cute5tupleIJNS5_1CILi1EEES8_S8_EEENS6_IJNS7_ILi64EEENS7_ILi128EEENS7_ILi96EEEEEENS_6half_tEfNS_4arch4Sm90ELb0ELb1ELb0ELb0ELb1ELb1ELb0ELb0ELi2ELi1ELi2ELi1ELb1EEENS1_24CollectiveEpilogueBwdGQAISD_fSG_Li256ELb0ELb1EEENS1_19SingleTileSchedulerILb0ELb0ELb0ELi128EEEEEEEEEvNT_6ParamsE)
        /*032c*/ 	.word	0x00000008


	//----- nvinfo : EIATTR_MIN_STACK_SIZE
	.align		4
.L_153:
        /*0330*/ 	.byte	0x04, 0x12
        /*0332*/ 	.short	(.L_155 - .L_154)
	.align		4
.L_154:
        /*0334*/ 	.word	index@(_ZN7cutlass13device_kernelIN5flash11enable_sm90INS1_16FlashAttnBwdSm90INS1_25CollectiveMainloopBwdSm90ILi2ELi2ELi2EN4cute5tupleIJNS5_1CILi1EEES8_S8_EEENS6_IJNS7_ILi64EEENS7_ILi128EEENS7_ILi96EEEEEENS_6half_tEfNS_4arch4Sm90ELb0ELb1ELb0ELb1ELb0ELb1ELb0ELb0ELi2ELi1ELi2ELi1ELb1EEENS1_21CollectiveEpilogueBwdISD_SE_SG_Li256ELb1ELb0ELi1EEENS1_19SingleTileSchedulerILb1ELb0ELb0ELi128EEEEEEEEEvNT_6ParamsE)
        /*0338*/ 	.word	0x00000008


	//----- nvinfo : EIATTR_MIN_STACK_SIZE
	.align		4
.L_155:
        /*033c*/ 	.byte	0x04, 0x12
        /*033e*/ 	.short	(.L_157 - .L_156)
	.align		4
.L_156:
        /*0340*/ 	.word	index@(_ZN7cutlass13device_kernelIN5flash11enable_sm90INS1_16FlashAttnBwdSm90INS1_25CollectiveMainloopBwdSm90ILi2ELi2ELi2EN4cute5tupleIJNS5_1CILi1EEES8_S8_EEENS6_IJNS7_ILi64EEENS7_ILi128EEENS7_ILi96EEEEEENS_6half_tEfNS_4arch4Sm90ELb0ELb1ELb0ELb1ELb1ELb1ELb0ELb0ELi2ELi1ELi2ELi1ELb1EEENS1_21CollectiveEpilogueBwdISD_SE_SG_Li256ELb1ELb0ELi1EEENS1_19SingleTileSchedulerILb1ELb0ELb0ELi128EEEEEEEEEvNT_6ParamsE)
        /*0344*/ 	.word	0x00000008


	//----- nvinfo : EIATTR_MIN_STACK_SIZE
	.align		4
.L_157:
        /*0348*/ 	.byte	0x04, 0x12
        /*034a*/ 	.short	(.L_159 - .L_158)
	.align		4
.L_158:
        /*034c*/ 	.word	index@(_ZN7cutlass13device_kernelIN5flash11enable_sm90INS1_16FlashAttnBwdSm90INS1_25CollectiveMainloopBwdSm90ILi2ELi2ELi2EN4cute5tupleIJNS5_1CILi1EEES8_S8_EEENS6_IJNS7_ILi64EEENS7_ILi128EEENS7_ILi96EEEEEENS_6half_tEfNS_4arch4Sm90ELb0ELb1ELb0ELb1ELb0ELb1ELb0ELb0ELi2ELi1ELi2ELi1ELb1EEENS1_24CollectiveEpilogueBwdGQAISD_fSG_Li256ELb1ELb0EEENS1_19SingleTileSchedulerILb1ELb0ELb0ELi128EEEEEEEEEvNT_6ParamsE)
        /*0350*/ 	.word	0x00000008


	//----- nvinfo : EIATTR_MIN_STACK_SIZE
	.align		4
.L_159:
        /*0354*/ 	.byte	0x04, 0x12
        /*0356*/ 	.short	(.L_161 - .L_160)
	.align		4
.L_160:
        /*0358*/ 	.word	index@(_ZN7cutlass13device_kernelIN5flash11enable_sm90INS1_16FlashAttnBwdSm90INS1_25CollectiveMainloopBwdSm90ILi2ELi2ELi2EN4cute5tupleIJNS5_1CILi1EEES8_S8_EEENS6_IJNS7_ILi64EEENS7_ILi128EEENS7_ILi96EEEEEENS_6half_tEfNS_4arch4Sm90ELb0ELb1ELb0ELb1ELb1ELb1ELb0ELb0ELi2ELi1ELi2ELi1ELb1EEENS1_24CollectiveEpilogueBwdGQAISD_fSG_Li256ELb1ELb1EEENS1_19SingleTileSchedulerILb1ELb0ELb0ELi128EEEEEEEEEvNT_6ParamsE)
        /*035c*/ 	.word	0x00000008


	//----- nvinfo : EIATTR_MIN_STACK_SIZE
	.align		4
.L_161:
        /*0360*/ 	.byte	0x04, 0x12
        /*0362*/ 	.short	(.L_163 - .L_162)
	.align		4
.L_162:
        /*0364*/ 	.word	index@(_ZN7cutlass13device_kernelIN5flash11enable_sm90INS1_16FlashAttnBwdSm90INS1_25CollectiveMainloopBwdSm90ILi2ELi2ELi2EN4cute5tupleIJNS5_1CILi1EEES8_S8_EEENS6_IJNS7_ILi64EEENS7_ILi128EEENS7_ILi96EEEEEENS_6half_tEfNS_4arch4Sm90ELb1ELb0ELb0ELb0ELb0ELb1ELb0ELb0ELi2ELi1ELi2ELi1ELb1EEENS1_21CollectiveEpilogueBwdISD_SE_SG_Li256ELb0ELb0ELi1EEENS1_25SingleTileBwdLPTSchedulerILb0ELi128ELb0EEEEEEEEEvNT_6ParamsE)
        /*0368*/ 	.word	0x00000008


	//----- nvinfo : EIATTR_MIN_STACK_SIZE
	.align		4
.L_163:
        /*036c*/ 	.byte	0x04, 0x12
        /*036e*/ 	.short	(.L_165 - .L_164)
	.align		4
.L_164:
        /*0370*/ 	.word	index@(_ZN7cutlass13device_kernelIN5flash11enable_sm90INS1_16FlashAttnBwdSm90INS1_25CollectiveMainloopBwdSm90ILi2ELi2ELi2EN4cute5tupleIJNS5_1CILi1EEES8_S8_EEENS6_IJNS7_ILi64EEENS7_ILi128EEENS7_ILi96EEEEEENS_6half_tEfNS_4arch4Sm90ELb1ELb0ELb0ELb0ELb1ELb1ELb0ELb0ELi2ELi1ELi2ELi1ELb1EEENS1_21CollectiveEpilogueBwdISD_SE_SG_Li256ELb0ELb0ELi1EEENS1_25SingleTileBwdLPTSchedulerILb0ELi128ELb1EEEEEEEEEvNT_6ParamsE)
        /*0374*/ 	.word	0x00000008


	//----- nvinfo : EIATTR_MIN_STACK_SIZE
	.align		4
.L_165:
        /*0378*/ 	.byte	0x04, 0x12
        /*037a*/ 	.short	(.L_167 - .L_166)
	.align		4
.L_166:
        /*037c*/ 	.word	index@(_ZN7cutlass13device_kernelIN5flash11enable_sm90INS1_16FlashAttnBwdSm90INS1_25CollectiveMainloopBwdSm90ILi2ELi2ELi2EN4cute5tupleIJNS5_1CILi1EEES8_S8_EEENS6_IJNS7_ILi64EEENS7_ILi128EEENS7_ILi96EEEEEENS_6half_tEfNS_4arch4Sm90ELb1ELb0ELb0ELb0ELb0ELb1ELb0ELb0ELi2ELi1ELi2ELi1ELb1EEENS1_24CollectiveEpilogueBwdGQAISD_fSG_Li256ELb0ELb0EEENS1_25SingleTileBwdLPTSchedulerILb0ELi128ELb0EEEEEEEEEvNT_6ParamsE)
        /*0380*/ 	.word	0x00000008


	//----- nvinfo : EIATTR_MIN_STACK_SIZE
	.align		4
.L_167:
        /*0384*/ 	.byte	0x04, 0x12
        /*0386*/ 	.short	(.L_169 - .L_168)
	.align		4
.L_168:
        /*0388*/ 	.word	index@(_ZN7cutlass13device_kernelIN5flash11enable_sm90INS1_16FlashAttnBwdSm90INS1_25CollectiveMainloopBwdSm90ILi2ELi2ELi2EN4cute5tupleIJNS5_1CILi1EEES8_S8_EEENS6_IJNS7_ILi64EEENS7_ILi128EEENS7_ILi96EEEEEENS_6half_tEfNS_4arch4Sm90ELb1ELb0ELb0ELb0ELb1ELb1ELb0ELb0ELi2ELi1ELi2ELi1ELb1EEENS1_24CollectiveEpilogueBwdGQAISD_fSG_Li256ELb0ELb1EEENS1_25SingleTileBwdLPTSchedulerILb0ELi128ELb1EEEEEEEEEvNT_6ParamsE)
        /*038c*/ 	.word	0x00000008


	//----- nvinfo : EIATTR_MIN_STACK_SIZE
	.align		4
.L_169:
        /*0390*/ 	.byte	0x04, 0x12
        /*0392*/ 	.short	(.L_171 - .L_170)
	.align		4
.L_170:
        /*0394*/ 	.word	index@(_ZN7cutlass13device_kernelIN5flash22FlashAttnBwdPreprocessIN4cute5tupleIJNS3_1CILi64EEENS5_ILi96EEEEEENS_6half_tEfNS_4arch4Sm90ELb1ELb0EEEEEvNT_6ParamsE)
        /*0398*/ 	.word	0x00000000


	//----- nvinfo : EIATTR_MIN_STACK_SIZE
	.align		4
.L_171:
        /*039c*/ 	.byte	0x04, 0x12
        /*039e*/ 	.short	(.L_173 - .L_172)
	.align		4
.L_172:
        /*03a0*/ 	.word	index@(_ZN7cutlass13device_kernelIN5flash11enable_sm90INS1_16FlashAttnBwdSm90INS1_25CollectiveMainloopBwdSm90ILi2ELi2ELi2EN4cute5tupleIJNS5_1CILi1EEES8_S8_EEENS6_IJNS7_ILi64EEENS7_ILi128EEENS7_ILi96EEEEEENS_6half_tEfNS_4arch4Sm90ELb1ELb0ELb0ELb1ELb0ELb1ELb0ELb0ELi2ELi1ELi2ELi1ELb1EEENS1_21CollectiveEpilogueBwdISD_SE_SG_Li256ELb1ELb0ELi1EEENS1_25SingleTileBwdLPTSchedulerILb1ELi128ELb0EEEEEEEEEvNT_6ParamsE)
        /*03a4*/ 	.word	0x00000008


	//----- nvinfo : EIATTR_MIN_STACK_SIZE
	.align		4
.L_173:
        /*03a8*/ 	.byte	0x04, 0x12
        /*03aa*/ 	.short	(.L_175 - .L_174)
	.align		4
.L_174:
        /*03ac*/ 	.word	index@(_ZN7cutlass13device_kernelIN5flash11enable_sm90INS1_16FlashAttnBwdSm90INS1_25CollectiveMainloopBwdSm90ILi2ELi2ELi2EN4cute5tupleIJNS5_1CILi1EEES8_S8_EEENS6_IJNS7_ILi64EEENS7_ILi128EEENS7_ILi96EEEEEENS_6half_tEfNS_4arch4Sm90ELb1ELb0ELb0ELb1ELb1ELb1ELb0ELb0ELi2ELi1ELi2ELi1ELb1EEENS1_21CollectiveEpilogueBwdISD_SE_SG_Li256ELb1ELb0ELi1EEENS1_25SingleTileBwdLPTSchedulerILb1ELi128ELb1EEEEEEEEEvNT_6ParamsE)
        /*03b0*/ 	.word	0x00000008


	//----- nvinfo : EIATTR_MIN_STACK_SIZE
	.align		4
.L_175:
        /*03b4*/ 	.byte	0x04, 0x12
        /*03b6*/ 	.short	(.L_177 - .L_176)
	.align		4
.L_176:
        /*03b8*/ 	.word	index@(_ZN7cutlass13device_kernelIN5flash11enable_sm90INS1_16FlashAttnBwdSm90INS1_25CollectiveMainloopBwdSm90ILi2ELi2ELi2EN4cute5tupleIJNS5_1CILi1EEES8_S8_EEENS6_IJNS7_ILi64EEENS7_ILi128EEENS7_ILi96EEEEEENS_6half_tEfNS_4arch4Sm90ELb1ELb0ELb0ELb1ELb0ELb1ELb0ELb0ELi2ELi1ELi2ELi1ELb1EEENS1_24CollectiveEpilogueBwdGQAISD_fSG_Li256ELb1ELb0EEENS1_25SingleTileBwdLPTSchedulerILb1ELi128ELb0EEEEEEEEEvNT_6ParamsE)
        /*03bc*/ 	.word	0x00000008


	//----- nvinfo : EIATTR_MIN_STACK_SIZE
	.align		4
.L_177:
        /*03c0*/ 	.byte	0x04, 0x12
        /*03c2*/ 	.short	(.L_179 - .L_178)
	.align		4
.L_178:
        /*03c4*/ 	.word	index@(_ZN7cutlass13device_kernelIN5flash32FlashAttnBwdPostprocessConvertdQIN4cute5tupleIJNS3_1CILi128EEENS5_ILi96EEEEEENS_6half_tEfNS_4arch4Sm90ELi256ENS3_8TiledMMAINS3_8MMA_AtomIJNS3_4SM904GMMA25MMA_64x96x16_F32F16F16_RSILNSF_5MajorE0ELSH_1ELNSF_7ScaleInE1ELSI_1EEEEEENS3_6LayoutINS4_IJNS5_ILi2EEENS5_ILi1EEESN_EEENS4_IJSN_NS5_ILi0EEESP_EEEEENS4_IJNS3_10UnderscoreESS_SS_EEEEELb0EEEEEvNT_6ParamsE)
        /*03c8*/ 	.word	0x00000000


	//----- nvinfo : EIATTR_MIN_STACK_SIZE
	.align		4
.L_179:
        /*03cc*/ 	.byte	0x04, 0x12
        /*03ce*/ 	.short	(.L_181 - .L_180)
	.align		4
.L_180:
        /*03d0*/ 	.word	index@(_ZN7cutlass13device_kernelIN5flash32FlashAttnBwdPostprocessConvertdQIN4cute5tupleIJNS3_1CILi64EEENS5_ILi96EEEEEENS_6half_tEfNS_4arch4Sm90ELi256ENS3_8TiledMMAINS3_8MMA_AtomIJNS3_4SM904GMMA25MMA_64x16x16_F32F16F16_SSILNSF_5MajorE0ELSH_1ELNSF_7ScaleInE1ELSI_1EEEEEENS3_6LayoutINS4_IJNS5_ILi1EEENS5_ILi2EEESM_EEENS4_IJNS5_ILi0EEESM_SP_EEEEENS4_IJNS3_10UnderscoreESS_SS_EEEEELb0EEEEEvNT_6ParamsE)
        /*03d4*/ 	.word	0x00000000


	//----- nvinfo : EIATTR_MIN_STACK_SIZE
	.align		4
.L_181:
        /*03d8*/ 	.byte	0x04, 0x12
        /*03da*/ 	.short	(.L_183 - .L_182)
	.align		4
.L_182:
        /*03dc*/ 	.word	index@(_ZN7cutlass13device_kernelIN5flash11enable_sm90INS1_16FlashAttnBwdSm90INS1_25CollectiveMainloopBwdSm90ILi2ELi2ELi2EN4cute5tupleIJNS5_1CILi1EEES8_S8_EEENS6_IJNS7_ILi64EEENS7_ILi128EEENS7_ILi96EEEEEENS_6half_tEfNS_4arch4Sm90ELb1ELb0ELb0ELb1ELb1ELb1ELb0ELb0ELi2ELi1ELi2ELi1ELb1EEENS1_24CollectiveEpilogueBwdGQAISD_fSG_Li256ELb1ELb1EEENS1_25SingleTileBwdLPTSchedulerILb1ELi128ELb1EEEEEEEEEvNT_6ParamsE)
        /*03e0*/ 	.word	0x00000008


	//----- nvinfo : EIATTR_MIN_STACK_SIZE
	.align		4
.L_183:
        /*03e4*/ 	.byte	0x04, 0x12
        /*03e6*/ 	.short	(.L_185 - .L_184)
	.align		4
.L_184:
        /*03e8*/ 	.word	index@(_ZN7cutlass13device_kernelIN5flash22FlashAttnBwdPreprocessIN4cute5tupleIJNS3_1CILi64EEENS5_ILi96EEEEEENS_6half_tEfNS_4arch4Sm90ELb1ELb1EEEEEvNT_6ParamsE)
        /*03ec*/ 	.word	0x00000000
.L_185:


//--------------------- .nv.compat                --------------------------
	.section	.nv.compat,"",@"SHT_CUDA_COMPAT_INFO"
	.align	4
        /*0000*/ 	.byte	0x02, 0x09, 0x01, 0x00, 0x02, 0x02, 0x04, 0x00, 0x02, 0x05, 0x05, 0x00, 0x03, 0x07, 0x01, 0x01
        /*0010*/ 	.byte	0x02, 0x03, 0x01, 0x00, 0x02, 0x06, 0x01, 0x00, 0x04, 0x0b, 0x08, 0x00, 0x00, 0x00, 0x00, 0x00
        /*0020*/ 	.byte	0x00, 0x00, 0x00, 0x00


//--------------------- .nv.info._ZN7cutlass13device_kernelIN5flash11enable_sm90INS1_16FlashAttnBwdSm90INS1_25CollectiveMainloopBwdSm90ILi2ELi2ELi2EN4cute5tupleIJNS5_1CILi1EEES8_S8_EEENS6_IJNS7_ILi64EEENS7_ILi128EEENS7_ILi96EEEEEENS_6half_tEfNS_4arch4Sm90ELb0ELb0ELb0ELb0ELb0ELb1ELb0ELb0ELi2ELi1ELi2ELi1ELb1EEENS1_21CollectiveEpilogueBwdISD_SE_SG_Li256ELb0ELb0ELi1EEENS1_19SingleTileSchedulerILb0ELb0ELb0ELi128EEEEEEEEEvNT_6ParamsE --------------------------
	.section	.nv.info._ZN7cutlass13device_kernelIN5flash11enable_sm90INS1_16FlashAttnBwdSm90INS1_25CollectiveMainloopBwdSm90ILi2ELi2ELi2EN4cute5tupleIJNS5_1CILi1EEES8_S8_EEENS6_IJNS7_ILi64EEENS7_ILi128EEENS7_ILi96EEEEEENS_6half_tEfNS_4arch4Sm90ELb0ELb0ELb0ELb0ELb0ELb1ELb0ELb0ELi2ELi1ELi2ELi1ELb1EEENS1_21CollectiveEpilogueBwdISD_SE_SG_Li256ELb0ELb0ELi1EEENS1_19SingleTileSchedulerILb0ELb0ELb0ELi128EEEEEEEEEvNT_6ParamsE,"",@"SHT_CUDA_INFO"
	.sectionflags	@""
	.align	4


	//----- nvinfo : EIATTR_CUDA_API_VERSION
	.align		4
        /*0000*/ 	.byte	0x04, 0x37
        /*0002*/ 	.short	(.L_187 - .L_186)
.L_186:
        /*0004*/ 	.word	0x00000082


	//----- nvinfo : EIATTR_KPARAM_INFO
	.align		4
.L_187:
        /*0008*/ 	.byte	0x04, 0x17
        /*000a*/ 	.short	(.L_189 - .L_188)
.L_188:
        /*000c*/ 	.word	0x00000000
        /*0010*/ 	.short	0x0000
        /*0012*/ 	.short	0x0070
        /*0014*/ 	.byte	0x00, 0xf0, 0x01, 0x24


	//----- nvinfo : EIATTR_SPARSE_MMA_MASK
	.align		4
.L_189:
        /*0018*/ 	.byte	0x03, 0x50
        /*001a*/ 	.short	0x0000


	//----- nvinfo : EIATTR_MAXREG_COUNT
	.align		4
        /*001c*/ 	.byte	0x03, 0x1b
        /*001e*/ 	.short	0x00a8


	//----- nvinfo : EIATTR_NUM_BARRIERS
	.align		4
        /*0020*/ 	.byte	0x02, 0x4c
        /*0022*/ 	.byte	0x10
	.zero		1


	//----- nvinfo : EIATTR_EXTERNS
	.align		4
        /*0024*/ 	.byte	0x04, 0x0f
        /*0026*/ 	.short	(.L_191 - .L_190)


	//   ....[0]....
	.align		4
.L_190:
        /*0028*/ 	.word	index@(__assertfail)


	//----- nvinfo : EIATTR_MERCURY_ISA_VERSION
	.align		4
.L_191:
        /*002c*/ 	.byte	0x03, 0x5f
        /*002e*/ 	.short	0x0101


	//----- nvinfo : EIATTR_INT_WARP_WIDE_INSTR_OFFSETS
	.align		4
        /*0030*/ 	.byte	0x04, 0x31
        /*0032*/ 	.short	(.L_193 - .L_192)


	//   ....[0]....
.L_192:
        /*0034*/ 	.word	0x000001e0


	//   ....[1]....
        /*0038*/ 	.word	0x00000210


	//----- nvinfo : EIATTR_COOP_GROUP_MASK_REGIDS
	.align		4
.L_193:
        /*003c*/ 	.byte	0x04, 0x29
        /*003e*/ 	.short	(.L_195 - .L_194)


	//   ....[0]....
.L_194:
        /*0040*/ 	.word	0xffffffff


	//   ....[1]....
        /*0044*/ 	.word	0xffffffff


	//   ....[2]....
        /*0048*/ 	.word	0xffffffff


	//   ....[3]....
        /*004c*/ 	.word	0xffffffff


	//   ....[4]....
        /*0050*/ 	.word	0xffffffff


	//   ....[5]....
        /*0054*/ 	.word	0xffffffff


	//   ....[6]....
        /*0058*/ 	.word	0xffffffff


	//   ....[7]....
        /*005c*/ 	.word	0xffffffff


	//   ....[8]....
        /*0060*/ 	.word	0x0500000f


	//----- nvinfo : EIATTR_COOP_GROUP_INSTR_OFFSETS
	.align		4
.L_195:
        /*0064*/ 	.byte	0x04, 0x28
        /*0066*/ 	.short	(.L_197 - .L_196)


	//   ....[0]....
.L_196:
        /*0068*/ 	.word	0x00000060


	//   ....[1]....
        /*006c*/ 	.word	0x000001f0


	//   ....[2]....
        /*0070*/ 	.word	0x00000240


	//   ....[3]....
        /*0074*/ 	.word	0x00000430


	//   ....[4]....
        /*0078*/ 	.word	0x00000640


	//   ....[5]....
        /*007c*/ 	.word	0x00000b90


	//   ....[6]....
        /*0080*/ 	.word	0x00004440


	//   ....[7]....
        /*0084*/ 	.word	0x00004a40


	//   ....[8]....
        /*0088*/ 	.word	0x000078a0


	//----- nvinfo : EIATTR_REG_RECONFIG
	.align		4
.L_197:
        /*008c*/ 	.byte	0x01, 0x54
	.zero		2


	//----- nvinfo : EIATTR_SYSCALL_OFFSETS
	.align		4
        /*0090*/ 	.byte	0x04, 0x46
        /*0092*/ 	.short	(.L_199 - .L_198)


	//   ....[0]....
.L_198:
        /*0094*/ 	.word	0x000007f0


	//   ....[1]....
        /*0098*/ 	.word	0x000008e0


	//   ....[2]....
        /*009c*/ 	.word	0x00000a40


	//   ....[3]....
        /*00a0*/ 	.word	0x00000b30


	//   ....[4]....
        /*00a4*/ 	.word	0x00000e20


	//   ....[5]....
        /*00a8*/ 	.word	0x00003ee0


	//   ....[6]....
        /*00ac*/ 	.word	0x00004000


	//   ....[7]....
        /*00b0*/ 	.word	0x00004120


	//   ....[8]....
        /*00b4*/ 	.word	0x00004240


	//----- nvinfo : EIATTR_MBARRIER_INSTR_OFFSETS
	.align		4
.L_199:
        /*00b8*/ 	.byte	0x04, 0x39
        /*00ba*/ 	.short	(.L_201 - .L_200)


	//   ....[0]....
.L_200:
        /*00bc*/ 	.word	0x000002e0
        /*00c0*/ 	.word	0x000000ff
        /*00c4*/ 	.word	0x00026800
        /*00c8*/ 	.short	0x0100
        /*00ca*/ 	.byte	0x06
	.zero		1


	//   ....[1]....
        /*00cc*/ 	.word	0x000003e0
        /*00d0*/ 	.word	0x000000ff
        /*00d4*/ 	.word	0x00026810
        /*00d8*/ 	.short	0x0100
        /*00da*/ 	.byte	0x08
	.zero		1


	//   ....[2]....
        /*00dc*/ 	.word	0x000003f0
        /*00e0*/ 	.word	0x000000ff
        /*00e4*/ 	.word	0x00026820
        /*00e8*/ 	.short	0x0100
        /*00ea*/ 	.byte	0x08
	.zero		1


	//   ....[3]....
        /*00ec*/ 	.word	0x00000400
        /*00f0*/ 	.word	0x000000ff
        /*00f4*/ 	.word	0x00026818
        /*00f8*/ 	.short	0x0100
        /*00fa*/ 	.byte	0x08
	.zero		1


	//   ....[4]....
        /*00fc*/ 	.word	0x00000410
        /*0100*/ 	.word	0x000000ff
        /*0104*/ 	.word	0x00026828
        /*0108*/ 	.short	0x0100
        /*010a*/ 	.byte	0x08
	.zero		1


	//   ....[5]....
        /*010c*/ 	.word	0x00000540
        /*0110*/ 	.word	0x000000ff
        /*0114*/ 	.word	0x00026830
        /*0118*/ 	.short	0x0100
        /*011a*/ 	.byte	0x08
	.zero		1


	//   ....[6]....
        /*011c*/ 	.word	0x00000550
        /*0120*/ 	.word	0x000000ff
        /*0124*/ 	.word	0x00026840
        /*0128*/ 	.short	0x0100
        /*012a*/ 	.byte	0x08
	.zero		1


	//   ....[7]....
        /*012c*/ 	.word	0x00000560
        /*0130*/ 	.word	0x000000ff
        /*0134*/ 	.word	0x00026838
        /*0138*/ 	.short	0x0100
        /*013a*/ 	.byte	0x08
	.zero		1


	//   ....[8]....
        /*013c*/ 	.word	0x00000570
        /*0140*/ 	.word	0x000000ff
        /*0144*/ 	.word	0x00026848
        /*0148*/ 	.short	0x0100
        /*014a*/ 	.byte	0x08
	.zero		1


	//   ....[9]....
        /*014c*/ 	.word	0x00000bd0
        /*0150*/ 	.word	0x00000002
        /*0154*/ 	.word	0x00026800
        /*0158*/ 	.short	0x010a
        /*015a*/ 	.byte	0x3f
	.zero		1


	//   ....[10]....
        /*015c*/ 	.word	0x00000cd0
        /*0160*/ 	.word	0x00000002
        /*0164*/ 	.word	0x00026800
        /*0168*/ 	.short	0x010a
        /*016a*/ 	.byte	0x3f
	.zero		1


	//   ....[11]....
        /*016c*/ 	.word	0x00001680
        /*0170*/ 	.word	0x000000ff
        /*0174*/ 	.word	0x00026810
        /*0178*/ 	.short	0x010a
        /*017a*/ 	.byte	0x08
	.zero		1


	//   ....[12]....
        /*017c*/ 	.word	0x000016c0
        /*0180*/ 	.word	0x000000ff
        /*0184*/ 	.word	0x00026810
        /*0188*/ 	.short	0x010a
        /*018a*/ 	.byte	0x08
	.zero		1


	//   ....[13]....
        /*018c*/ 	.word	0x00001b10
        /*0190*/ 	.word	0x000000ff
        /*0194*/ 	.word	0x00026830
        /*0198*/ 	.short	0x010a
        /*019a*/ 	.byte	0x08
	.zero		1


	//   ....[14]....
        /*019c*/ 	.word	0x00001b50
        /*01a0*/ 	.word	0x000000ff
        /*01a4*/ 	.word	0x00026830
        /*01a8*/ 	.short	0x010a
        /*01aa*/ 	.byte	0x08
	.zero		1


	//   ....[15]....
        /*01ac*/ 	.word	0x00003760
        /*01b0*/ 	.word	0x000000ff
        /*01b4*/ 	.word	0x00000000
        /*01b8*/ 	.short	0x0101
        /*01ba*/ 	.byte	0x0a
	.zero		1


	//   ....[16]....
        /*01bc*/ 	.word	0x00003a70
        /*01c0*/ 	.word	0x000000ff
        /*01c4*/ 	.word	0x00000000
        /*01c8*/ 	.short	0x0101
        /*01ca*/ 	.byte	0x08
	.zero		1


	//   ....[17]....
        /*01cc*/ 	.word	0x00005840
        /*01d0*/ 	.word	0x00000000
        /*01d4*/ 	.word	0x00026820
        /*01d8*/ 	.short	0x010a
        /*01da*/ 	.byte	0x3f
	.zero		1


	//   ....[18]....
        /*01dc*/ 	.word	0x00006140
        /*01e0*/ 	.word	0x00000000
        /*01e4*/ 	.word	0x00026840
        /*01e8*/ 	.short	0x010a
        /*01ea*/ 	.byte	0x3f
	.zero		1


	//   ....[19]....
        /*01ec*/ 	.word	0x00006440
        /*01f0*/ 	.word	0x00000000
        /*01f4*/ 	.word	0x00026828
        /*01f8*/ 	.short	0x010a
        /*01fa*/ 	.byte	0x3f
	.zero		1


	//   ....[20]....
        /*01fc*/ 	.word	0x000066c0
        /*0200*/ 	.word	0x00000000
        /*0204*/ 	.word	0x00026848
        /*0208*/ 	.short	0x010a
        /*020a*/ 	.byte	0x3f
	.zero		1


	//   ....[21]....
        /*020c*/ 	.word	0x00006990
        /*0210*/ 	.word	0x00000000
        /*0214*/ 	.word	0x00026820
        /*0218*/ 	.short	0x010a
        /*021a*/ 	.byte	0x3f
	.zero		1


	//   ....[22]....
        /*021c*/ 	.word	0x00006c80
        /*0220*/ 	.word	0x00000000
        /*0224*/ 	.word	0x00026840
        /*0228*/ 	.short	0x010a
        /*022a*/ 	.byte	0x3f
	.zero		1


	//   ....[23]....
        /*022c*/ 	.word	0x00006f60
        /*0230*/ 	.word	0x00000000
        /*0234*/ 	.word	0x00026828
        /*0238*/ 	.short	0x010a
        /*023a*/ 	.byte	0x3f
	.zero		1


	//   ....[24]....
        /*023c*/ 	.word	0x00007240
        /*0240*/ 	.word	0x00000003
        /*0244*/ 	.word	0x00026840
        /*0248*/ 	.short	0x010a
        /*024a*/ 	.byte	0x3f
	.zero		1


	//   ....[25]....
        /*024c*/ 	.word	0x00007700
        /*0250*/ 	.word	0x00000006
        /*0254*/ 	.word	0x00000000
        /*0258*/ 	.short	0x010a
        /*025a*/ 	.byte	0x3f
	.zero		1


	//   ....[26]....
        /*025c*/ 	.word	0x00007760
        /*0260*/ 	.word	0x00000003
        /*0264*/ 	.word	0x00000000
        /*0268*/ 	.short	0x010a
        /*026a*/ 	.byte	0x3f
	.zero		1


	//   ....[27]....
        /*026c*/ 	.word	0x000077c0
        /*0270*/ 	.word	0x00000000
        /*0274*/ 	.word	0x00000000
        /*0278*/ 	.short	0x010a
        /*027a*/ 	.byte	0x3f
	.zero		1


	//   ....[28]....
        /*027c*/ 	.word	0x000077f0
        /*0280*/ 	.word	0x00000003
        /*0284*/ 	.word	0x00000000
        /*0288*/ 	.short	0x010a
        /*028a*/ 	.byte	0x3f
	.zero		1


	//   ....[29]....
        /*028c*/ 	.word	0x000078d0
        /*0290*/ 	.word	0x00000002
        /*0294*/ 	.word	0x00026800
        /*0298*/ 	.short	0x010a
        /*029a*/ 	.byte	0x3f
	.zero		1


	//   ....[30]....
        /*029c*/ 	.word	0x00007930
        /*02a0*/ 	.word	0x00000005
        /*02a4*/ 	.word	0x00026810
        /*02a8*/ 	.short	0x010a
        /*02aa*/ 	.byte	0x3f
	.zero		1


	//   ....[31]....
        /*02ac*/ 	.word	0x00007990
        /*02b0*/ 	.word	0x00000005
        /*02b4*/ 	.word	0x00026830
        /*02b8*/ 	.short	0x010a
        /*02ba*/ 	.byte	0x3f
	.zero		1


	//   ....[32]....
        /*02bc*/ 	.word	0x000079e0
        /*02c0*/ 	.word	0x00000000
        /*02c4*/ 	.word	0x00026820
        /*02c8*/ 	.short	0x010a
        /*02ca*/ 	.byte	0x3f
	.zero		1


	//   ....[33]....
        /*02cc*/ 	.word	0x00007a30
        /*02d0*/ 	.word	0x00000000
        /*02d4*/ 	.word	0x00026840
        /*02d8*/ 	.short	0x010a
        /*02da*/ 	.byte	0x3f
	.zero		1


	//   ....[34]....
        /*02dc*/ 	.word	0x00007a80
        /*02e0*/ 	.word	0x00000000
        /*02e4*/ 	.word	0x00026828
        /*02e8*/ 	.short	0x010a
        /*02ea*/ 	.byte	0x3f
	.zero		1


	//   ....[35]....
        /*02ec*/ 	.word	0x00007ad0
        /*02f0*/ 	.word	0x00000000
        /*02f4*/ 	.word	0x00026848
        /*02f8*/ 	.short	0x010a
        /*02fa*/ 	.byte	0x3f
	.zero		1


	//   ....[36]....
        /*02fc*/ 	.word	0x00007b30
        /*0300*/ 	.word	0x00000000
        /*0304*/ 	.word	0x00026820
        /*0308*/ 	.short	0x010a
        /*030a*/ 	.byte	0x3f
	.zero		1


	//   ....[37]....
        /*030c*/ 	.word	0x00007b80
        /*0310*/ 	.word	0x00000000
        /*0314*/ 	.word	0x00026840
        /*0318*/ 	.short	0x010a
        /*031a*/ 	.byte	0x3f
	.zero		1


	//   ....[38]....
        /*031c*/ 	.word	0x00007bd0
        /*0320*/ 	.word	0x00000000
        /*0324*/ 	.word	0x00026828
        /*0328*/ 	.short	0x010a
        /*032a*/ 	.byte	0x3f
	.zero		1


	//   ....[39]....
        /*032c*/ 	.word	0x00007c20
        /*0330*/ 	.word	0x00000003
        /*0334*/ 	.word	0x00026840
        /*0338*/ 	.short	0x010a
        /*033a*/ 	.byte	0x3f
	.zero		1


	//   ....[40]....
        /*033c*/ 	.word	0x00007d00
        /*0340*/ 	.word	0x00000006
        /*0344*/ 	.word	0x00000000
        /*0348*/ 	.short	0x010a
        /*034a*/ 	.byte	0x3f
	.zero		1


	//   ....[41]....
        /*034c*/ 	.word	0x00007d50
        /*0350*/ 	.word	0x00000003
        /*0354*/ 	.word	0x00000000
        /*0358*/ 	.short	0x010a
        /*035a*/ 	.byte	0x3f
	.zero		1


	//   ....[42]....
        /*035c*/ 	.word	0x00007da0
        /*0360*/ 	.word	0x00000000
        /*0364*/ 	.word	0x00000000
        /*0368*/ 	.short	0x010a
        /*036a*/ 	.byte	0x3f
	.zero		1


	//----- nvinfo : EIATTR_NUM_MBARRIERS
	.align		4
.L_201:
        /*036c*/ 	.byte	0x03, 0x38
        /*036e*/ 	.short	0x0009


	//----- nvinfo : EIATTR_EXIT_INSTR_OFFSETS
	.align		4
        /*0370*/ 	.byte	0x04, 0x1c
        /*0372*/ 	.short	(.L_203 - .L_202)


	//   ....[0]....
.L_202:
        /*0374*/ 	.word	0x000006a0


	//   ....[1]....
        /*0378*/ 	.word	0x000049f0


	//   ....[2]....
        /*037c*/ 	.word	0x00004a80


	//   ....[3]....
        /*0380*/ 	.word	0x00004ab0


	//   ....[4]....
        /*0384*/ 	.word	0x00004bc0


	//   ....[5]....
        /*0388*/ 	.word	0x00005280


	//   ....[6]....
        /*038c*/ 	.word	0x00005550


	//   ....[7]....
        /*0390*/ 	.word	0x00007840


	//----- nvinfo : EIATTR_MAX_THREADS
	.align		4
.L_203:
        /*0394*/ 	.byte	0x04, 0x05
        /*0396*/ 	.short	(.L_205 - .L_204)
.L_204:
        /*0398*/ 	.word	0x00000180
        /*039c*/ 	.word	0x00000001
        /*03a0*/ 	.word	0x00000001


	//----- nvinfo : EIATTR_CRS_STACK_SIZE
	.align		4
.L_205:
        /*03a4*/ 	.byte	0x04, 0x1e
        /*03a6*/ 	.short	(.L_207 - .L_206)
.L_206:
        /*03a8*/ 	.word	0x00000000


	//----- nvinfo : EIATTR_CBANK_PARAM_SIZE
	.align		4
.L_207:
        /*03ac*/ 	.byte	0x03, 0x19
        /*03ae*/ 	.short	0x0970


	//----- nvinfo : EIATTR_PARAM_CBANK
	.align		4
        /*03b0*/ 	.byte	0x04, 0x0a
        /*03b2*/ 	.short	(.L_209 - .L_208)
	.align		4
.L_208:
        /*03b4*/ 	.word	index@(.nv.constant0._ZN7cutlass13device_kernelIN5flash11enable_sm90INS1_16FlashAttnBwdSm90INS1_25CollectiveMainloopBwdSm90ILi2ELi2ELi2EN4cute5tupleIJNS5_1CILi1EEES8_S8_EEENS6_IJNS7_ILi64EEENS7_ILi128EEENS7_ILi96EEEEEENS_6half_tEfNS_4arch4Sm90ELb0ELb0ELb0ELb0ELb0ELb1ELb0ELb0ELi2ELi1ELi2ELi1ELb1EEENS1_21CollectiveEpilogueBwdISD_SE_SG_Li256ELb0ELb0ELi1EEENS1_19SingleTileSchedulerILb0ELb0ELb0ELi128EEEEEEEEEvNT_6ParamsE)
        /*03b8*/ 	.short	0x0210
        /*03ba*/ 	.short	0x0970


	//----- nvinfo : EIATTR_SW_WAR
	.align		4
.L_209:
        /*03bc*/ 	.byte	0x04, 0x36
        /*03be*/ 	.short	(.L_211 - .L_210)
.L_210:
        /*03c0*/ 	.word	0x00000008
.L_211:


//--------------------- .nv.info._ZN7cutlass13device_kernelIN5flash11enable_sm90INS1_16FlashAttnBwdSm90INS1_25CollectiveMainloopBwdSm90ILi2ELi2ELi2EN4cute5tupleIJNS5_1CILi1EEES8_S8_EEENS6_IJNS7_ILi64EEENS7_ILi128EEENS7_ILi96EEEEEENS_6half_tEfNS_4arch4Sm90ELb0ELb0ELb0ELb0ELb1ELb1ELb0ELb0ELi2ELi1ELi2ELi1ELb1EEENS1_21CollectiveEpilogueBwdISD_SE_SG_Li256ELb0ELb0ELi1EEENS1_19SingleTileSchedulerILb0ELb0ELb0ELi128EEEEEEEEEvNT_6ParamsE --------------------------
	.section	.nv.info._ZN7cutlass13device_kernelIN5flash11enable_sm90INS1_16FlashAttnBwdSm90INS1_25CollectiveMainloopBwdSm90ILi2ELi2ELi2EN4cute5tupleIJNS5_1CILi1EEES8_S8_EEENS6_IJNS7_ILi64EEENS7_ILi128EEENS7_ILi96EEEEEENS_6half_tEfNS_4arch4Sm90ELb0ELb0ELb0ELb0ELb1ELb1ELb0ELb0ELi2ELi1ELi2ELi1ELb1EEENS1_21CollectiveEpilogueBwdISD_SE_SG_Li256ELb0ELb0ELi1EEENS1_19SingleTileSchedulerILb0ELb0ELb0ELi128EEEEEEEEEvNT_6ParamsE,"",@"SHT_CUDA_INFO"
	.sectionflags	@""
	.align	4


	//----- nvinfo : EIATTR_CUDA_API_VERSION
	.align		4
        /*0000*/ 	.byte	0x04, 0x37
        /*0002*/ 	.short	(.L_213 - .L_212)
.L_212:
        /*0004*/ 	.word	0x00000082


	//----- nvinfo : EIATTR_KPARAM_INFO
	.align		4
.L_213:
        /*0008*/ 	.byte	0x04, 0x17
        /*000a*/ 	.short	(.L_215 - .L_214)
.L_214:
        /*000c*/ 	.word	0x00000000
        /*0010*/ 	.short	0x0000
        /*0012*/ 	.short	0x0070
        /*0014*/ 	.byte	0x00, 0xf0, 0x01, 0x24


	//----- nvinfo : EIATTR_SPARSE_MMA_MASK
	.align		4
.L_215:
        /*0018*/ 	.byte	0x03, 0x50
        /*001a*/ 	.short	0x0000


	//----- nvinfo : EIATTR_MAXREG_COUNT
	.align		4
        /*001c*/ 	.byte	0x03, 0x1b
        /*001e*/ 	.short	0x00a8


	//----- nvinfo : EIATTR_NUM_BARRIERS
	.align		4
        /*0020*/ 	.byte	0x02, 0x4c
        /*0022*/ 	.byte	0x10
	.zero		1


	//----- nvinfo : EIATTR_EXTERNS
	.align		4
        /*0024*/ 	.byte	0x04, 0x0f
        /*0026*/ 	.short	(.L_217 - .L_216)


	//   ....[0]....
	.align		4
.L_216:
        /*0028*/ 	.word	index@(__assertfail)


	//----- nvinfo : EIATTR_MERCURY_ISA_VERSION
	.align		4
.L_217:
        /*002c*/ 	.byte	0x03, 0x5f
        /*002e*/ 	.short	0x0101


	//----- nvinfo : EIATTR_INT_WARP_WIDE_INSTR_OFFSETS
	.align		4
        /*0030*/ 	.byte	0x04, 0x31
        /*0032*/ 	.short	(.L_219 - .L_218)


	//   ....[0]....
.L_218:
        /*0034*/ 	.word	0x000001e0


	//   ....[1]....
        /*0038*/ 	.word	0x00000210


	//   ....[2]....
        /*003c*/ 	.word	0x000052e0


	//   ....[3]....
        /*0040*/ 	.word	0x00005750


	//   ....[4]....
        /*0044*/ 	.word	0x00005d30


	//----- nvinfo : EIATTR_COOP_GROUP_MASK_REGIDS
	.align		4
.L_219:
        /*0048*/ 	.byte	0x04, 0x29
        /*004a*/ 	.short	(.L_221 - .L_220)


	//   ....[0]....
.L_220:
        /*004c*/ 	.word	0xffffffff


	//   ....[1]....
        /*0050*/ 	.word	0xffffffff


	//   ....[2]....
        /*0054*/ 	.word	0xffffffff


	//   ....[3]....
        /*0058*/ 	.word	0xffffffff


	//   ....[4]....
        /*005c*/ 	.word	0xffffffff


	//   ....[5]....
        /*0060*/ 	.word	0xffffffff


	//   ....[6]....
        /*0064*/ 	.word	0xffffffff


	//   ....[7]....
        /*0068*/ 	.word	0xffffffff


	//   ....[8]....
        /*006c*/ 	.word	0xffffffff


	//   ....[9]....
        /*0070*/ 	.word	0xffffffff


	//   ....[10]....
        /*0074*/ 	.word	0xffffffff


	//   ....[11]....
        /*0078*/ 	.word	0xffffffff


	//   ....[12]....
        /*007c*/ 	.word	0xffffffff


	//   ....[13]....
        /*0080*/ 	.word	0xffffffff


	//   ....[14]....
        /*0084*/ 	.word	0x0500000f


	//   ....[15]....
        /*0088*/ 	.word	0x0500000f


	//   ....[16]....
        /*008c*/ 	.word	0x0500000f


	//   ....[17]....
        /*0090*/ 	.word	0x0500000f


	//----- nvinfo : EIATTR_COOP_GROUP_INSTR_OFFSETS
	.align		4
.L_221:
        /*0094*/ 	.byte	0x04, 0x28
        /*0096*/ 	.short	(.L_223 - .L_222)


	//   ....[0]....
.L_222:
        /*0098*/ 	.word	0x00000060


	//   ....[1]....
        /*009c*/ 	.word	0x000001f0


	//   ....[2]....
        /*00a0*/ 	.word	0x00000240


	//   ....[3]....
        /*00a4*/ 	.word	0x00000430


	//   ....[4]....
        /*00a8*/ 	.word	0x00000640


	//   ....[5]....
        /*00ac*/ 	.word	0x00000b90


	//   ....[6]....
        /*00b0*/ 	.word	0x00004440


	//   ....[7]....
        /*00b4*/ 	.word	0x00004a40


	//   ....[8]....
        /*00b8*/ 	.word	0x00004f80


	//   ....[9]....
        /*00bc*/ 	.word	0x00005210


	//   ....[10]....
        /*00c0*/ 	.word	0x00005450


	//   ....[11]....
        /*00c4*/ 	.word	0x00005680


	//   ....[12]....
        /*00c8*/ 	.word	0x00005930


	//   ....[13]....
        /*00cc*/ 	.word	0x00005c60


	//   ....[14]....
        /*00d0*/ 	.word	0x000080e0


	//   ....[15]....
        /*00d4*/ 	.word	0x00008250


	//   ....[16]....
        /*00d8*/ 	.word	0x000082c0


	//   ....[17]....
        /*00dc*/ 	.word	0x00008330


	//----- nvinfo : EIATTR_REG_RECONFIG
	.align		4
.L_223:
        /*00e0*/ 	.byte	0x01, 0x54
	.zero		2


	//----- nvinfo : EIATTR_SYSCALL_OFFSETS
	.align		4
        /*00e4*/ 	.byte	0x04, 0x46
        /*00e6*/ 	.short	(.L_225 - .L_224)


	//   ....[0]....
.L_224:
        /*00e8*/ 	.word	0x000007f0


	//   ....[1]....
        /*00ec*/ 	.word	0x000008e0


	//   ....[2]....
        /*00f0*/ 	.word	0x00000a40


	//   ....[3]....
        /*00f4*/ 	.word	0x00000b30


	//   ....[4]....
        /*00f8*/ 	.word	0x00000e20


	//   ....[5]....
        /*00fc*/ 	.word	0x00003ee0


	//   ....[6]....
        /*0100*/ 	.word	0x00004000


	//   ....[7]....
        /*0104*/ 	.word	0x00004120


	//   ....[8]....
        /*0108*/ 	.word	0x00004240


	//----- nvinfo : EIATTR_MBARRIER_INSTR_OFFSETS
	.align		4
.L_225:
        /*010c*/ 	.byte	0x04, 0x39
        /*010e*/ 	.short	(.L_227 - .L_226)


	//   ....[0]....
.L_226:
        /*0110*/ 	.word	0x000002e0
        /*0114*/ 	.word	0x000000ff
        /*0118*/ 	.word	0x00026800
        /*011c*/ 	.short	0x0100
        /*011e*/ 	.byte	0x06
	.zero		1


	//   ....[1]....
        /*0120*/ 	.word	0x000003e0
        /*0124*/ 	.word	0x000000ff
        /*0128*/ 	.word	0x00026810
        /*012c*/ 	.short	0x0100
        /*012e*/ 	.byte	0x08
	.zero		1


	//   ....[2]....
        /*0130*/ 	.word	0x000003f0
        /*0134*/ 	.word	0x000000ff
        /*0138*/ 	.word	0x00026820
        /*013c*/ 	.short	0x0100
        /*013e*/ 	.byte	0x08
	.zero		1


	//   ....[3]....
        /*0140*/ 	.word	0x00000400
        /*0144*/ 	.word	0x000000ff
        /*0148*/ 	.word	0x00026818
        /*014c*/ 	.short	0x0100
        /*014e*/ 	.byte	0x08
	.zero		1


	//   ....[4]....
        /*0150*/ 	.word	0x00000410
        /*0154*/ 	.word	0x000000ff
        /*0158*/ 	.word	0x00026828
        /*015c*/ 	.short	0x0100
        /*015e*/ 	.byte	0x08
	.zero		1


	//   ....[5]....
        /*0160*/ 	.word	0x00000540
        /*0164*/ 	.word	0x000000ff
        /*0168*/ 	.word	0x00026830
        /*016c*/ 	.short	0x0100
        /*016e*/ 	.byte	0x08
	.zero		1


	//   ....[6]....
        /*0170*/ 	.word	0x00000550
        /*0174*/ 	.word	0x000000ff
        /*0178*/ 	.word	0x00026840
        /*017c*/ 	.short	0x0100
        /*017e*/ 	.byte	0x08
	.zero		1


	//   ....[7]....
        /*0180*/ 	.word	0x00000560
        /*0184*/ 	.word	0x000000ff
        /*0188*/ 	.word	0x00026838
        /*018c*/ 	.short	0x0100
        /*018e*/ 	.byte	0x08
	.zero		1


	//   ....[8]....
        /*0190*/ 	.word	0x00000570
        /*0194*/ 	.word	0x000000ff
        /*0198*/ 	.word	0x00026848
        /*019c*/ 	.short	0x0100
        /*019e*/ 	.byte	0x08
	.zero		1


	//   ....[9]....
        /*01a0*/ 	.word	0x00000bd0
        /*01a4*/ 	.word	0x00000002
        /*01a8*/ 	.word	0x00026800
        /*01ac*/ 	.short	0x010a
        /*01ae*/ 	.byte	0x3f
	.zero		1


	//   ....[10]....
        /*01b0*/ 	.word	0x00000cd0
        /*01b4*/ 	.word	0x00000002
        /*01b8*/ 	.word	0x00026800
        /*01bc*/ 	.short	0x010a
        /*01be*/ 	.byte	0x3f
	.zero		1


	//   ....[11]....
        /*01c0*/ 	.word	0x00001680
        /*01c4*/ 	.word	0x000000ff
        /*01c8*/ 	.word	0x00026810
        /*01cc*/ 	.short	0x010a
        /*01ce*/ 	.byte	0x08
	.zero		1


	//   ....[12]....
        /*01d0*/ 	.word	0x000016c0
        /*01d4*/ 	.word	0x000000ff
        /*01d8*/ 	.word	0x00026810
        /*01dc*/ 	.short	0x010a
        /*01de*/ 	.byte	0x08
	.zero		1


	//   ....[13]....
        /*01e0*/ 	.word	0x00001b10
        /*01e4*/ 	.word	0x000000ff
        /*01e8*/ 	.word	0x00026830
        /*01ec*/ 	.short	0x010a
        /*01ee*/ 	.byte	0x08
	.zero		1


	//   ....[14]....
        /*01f0*/ 	.word	0x00001b50
        /*01f4*/ 	.word	0x000000ff
        /*01f8*/ 	.word	0x00026830
        /*01fc*/ 	.short	0x010a
        /*01fe*/ 	.byte	0x08
	.zero		1


	//   ....[15]....
        /*0200*/ 	.word	0x00003760
        /*0204*/ 	.word	0x000000ff
        /*0208*/ 	.word	0x00000000
        /*020c*/ 	.short	0x0101
        /*020e*/ 	.byte	0x0a
	.zero		1


	//   ....[16]....
        /*0210*/ 	.word	0x00003a70
        /*0214*/ 	.word	0x000000ff
        /*0218*/ 	.word	0x00000000
        /*021c*/ 	.short	0x0101
        /*021e*/ 	.byte	0x08
	.zero		1


	//   ....[17]....
        /*0220*/ 	.word	0x00006080
        /*0224*/ 	.word	0x00000000
        /*0228*/ 	.word	0x00026820
        /*022c*/ 	.short	0x010a
        /*022e*/ 	.byte	0x3f
	.zero		1


	//   ....[18]....
        /*0230*/ 	.word	0x00006980
        /*0234*/ 	.word	0x00000000
        /*0238*/ 	.word	0x00026840
        /*023c*/ 	.short	0x010a
        /*023e*/ 	.byte	0x3f
	.zero		1


	//   ....[19]....
        /*0240*/ 	.word	0x00006c80
        /*0244*/ 	.word	0x00000000
        /*0248*/ 	.word	0x00026828
        /*024c*/ 	.short	0x010a
        /*024e*/ 	.byte	0x3f
	.zero		1


	//   ....[20]....
        /*0250*/ 	.word	0x00006f00
        /*0254*/ 	.word	0x00000000
        /*0258*/ 	.word	0x00026848
        /*025c*/ 	.short	0x010a
        /*025e*/ 	.byte	0x3f
	.zero		1


	//   ....[21]....
        /*0260*/ 	.word	0x000071d0
        /*0264*/ 	.word	0x00000000
        /*0268*/ 	.word	0x00026820
        /*026c*/ 	.short	0x010a
        /*026e*/ 	.byte	0x3f
	.zero		1


	//   ....[22]....
        /*0270*/ 	.word	0x000074c0
        /*0274*/ 	.word	0x00000000
        /*0278*/ 	.word	0x00026840
        /*027c*/ 	.short	0x010a
        /*027e*/ 	.byte	0x3f
	.zero		1


	//   ....[23]....
        /*0280*/ 	.word	0x000077a0
        /*0284*/ 	.word	0x00000000
        /*0288*/ 	.word	0x00026828
        /*028c*/ 	.short	0x010a
        /*028e*/ 	.byte	0x3f
	.zero		1


	//   ....[24]....
        /*0290*/ 	.word	0x00007a80
        /*0294*/ 	.word	0x00000003
        /*0298*/ 	.word	0x00026840
        /*029c*/ 	.short	0x010a
        /*029e*/ 	.byte	0x3f
	.zero		1


	//   ....[25]....
        /*02a0*/ 	.word	0x00007f40
        /*02a4*/ 	.word	0x00000006
        /*02a8*/ 	.word	0x00000000
        /*02ac*/ 	.short	0x010a
        /*02ae*/ 	.byte	0x3f
	.zero		1


	//   ....[26]....
        /*02b0*/ 	.word	0x00007fa0
        /*02b4*/ 	.word	0x00000003
        /*02b8*/ 	.word	0x00000000
        /*02bc*/ 	.short	0x010a
        /*02be*/ 	.byte	0x3f
	.zero		1


	//   ....[27]....
        /*02c0*/ 	.word	0x00008000
        /*02c4*/ 	.word	0x00000000
        /*02c8*/ 	.word	0x00000000
        /*02cc*/ 	.short	0x010a
        /*02ce*/ 	.byte	0x3f
	.zero		1


	//   ....[28]....
        /*02d0*/ 	.word	0x00008030
        /*02d4*/ 	.word	0x00000003
        /*02d8*/ 	.word	0x00000000
        /*02dc*/ 	.short	0x010a
        /*02de*/ 	.byte	0x3f
	.zero		1


	//   ....[29]....
        /*02e0*/ 	.word	0x00008110
        /*02e4*/ 	.word	0x00000002
        /*02e8*/ 	.word	0x00026800
        /*02ec*/ 	.short	0x010a
        /*02ee*/ 	.byte	0x3f
	.zero		1


	//   ....[30]....
        /*02f0*/ 	.word	0x00008170
        /*02f4*/ 	.word	0x00000005
        /*02f8*/ 	.word	0x00026810
        /*02fc*/ 	.short	0x010a
        /*02fe*/ 	.byte	0x3f
	.zero		1


	//   ....[31]....
        /*0300*/ 	.word	0x000081d0
        /*0304*/ 	.word	0x00000005
        /*0308*/ 	.word	0x00026830
        /*030c*/ 	.short	0x010a
        /*030e*/ 	.byte	0x3f
	.zero		1


	//   ....[32]....
        /*0310*/ 	.word	0x00008370
        /*0314*/ 	.word	0x00000000
        /*0318*/ 	.word	0x00026820
        /*031c*/ 	.short	0x010a
        /*031e*/ 	.byte	0x3f
	.zero		1


	//   ....[33]....
        /*0320*/ 	.word	0x000083c0
        /*0324*/ 	.word	0x00000000
        /*0328*/ 	.word	0x00026840
        /*032c*/ 	.short	0x010a
        /*032e*/ 	.byte	0x3f
	.zero		1


	//   ....[34]....
        /*0330*/ 	.word	0x00008410
        /*0334*/ 	.word	0x00000000
        /*0338*/ 	.word	0x00026828
        /*033c*/ 	.short	0x010a
        /*033e*/ 	.byte	0x3f
	.zero		1


	//   ....[35]....
        /*0340*/ 	.word	0x00008460
        /*0344*/ 	.word	0x00000000
        /*0348*/ 	.word	0x00026848
        /*034c*/ 	.short	0x010a
        /*034e*/ 	.byte	0x3f
	.zero		1


	//   ....[36]....
        /*0350*/ 	.word	0x000084c0
        /*0354*/ 	.word	0x00000000
        /*0358*/ 	.word	0x00026820
        /*035c*/ 	.short	0x010a
        /*035e*/ 	.byte	0x3f
	.zero		1


	//   ....[37]....
        /*0360*/ 	.word	0x00008510
        /*0364*/ 	.word	0x00000000
        /*0368*/ 	.word	0x00026840
        /*036c*/ 	.short	0x010a
        /*036e*/ 	.byte	0x3f
	.zero		1


	//   ....[38]....
        /*0370*/ 	.word	0x00008560
        /*0374*/ 	.word	0x00000000
        /*0378*/ 	.word	0x00026828
        /*037c*/ 	.short	0x010a
        /*037e*/ 	.byte	0x3f
	.zero		1


	//   ....[39]....
        /*0380*/ 	.word	0x000085b0
        /*0384*/ 	.word	0x00000003
        /*0388*/ 	.word	0x00026840
        /*038c*/ 	.short	0x010a
        /*038e*/ 	.byte	0x3f
	.zero		1


	//   ....[40]....
        /*0390*/ 	.word	0x00008690
        /*0394*/ 	.word	0x00000006
        /*0398*/ 	.word	0x00000000
        /*039c*/ 	.short	0x010a
        /*039e*/ 	.byte	0x3f
	.zero		1


	//   ....[41]....
        /*03a0*/ 	.word	0x000086e0
        /*03a4*/ 	.word	0x00000003
        /*03a8*/ 	.word	0x00000000
        /*03ac*/ 	.short	0x010a
        /*03ae*/ 	.byte	0x3f
	.zero		1


	//   ....[42]....
        /*03b0*/ 	.word	0x00008730
        /*03b4*/ 	.word	0x00000000
        /*03b8*/ 	.word	0x00000000
        /*03bc*/ 	.short	0x010a
        /*03be*/ 	.byte	0x3f
	.zero		1


	//----- nvinfo : EIATTR_NUM_MBARRIERS
	.align		4
.L_227:
        /*03c0*/ 	.byte	0x03, 0x38
        /*03c2*/ 	.short	0x0009


	//----- nvinfo : EIATTR_EXIT_INSTR_OFFSETS
	.align		4
        /*03c4*/ 	.byte	0x04, 0x1c
        /*03c6*/ 	.short	(.L_229 - .L_228)


	//   ....[0]....
.L_228:
        /*03c8*/ 	.word	0x000006a0


	//   ....[1]....
        /*03cc*/ 	.word	0x000049f0


	//   ....[2]....
        /*03d0*/ 	.word	0x00004a80


	//   ....[3]....
        /*03d4*/ 	.word	0x00004ab0


	//   ....[4]....
        /*03d8*/ 	.word	0x00004c00


	//   ....[5]....
        /*03dc*/ 	.word	0x000057f0


	//   ....[6]....
        /*03e0*/ 	.word	0x00005d90


	//   ....[7]....
        /*03e4*/ 	.word	0x00008080


	//----- nvinfo : EIATTR_MAX_THREADS
	.align		4
.L_229:
        /*03e8*/ 	.byte	0x04, 0x05
        /*03ea*/ 	.short	(.L_231 - .L_230)
.L_230:
        /*03ec*/ 	.word	0x00000180
        /*03f0*/ 	.word	0x00000001
        /*03f4*/ 	.word	0x00000001


	//----- nvinfo : EIATTR_CRS_STACK_SIZE
	.align		4
.L_231:
        /*03f8*/ 	.byte	0x04, 0x1e
        /*03fa*/ 	.short	(.L_233 - .L_232)
.L_232:
        /*03fc*/ 	.word	0x00000000


	//----- nvinfo : EIATTR_CBANK_PARAM_SIZE
	.align		4
.L_233:
        /*0400*/ 	.byte	0x03, 0x19
        /*0402*/ 	.short	0x0970


	//----- nvinfo : EIATTR_PARAM_CBANK
	.align		4
        /*0404*/ 	.byte	0x04, 0x0a
        /*0406*/ 	.short	(.L_235 - .L_234)
	.align		4
.L_234:
        /*0408*/ 	.word	index@(.nv.constant0._ZN7cutlass13device_kernelIN5flash11enable_sm90INS1_16FlashAttnBwdSm90INS1_25CollectiveMainloopBwdSm90ILi2ELi2ELi2EN4cute5tupleIJNS5_1CILi1EEES8_S8_EEENS6_IJNS7_ILi64EEENS7_ILi128EEENS7_ILi96EEEEEENS_6half_tEfNS_4arch4Sm90ELb0ELb0ELb0ELb0ELb1ELb1ELb0ELb0ELi2ELi1ELi2ELi1ELb1EEENS1_21CollectiveEpilogueBwdISD_SE_SG_Li256ELb0ELb0ELi1EEENS1_19SingleTileSchedulerILb0ELb0ELb0ELi128EEEEEEEEEvNT_6ParamsE)
        /*040c*/ 	.short	0x0210
        /*040e*/ 	.short	0x0970


	//----- nvinfo : EIATTR_SW_WAR
	.align		4
.L_235:
        /*0410*/ 	.byte	0x04, 0x36
        /*0412*/ 	.short	(.L_237 - .L_236)
.L_236:
        /*0414*/ 	.word	0x00000008
.L_237:


//--------------------- .nv.info._ZN7cutlass13device_kernelIN5flash11enable_sm90INS1_16FlashAttnBwdSm90INS1_25CollectiveMainloopBwdSm90ILi2ELi2ELi2EN4cute5tupleIJNS5_1CILi1EEES8_S8_EEENS6_IJNS7_ILi64EEENS7_ILi128EEENS7_ILi96EEEEEENS_6half_tEfNS_4arch4Sm90ELb0ELb0ELb0ELb0ELb0ELb1ELb0ELb0ELi2ELi1ELi2ELi1ELb1EEENS1_24CollectiveEpilogueBwdGQAISD_fSG_Li256ELb0ELb0EEENS1_19SingleTileSchedulerILb0ELb0ELb0ELi128EEEEEEEEEvNT_6ParamsE --------------------------
	.section	.nv.info._ZN7cutlass13device_kernelIN5flash11enable_sm90INS1_16FlashAttnBwdSm90INS1_25CollectiveMainloopBwdSm90ILi2ELi2ELi2EN4cute5tupleIJNS5_1CILi1EEES8_S8_EEENS6_IJNS7_ILi64EEENS7_ILi128EEENS7_ILi96EEEEEENS_6half_tEfNS_4arch4Sm90ELb0ELb0ELb0ELb0ELb0ELb1ELb0ELb0ELi2ELi1ELi2ELi1ELb1EEENS1_24CollectiveEpilogueBwdGQAISD_fSG_Li256ELb0ELb0EEENS1_19SingleTileSchedulerILb0ELb0ELb0ELi128EEEEEEEEEvNT_6ParamsE,"",@"SHT_CUDA_INFO"
	.sectionflags	@""
	.align	4


	//----- nvinfo : EIATTR_CUDA_API_VERSION
	.align		4
        /*0000*/ 	.byte	0x04, 0x37
        /*0002*/ 	.short	(.L_239 - .L_238)
.L_238:
        /*0004*/ 	.word	0x00000082


	//----- nvinfo : EIATTR_KPARAM_INFO
	.align		4
.L_239:
        /*0008*/ 	.byte	0x04, 0x17
        /*000a*/ 	.short	(.L_241 - .L_240)
.L_240:
        /*000c*/ 	.word	0x00000000
        /*0010*/ 	.short	0x0000
        /*0012*/ 	.short	0x0070
        /*0014*/ 	.byte	0x00, 0xf0, 0x01, 0x1a


	//----- nvinfo : EIATTR_SPARSE_MMA_MASK
	.align		4
.L_241:
        /*0018*/ 	.byte	0x03, 0x50
        /*001a*/ 	.short	0x0000


	//----- nvinfo : EIATTR_MAXREG_COUNT
	.align		4
        /*001c*/ 	.byte	0x03, 0x1b
        /*001e*/ 	.short	0x00a8


	//----- nvinfo : EIATTR_NUM_BARRIERS
	.align		4
        /*0020*/ 	.byte	0x02, 0x4c
        /*0022*/ 	.byte	0x10
	.zero		1


	//----- nvinfo : EIATTR_EXTERNS
	.align		4
        /*0024*/ 	.byte	0x04, 0x0f
        /*0026*/ 	.short	(.L_243 - .L_242)


	//   ....[0]....
	.align		4
.L_242:
        /*0028*/ 	.word	index@(__assertfail)


	//----- nvinfo : EIATTR_MERCURY_ISA_VERSION
	.align		4
.L_243:
        /*002c*/ 	.byte	0x03, 0x5f
        /*002e*/ 	.short	0x0101


	//----- nvinfo : EIATTR_INT_WARP_WIDE_INSTR_OFFSETS
	.align		4
        /*0030*/ 	.byte	0x04, 0x31
        /*0032*/ 	.short	(.L_245 - .L_244)


	//   ....[0]....
.L_244:
        /*0034*/ 	.word	0x00000180


	//   ....[1]....
        /*0038*/ 	.word	0x000001b0


	//----- nvinfo : EIATTR_COOP_GROUP_MASK_REGIDS
	.align		4
.L_245:
        /*003c*/ 	.byte	0x04, 0x29
        /*003e*/ 	.short	(.L_247 - .L_246)


	//   ....[0]....
.L_246:
        /*0040*/ 	.word	0xffffffff


	//   ....[1]....
        /*0044*/ 	.word	0xffffffff


	//   ....[2]....
        /*0048*/ 	.word	0xffffffff


	//   ....[3]....
        /*004c*/ 	.word	0xffffffff


	//   ....[4]....
        /*0050*/ 	.word	0xffffffff


	//   ....[5]....
        /*0054*/ 	.word	0xffffffff


	//   ....[6]....
        /*0058*/ 	.word	0xffffffff


	//   ....[7]....
        /*005c*/ 	.word	0x0500000f


	//----- nvinfo : EIATTR_COOP_GROUP_INSTR_OFFSETS
	.align		4
.L_247:
        /*0060*/ 	.byte	0x04, 0x28
        /*0062*/ 	.short	(.L_249 - .L_248)


	//   ....[0]....
.L_248:
        /*0064*/ 	.word	0x00000050


	//   ....[1]....
        /*0068*/ 	.word	0x00000190


	//   ....[2]....
        /*006c*/ 	.word	0x000001e0


	//   ....[3]....
        /*0070*/ 	.word	0x000003d0


	//   ....[4]....
        /*0074*/ 	.word	0x000005e0


	//   ....[5]....
        /*0078*/ 	.word	0x00000b20


	//   ....[6]....
        /*007c*/ 	.word	0x000047d0


	//   ....[7]....
        /*0080*/ 	.word	0x00007670


	//----- nvinfo : EIATTR_REG_RECONFIG
	.align		4
.L_249:
        /*0084*/ 	.byte	0x01, 0x54
	.zero		2


	//----- nvinfo : EIATTR_SYSCALL_OFFSETS
	.align		4
        /*0088*/ 	.byte	0x04, 0x46
        /*008a*/ 	.short	(.L_251 - .L_250)


	//   ....[0]....
.L_250:
        /*008c*/ 	.word	0x00000780


	//   ....[1]....
        /*0090*/ 	.word	0x00000870


	//   ....[2]....
        /*0094*/ 	.word	0x000009d0


	//   ....[3]....
        /*0098*/ 	.word	0x00000ac0


	//   ....[4]....
        /*009c*/ 	.word	0x00000d40


	//----- nvinfo : EIATTR_MBARRIER_INSTR_OFFSETS
	.align		4
.L_251:
        /*00a0*/ 	.byte	0x04, 0x39
        /*00a2*/ 	.short	(.L_253 - .L_252)


	//   ....[0]....
.L_252:
        /*00a4*/ 	.word	0x00000280
        /*00a8*/ 	.word	0x000000ff
        /*00ac*/ 	.word	0x00026800
        /*00b0*/ 	.short	0x0100
        /*00b2*/ 	.byte	0x06
	.zero		1


	//   ....[1]....
        /*00b4*/ 	.word	0x00000380
        /*00b8*/ 	.word	0x000000ff
        /*00bc*/ 	.word	0x00026810
        /*00c0*/ 	.short	0x0100
        /*00c2*/ 	.byte	0x08
	.zero		1


	//   ....[2]....
        /*00c4*/ 	.word	0x00000390
        /*00c8*/ 	.word	0x000000ff
        /*00cc*/ 	.word	0x00026820
        /*00d0*/ 	.short	0x0100
        /*00d2*/ 	.byte	0x08
	.zero		1


	//   ....[3]....
        /*00d4*/ 	.word	0x000003a0
        /*00d8*/ 	.word	0x000000ff
        /*00dc*/ 	.word	0x00026818
        /*00e0*/ 	.short	0x0100
        /*00e2*/ 	.byte	0x08
	.zero		1


	//   ....[4]....
        /*00e4*/ 	.word	0x000003b0
        /*00e8*/ 	.word	0x000000ff
        /*00ec*/ 	.word	0x00026828
        /*00f0*/ 	.short	0x0100
        /*00f2*/ 	.byte	0x08
	.zero		1


	//   ....[5]....
        /*00f4*/ 	.word	0x000004e0
        /*00f8*/ 	.word	0x000000ff
        /*00fc*/ 	.word	0x00026830
        /*0100*/ 	.short	0x0100
        /*0102*/ 	.byte	0x08
	.zero		1


	//   ....[6]....
        /*0104*/ 	.word	0x000004f0
        /*0108*/ 	.word	0x000000ff
        /*010c*/ 	.word	0x00026840
        /*0110*/ 	.short	0x0100
        /*0112*/ 	.byte	0x08
	.zero		1


	//   ....[7]....
        /*0114*/ 	.word	0x00000500
        /*0118*/ 	.word	0x000000ff
        /*011c*/ 	.word	0x00026838
        /*0120*/ 	.short	0x0100
        /*0122*/ 	.byte	0x08
	.zero		1


	//   ....[8]....
        /*0124*/ 	.word	0x00000510
        /*0128*/ 	.word	0x000000ff
        /*012c*/ 	.word	0x00026848
        /*0130*/ 	.short	0x0100
        /*0132*/ 	.byte	0x08
	.zero		1


	//   ....[9]....
        /*0134*/ 	.word	0x00000b50
        /*0138*/ 	.word	0x00000012
        /*013c*/ 	.word	0x00026800
        /*0140*/ 	.short	0x010a
        /*0142*/ 	.byte	0x3f
	.zero		1


	//   ....[10]....
        /*0144*/ 	.word	0x00000c00
        /*0148*/ 	.word	0x00000012
        /*014c*/ 	.word	0x00026800
        /*0150*/ 	.short	0x010a
        /*0152*/ 	.byte	0x3f
	.zero		1


	//   ....[11]....
        /*0154*/ 	.word	0x000018d0
        /*0158*/ 	.word	0x000000ff
        /*015c*/ 	.word	0x00026810
        /*0160*/ 	.short	0x010a
        /*0162*/ 	.byte	0x08
	.zero		1


	//   ....[12]....
        /*0164*/ 	.word	0x00001910
        /*0168*/ 	.word	0x000000ff
        /*016c*/ 	.word	0x00026810
        /*0170*/ 	.short	0x010a
        /*0172*/ 	.byte	0x08
	.zero		1


	//   ....[13]....
        /*0174*/ 	.word	0x00001d60
        /*0178*/ 	.word	0x000000ff
        /*017c*/ 	.word	0x00026830
        /*0180*/ 	.short	0x010a
        /*0182*/ 	.byte	0x08
	.zero		1


	//   ....[14]....
        /*0184*/ 	.word	0x00001da0
        /*0188*/ 	.word	0x000000ff
        /*018c*/ 	.word	0x00026830
        /*0190*/ 	.short	0x010a
        /*0192*/ 	.byte	0x08
	.zero		1


	//   ....[15]....
        /*0194*/ 	.word	0x000039e0
        /*0198*/ 	.word	0x000000ff
        /*019c*/ 	.word	0x00000000
        /*01a0*/ 	.short	0x0101
        /*01a2*/ 	.byte	0x0a
	.zero		1


	//   ....[16]....
        /*01a4*/ 	.word	0x00003cc0
        /*01a8*/ 	.word	0x000000ff
        /*01ac*/ 	.word	0x00000000
        /*01b0*/ 	.short	0x0101
        /*01b2*/ 	.byte	0x08
	.zero		1


	//   ....[17]....
        /*01b4*/ 	.word	0x000055d0
        /*01b8*/ 	.word	0x00000000
        /*01bc*/ 	.word	0x00026820
        /*01c0*/ 	.short	0x010a
        /*01c2*/ 	.byte	0x3f
	.zero		1


	//   ....[18]....
        /*01c4*/ 	.word	0x00005f20
        /*01c8*/ 	.word	0x00000000
        /*01cc*/ 	.word	0x00026840
        /*01d0*/ 	.short	0x010a
        /*01d2*/ 	.byte	0x3f
	.zero		1


	//   ....[19]....
        /*01d4*/ 	.word	0x00006220
        /*01d8*/ 	.word	0x00000000
        /*01dc*/ 	.word	0x00026828
        /*01e0*/ 	.short	0x010a
        /*01e2*/ 	.byte	0x3f
	.zero		1


	//   ....[20]....
        /*01e4*/ 	.word	0x000064a0
        /*01e8*/ 	.word	0x00000000
        /*01ec*/ 	.word	0x00026848
        /*01f0*/ 	.short	0x010a
        /*01f2*/ 	.byte	0x3f
	.zero		1


	//   ....[21]....
        /*01f4*/ 	.word	0x00006770
        /*01f8*/ 	.word	0x00000000
        /*01fc*/ 	.word	0x00026820
        /*0200*/ 	.short	0x010a
        /*0202*/ 	.byte	0x3f
	.zero		1


	//   ....[22]....
        /*0204*/ 	.word	0x00006a60
        /*0208*/ 	.word	0x00000000
        /*020c*/ 	.word	0x00026840
        /*0210*/ 	.short	0x010a
        /*0212*/ 	.byte	0x3f
	.zero		1


	//   ....[23]....
        /*0214*/ 	.word	0x00006d40
        /*0218*/ 	.word	0x00000000
        /*021c*/ 	.word	0x00026828
        /*0220*/ 	.short	0x010a
        /*0222*/ 	.byte	0x3f
	.zero		1


	//   ....[24]....
        /*0224*/ 	.word	0x00007020
        /*0228*/ 	.word	0x00000003
        /*022c*/ 	.word	0x00026840
        /*0230*/ 	.short	0x010a
        /*0232*/ 	.byte	0x3f
	.zero		1


	//   ....[25]....
        /*0234*/ 	.word	0x000074d0
        /*0238*/ 	.word	0x00000006
        /*023c*/ 	.word	0x00000000
        /*0240*/ 	.short	0x010a
        /*0242*/ 	.byte	0x3f
	.zero		1


	//   ....[26]....
        /*0244*/ 	.word	0x00007530
        /*0248*/ 	.word	0x00000003
        /*024c*/ 	.word	0x00000000
        /*0250*/ 	.short	0x010a
        /*0252*/ 	.byte	0x3f
	.zero		1


	//   ....[27]....
        /*0254*/ 	.word	0x00007590
        /*0258*/ 	.word	0x00000000
        /*025c*/ 	.word	0x00000000
        /*0260*/ 	.short	0x010a
        /*0262*/ 	.byte	0x3f
	.zero		1


	//   ....[28]....
        /*0264*/ 	.word	0x000075c0
        /*0268*/ 	.word	0x00000003
        /*026c*/ 	.word	0x00000000
        /*0270*/ 	.short	0x010a
        /*0272*/ 	.byte	0x3f
	.zero		1


	//   ....[29]....
        /*0274*/ 	.word	0x000076a0
        /*0278*/ 	.word	0x00000012
        /*027c*/ 	.word	0x00026800
        /*0280*/ 	.short	0x010a
        /*0282*/ 	.byte	0x3f
	.zero		1


	//   ....[30]....
        /*0284*/ 	.word	0x00007700
        /*0288*/ 	.word	0x00000005
        /*028c*/ 	.word	0x00026810
        /*0290*/ 	.short	0x010a
        /*0292*/ 	.byte	0x3f
	.zero		1


	//   ....[31]....
        /*0294*/ 	.word	0x00007760
        /*0298*/ 	.word	0x00000079
        /*029c*/ 	.word	0x00026830
        /*02a0*/ 	.short	0x010a
        /*02a2*/ 	.byte	0x3f
	.zero		1


	//   ....[32]....
        /*02a4*/ 	.word	0x000077b0
        /*02a8*/ 	.word	0x00000000
        /*02ac*/ 	.word	0x00026820
        /*02b0*/ 	.short	0x010a
        /*02b2*/ 	.byte	0x3f
	.zero		1


	//   ....[33]....
        /*02b4*/ 	.word	0x00007800
        /*02b8*/ 	.word	0x00000000
        /*02bc*/ 	.word	0x00026840
        /*02c0*/ 	.short	0x010a
        /*02c2*/ 	.byte	0x3f
	.zero		1


	//   ....[34]....
        /*02c4*/ 	.word	0x00007850
        /*02c8*/ 	.word	0x00000000
        /*02cc*/ 	.word	0x00026828
        /*02d0*/ 	.short	0x010a
        /*02d2*/ 	.byte	0x3f
	.zero		1


	//   ....[35]....
        /*02d4*/ 	.word	0x000078a0
        /*02d8*/ 	.word	0x00000000
        /*02dc*/ 	.word	0x00026848
        /*02e0*/ 	.short	0x010a
        /*02e2*/ 	.byte	0x3f
	.zero		1


	//   ....[36]....
        /*02e4*/ 	.word	0x00007900
        /*02e8*/ 	.word	0x00000000
        /*02ec*/ 	.word	0x00026820
        /*02f0*/ 	.short	0x010a
        /*02f2*/ 	.byte	0x3f
	.zero		1


	//   ....[37]....
        /*02f4*/ 	.word	0x00007950
        /*02f8*/ 	.word	0x00000000
        /*02fc*/ 	.word	0x00026840
        /*0300*/ 	.short	0x010a
        /*0302*/ 	.byte	0x3f
	.zero		1


	//   ....[38]....
        /*0304*/ 	.word	0x000079a0
        /*0308*/ 	.word	0x00000000
        /*030c*/ 	.word	0x00026828
        /*0310*/ 	.short	0x010a
        /*0312*/ 	.byte	0x3f
	.zero		1


	//   ....[39]....
        /*0314*/ 	.word	0x000079f0
        /*0318*/ 	.word	0x00000003
        /*031c*/ 	.word	0x00026840
        /*0320*/ 	.short	0x010a
        /*0322*/ 	.byte	0x3f
	.zero		1


	//   ....[40]....
        /*0324*/ 	.word	0x00007ad0
        /*0328*/ 	.word	0x00000006
        /*032c*/ 	.word	0x00000000
        /*0330*/ 	.short	0x010a
        /*0332*/ 	.byte	0x3f
	.zero		1


	//   ....[41]....
        /*0334*/ 	.word	0x00007b20
        /*0338*/ 	.word	0x00000003
        /*033c*/ 	.word	0x00000000
        /*0340*/ 	.short	0x010a
        /*0342*/ 	.byte	0x3f
	.zero		1


	//   ....[42]....
        /*0344*/ 	.word	0x00007b70
        /*0348*/ 	.word	0x00000000
        /*034c*/ 	.word	0x00000000
        /*0350*/ 	.short	0x010a
        /*0352*/ 	.byte	0x3f
	.zero		1


	//----- nvinfo : EIATTR_NUM_MBARRIERS
	.align		4
.L_253:
        /*0354*/ 	.byte	0x03, 0x38
        /*0356*/ 	.short	0x0009


	//----- nvinfo : EIATTR_EXIT_INSTR_OFFSETS
	.align		4
        /*0358*/ 	.byte	0x04, 0x1c
        /*035a*/ 	.short	(.L_255 - .L_254)


	//   ....[0]....
.L_254:
        /*035c*/ 	.word	0x00007610


	//----- nvinfo : EIATTR_MAX_THREADS
	.align		4
.L_255:
        /*0360*/ 	.byte	0x04, 0x05
        /*0362*/ 	.short	(.L_257 - .L_256)
.L_256:
        /*0364*/ 	.word	0x00000180
        /*0368*/ 	.word	0x00000001
        /*036c*/ 	.word	0x00000001


	//----- nvinfo : EIATTR_CRS_STACK_SIZE
	.align		4
.L_257:
        /*0370*/ 	.byte	0x04, 0x1e
        /*0372*/ 	.short	(.L_259 - .L_258)
.L_258:
        /*0374*/ 	.word	0x00000000


	//----- nvinfo : EIATTR_CBANK_PARAM_SIZE
	.align		4
.L_259:
        /*0378*/ 	.byte	0x03, 0x19
        /*037a*/ 	.short	0x06f0


	//----- nvinfo : EIATTR_PARAM_CBANK
	.align		4
        /*037c*/ 	.byte	0x04, 0x0a
        /*037e*/ 	.short	(.L_261 - .L_260)
	.align		4
.L_260:
        /*0380*/ 	.word	index@(.nv.constant0._ZN7cutlass13device_kernelIN5flash11enable_sm90INS1_16FlashAttnBwdSm90INS1_25CollectiveMainloopBwdSm90ILi2ELi2ELi2EN4cute5tupleIJNS5_1CILi1EEES8_S8_EEENS6_IJNS7_ILi64EEENS7_ILi128EEENS7_ILi96EEEEEENS_6half_tEfNS_4arch4Sm90ELb0ELb0ELb0ELb0ELb0ELb1ELb0ELb0ELi2ELi1ELi2ELi1ELb1EEENS1_24CollectiveEpilogueBwdGQAISD_fSG_Li256ELb0ELb0EEENS1_19SingleTileSchedulerILb0ELb0ELb0ELi128EEEEEEEEEvNT_6ParamsE)
        /*0384*/ 	.short	0x0210
        /*0386*/ 	.short	0x06f0


	//----- nvinfo : EIATTR_SW_WAR
	.align		4
.L_261:
        /*0388*/ 	.byte	0x04, 0x36
        /*038a*/ 	.short	(.L_263 - .L_262)
.L_262:
        /*038c*/ 	.word	0x00000008
.L_263:


//--------------------- .nv.info._ZN7cutlass13device_kernelIN5flash11enable_sm90INS1_16FlashAttnBwdSm90INS1_25CollectiveMainloopBwdSm90ILi2ELi2ELi2EN4cute5tupleIJNS5_1CILi1EEES8_S8_EEENS6_IJNS7_ILi64EEENS7_ILi128EEENS7_ILi96EEEEEENS_6half_tEfNS_4arch4Sm90ELb0ELb0ELb0ELb0ELb1ELb1ELb0ELb0ELi2ELi1ELi2ELi1ELb1EEENS1_24CollectiveEpilogueBwdGQAISD_fSG_Li256ELb0ELb1EEENS1_19SingleTileSchedulerILb0ELb0ELb0ELi128EEEEEEEEEvNT_6ParamsE --------------------------
	.section	.nv.info._ZN7cutlass13device_kernelIN5flash11enable_sm90INS1_16FlashAttnBwdSm90INS1_25CollectiveMainloopBwdSm90ILi2ELi2ELi2EN4cute5tupleIJNS5_1CILi1EEES8_S8_EEENS6_IJNS7_ILi64EEENS7_ILi128EEENS7_ILi96EEEEEENS_6half_tEfNS_4arch4Sm90ELb0ELb0ELb0ELb0ELb1ELb1ELb0ELb0ELi2ELi1ELi2ELi1ELb1EEENS1_24CollectiveEpilogueBwdGQAISD_fSG_Li256ELb0ELb1EEENS1_19SingleTileSchedulerILb0ELb0ELb0ELi128EEEEEEEEEvNT_6ParamsE,"",@"SHT_CUDA_INFO"
	.sectionflags	@""
	.align	4


	//----- nvinfo : EIATTR_CUDA_API_VERSION
	.align		4
        /*0000*/ 	.byte	0x04, 0x37
        /*0002*/ 	.short	(.L_265 - .L_264)
.L_264:
        /*0004*/ 	.word	0x00000082


	//----- nvinfo : EIATTR_KPARAM_INFO
	.align		4
.L_265:
        /*0008*/ 	.byte	0x04, 0x17
        /*000a*/ 	.short	(.L_267 - .L_266)
.L_266:
        /*000c*/ 	.word	0x00000000
        /*0010*/ 	.short	0x0000
        /*0012*/ 	.short	0x0070
        /*0014*/ 	.byte	0x00, 0xf0, 0x01, 0x1a


	//----- nvinfo : EIATTR_SPARSE_MMA_MASK
	.align		4
.L_267:
        /*0018*/ 	.byte	0x03, 0x50
        /*001a*/ 	.short	0x0000


	//----- nvinfo : EIATTR_MAXREG_COUNT
	.align		4
        /*001c*/ 	.byte	0x03, 0x1b
        /*001e*/ 	.short	0x00a8


	//----- nvinfo : EIATTR_NUM_BARRIERS
	.align		4
        /*0020*/ 	.byte	0x02, 0x4c
        /*0022*/ 	.byte	0x10
	.zero		1


	//----- nvinfo : EIATTR_EXTERNS
	.align		4
        /*0024*/ 	.byte	0x04, 0x0f
        /*0026*/ 	.short	(.L_269 - .L_268)


	//   ....[0]....
	.align		4
.L_268:
        /*0028*/ 	.word	index@(__assertfail)


	//----- nvinfo : EIATTR_MERCURY_ISA_VERSION
	.align		4
.L_269:
        /*002c*/ 	.byte	0x03, 0x5f
        /*002e*/ 	.short	0x0101


	//----- nvinfo : EIATTR_INT_WARP_WIDE_INSTR_OFFSETS
	.align		4
        /*0030*/ 	.byte	0x04, 0x31
        /*0032*/ 	.short	(.L_271 - .L_270)


	//   ....[0]....
.L_270:
        /*0034*/ 	.word	0x00000180


	//   ....[1]....
        /*0038*/ 	.word	0x000001b0


	//   ....[2]....
        /*003c*/ 	.word	0x00005550


	//   ....[3]....
        /*0040*/ 	.word	0x000059c0


	//   ....[4]....
        /*0044*/ 	.word	0x00005f90


	//----- nvinfo : EIATTR_COOP_GROUP_MASK_REGIDS
	.align		4
.L_271:
        /*0048*/ 	.byte	0x04, 0x29
        /*004a*/ 	.short	(.L_273 - .L_272)


	//   ....[0]....
.L_272:
        /*004c*/ 	.word	0xffffffff


	//   ....[1]....
        /*0050*/ 	.word	0xffffffff


	//   ....[2]....
        /*0054*/ 	.word	0xffffffff


	//   ....[3]....
        /*0058*/ 	.word	0xffffffff


	//   ....[4]....
        /*005c*/ 	.word	0xffffffff


	//   ....[5]....
        /*0060*/ 	.word	0xffffffff


	//   ....[6]....
        /*0064*/ 	.word	0xffffffff


	//   ....[7]....
        /*0068*/ 	.word	0xffffffff


	//   ....[8]....
        /*006c*/ 	.word	0xffffffff


	//   ....[9]....
        /*0070*/ 	.word	0xffffffff


	//   ....[10]....
        /*0074*/ 	.word	0xffffffff


	//   ....[11]....
        /*0078*/ 	.word	0xffffffff


	//   ....[12]....
        /*007c*/ 	.word	0xffffffff


	//   ....[13]....
        /*0080*/ 	.word	0xffffffff


	//   ....[14]....
        /*0084*/ 	.word	0xffffffff


	//   ....[15]....
        /*0088*/ 	.word	0xffffffff


	//   ....[16]....
        /*008c*/ 	.word	0xffffffff


	//   ....[17]....
        /*0090*/ 	.word	0x0500000f


	//   ....[18]....
        /*0094*/ 	.word	0x0500000f


	//   ....[19]....
        /*0098*/ 	.word	0x0500000f


	//   ....[20]....
        /*009c*/ 	.word	0x0500000f


	//   ....[21]....
        /*00a0*/ 	.word	0x0500000f


	//   ....[22]....
        /*00a4*/ 	.word	0x0500000f


	//----- nvinfo : EIATTR_COOP_GROUP_INSTR_OFFSETS
	.align		4
.L_273:
        /*00a8*/ 	.byte	0x04, 0x28
        /*00aa*/ 	.short	(.L_275 - .L_274)


	//   ....[0]....
.L_274:
        /*00ac*/ 	.word	0x00000050


	//   ....[1]....
        /*00b0*/ 	.word	0x00000190


	//   ....[2]....
        /*00b4*/ 	.word	0x000001e0


	//   ....[3]....
        /*00b8*/ 	.word	0x000003d0


	//   ....[4]....
        /*00bc*/ 	.word	0x000005f0


	//   ....[5]....
        /*00c0*/ 	.word	0x00000b30


	//   ....[6]....
        /*00c4*/ 	.word	0x000045c0


	//   ....[7]....
        /*00c8*/ 	.word	0x00004750


	//   ....[8]....
        /*00cc*/ 	.word	0x00004a00


	//   ....[9]....
        /*00d0*/ 	.word	0x00004ba0


	//   ....[10]....
        /*00d4*/ 	.word	0x00004cc0


	//   ....[11]....
        /*00d8*/ 	.word	0x000051f0


	//   ....[12]....
        /*00dc*/ 	.word	0x00005480


	//   ....[13]....
        /*00e0*/ 	.word	0x000056c0


	//   ....[14]....
        /*00e4*/ 	.word	0x000058f0


	//   ....[15]....
        /*00e8*/ 	.word	0x00005ba0


	//   ....[16]....
        /*00ec*/ 	.word	0x00005ed0


	//   ....[17]....
        /*00f0*/ 	.word	0x000083b0


	//   ....[18]....
        /*00f4*/ 	.word	0x00008520


	//   ....[19]....
        /*00f8*/ 	.word	0x00008590


	//   ....[20]....
        /*00fc*/ 	.word	0x00008600


	//   ....[21]....
        /*0100*/ 	.word	0x00008670


	//   ....[22]....
        /*0104*/ 	.word	0x000086e0


	//----- nvinfo : EIATTR_REG_RECONFIG
	.align		4
.L_275:
        /*0108*/ 	.byte	0x01, 0x54
	.zero		2


	//----- nvinfo : EIATTR_SYSCALL_OFFSETS
	.align		4
        /*010c*/ 	.byte	0x04, 0x46
        /*010e*/ 	.short	(.L_277 - .L_276)


	//   ....[0]....
.L_276:
        /*0110*/ 	.word	0x00000790


	//   ....[1]....
        /*0114*/ 	.word	0x00000880


	//   ....[2]....
        /*0118*/ 	.word	0x000009e0


	//   ....[3]....
        /*011c*/ 	.word	0x00000ad0


	//   ....[4]....
        /*0120*/ 	.word	0x00000d50


	//----- nvinfo : EIATTR_MBARRIER_INSTR_OFFSETS
	.align		4
.L_277:
        /*0124*/ 	.byte	0x04, 0x39
        /*0126*/ 	.short	(.L_279 - .L_278)


	//   ....[0]....
.L_278:
        /*0128*/ 	.word	0x00000280
        /*012c*/ 	.word	0x000000ff
        /*0130*/ 	.word	0x00026800
        /*0134*/ 	.short	0x0100
        /*0136*/ 	.byte	0x06
	.zero		1


	//   ....[1]....
        /*0138*/ 	.word	0x00000380
        /*013c*/ 	.word	0x000000ff
        /*0140*/ 	.word	0x00026810
        /*0144*/ 	.short	0x0100
        /*0146*/ 	.byte	0x08
	.zero		1


	//   ....[2]....
        /*0148*/ 	.word	0x00000390
        /*014c*/ 	.word	0x000000ff
        /*0150*/ 	.word	0x00026820
        /*0154*/ 	.short	0x0100
        /*0156*/ 	.byte	0x08
	.zero		1


	//   ....[3]....
        /*0158*/ 	.word	0x000003a0
        /*015c*/ 	.word	0x000000ff
        /*0160*/ 	.word	0x00026818
        /*0164*/ 	.short	0x0100
        /*0166*/ 	.byte	0x08
	.zero		1


	//   ....[4]....
        /*0168*/ 	.word	0x000003b0
        /*016c*/ 	.word	0x000000ff
        /*0170*/ 	.word	0x00026828
        /*0174*/ 	.short	0x0100
        /*0176*/ 	.byte	0x08
	.zero		1


	//   ....[5]....
        /*0178*/ 	.word	0x000004e0
        /*017c*/ 	.word	0x000000ff
        /*0180*/ 	.word	0x00026830
        /*0184*/ 	.short	0x0100
        /*0186*/ 	.byte	0x08
	.zero		1


	//   ....[6]....
        /*0188*/ 	.word	0x000004f0
        /*018c*/ 	.word	0x000000ff
        /*0190*/ 	.word	0x00026840
        /*0194*/ 	.short	0x0100
        /*0196*/ 	.byte	0x08
	.zero		1


	//   ....[7]....
        /*0198*/ 	.word	0x00000500
        /*019c*/ 	.word	0x000000ff
        /*01a0*/ 	.word	0x00026838
        /*01a4*/ 	.short	0x0100
        /*01a6*/ 	.byte	0x08
	.zero		1


	//   ....[8]....
        /*01a8*/ 	.word	0x00000510
        /*01ac*/ 	.word	0x000000ff
        /*01b0*/ 	.word	0x00026848
        /*01b4*/ 	.short	0x0100
        /*01b6*/ 	.byte	0x08
	.zero		1


	//   ....[9]....
        /*01b8*/ 	.word	0x00000b60
        /*01bc*/ 	.word	0x00000012
        /*01c0*/ 	.word	0x00026800
        /*01c4*/ 	.short	0x010a
        /*01c6*/ 	.byte	0x3f
	.zero		1


	//   ....[10]....
        /*01c8*/ 	.word	0x00000c10
        /*01cc*/ 	.word	0x00000012
        /*01d0*/ 	.word	0x00026800
        /*01d4*/ 	.short	0x010a
        /*01d6*/ 	.byte	0x3f
	.zero		1


	//   ....[11]....
        /*01d8*/ 	.word	0x000018e0
        /*01dc*/ 	.word	0x000000ff
        /*01e0*/ 	.word	0x00026810
        /*01e4*/ 	.short	0x010a
        /*01e6*/ 	.byte	0x08
	.zero		1


	//   ....[12]....
        /*01e8*/ 	.word	0x00001920
        /*01ec*/ 	.word	0x000000ff
        /*01f0*/ 	.word	0x00026810
        /*01f4*/ 	.short	0x010a
        /*01f6*/ 	.byte	0x08
	.zero		1


	//   ....[13]....
        /*01f8*/ 	.word	0x00001d70
        /*01fc*/ 	.word	0x000000ff
        /*0200*/ 	.word	0x00026830
        /*0204*/ 	.short	0x010a
        /*0206*/ 	.byte	0x08
	.zero		1


	//   ....[14]....
        /*0208*/ 	.word	0x00001db0
        /*020c*/ 	.word	0x000000ff
        /*0210*/ 	.word	0x00026830
        /*0214*/ 	.short	0x010a
        /*0216*/ 	.byte	0x08
	.zero		1


	//   ....[15]....
        /*0218*/ 	.word	0x000039f0
        /*021c*/ 	.word	0x000000ff
        /*0220*/ 	.word	0x00000000
        /*0224*/ 	.short	0x0101
        /*0226*/ 	.byte	0x0a
	.zero		1


	//   ....[16]....
        /*0228*/ 	.word	0x00003cd0
        /*022c*/ 	.word	0x000000ff
        /*0230*/ 	.word	0x00000000
        /*0234*/ 	.short	0x0101
        /*0236*/ 	.byte	0x08
	.zero		1


	//   ....[17]....
        /*0238*/ 	.word	0x000062d0
        /*023c*/ 	.word	0x00000000
        /*0240*/ 	.word	0x00026820
        /*0244*/ 	.short	0x010a
        /*0246*/ 	.byte	0x3f
	.zero		1


	//   ....[18]....
        /*0248*/ 	.word	0x00006c60
        /*024c*/ 	.word	0x00000000
        /*0250*/ 	.word	0x00026840
        /*0254*/ 	.short	0x010a
        /*0256*/ 	.byte	0x3f
	.zero		1


	//   ....[19]....
        /*0258*/ 	.word	0x00006f60
        /*025c*/ 	.word	0x00000000
        /*0260*/ 	.word	0x00026828
        /*0264*/ 	.short	0x010a
        /*0266*/ 	.byte	0x3f
	.zero		1


	//   ....[20]....
        /*0268*/ 	.word	0x000071e0
        /*026c*/ 	.word	0x00000000
        /*0270*/ 	.word	0x00026848
        /*0274*/ 	.short	0x010a
        /*0276*/ 	.byte	0x3f
	.zero		1


	//   ....[21]....
        /*0278*/ 	.word	0x000074b0
        /*027c*/ 	.word	0x00000000
        /*0280*/ 	.word	0x00026820
        /*0284*/ 	.short	0x010a
        /*0286*/ 	.byte	0x3f
	.zero		1


	//   ....[22]....
        /*0288*/ 	.word	0x000077a0
        /*028c*/ 	.word	0x00000000
        /*0290*/ 	.word	0x00026840
        /*0294*/ 	.short	0x010a
        /*0296*/ 	.byte	0x3f
	.zero		1


	//   ....[23]....
        /*0298*/ 	.word	0x00007a80
        /*029c*/ 	.word	0x00000000
        /*02a0*/ 	.word	0x00026828
        /*02a4*/ 	.short	0x010a
        /*02a6*/ 	.byte	0x3f
	.zero		1


	//   ....[24]....
        /*02a8*/ 	.word	0x00007d60
        /*02ac*/ 	.word	0x00000003
        /*02b0*/ 	.word	0x00026840
        /*02b4*/ 	.short	0x010a
        /*02b6*/ 	.byte	0x3f
	.zero		1


	//   ....[25]....
        /*02b8*/ 	.word	0x00008210
        /*02bc*/ 	.word	0x00000006
        /*02c0*/ 	.word	0x00000000
        /*02c4*/ 	.short	0x010a
        /*02c6*/ 	.byte	0x3f
	.zero		1


	//   ....[26]....
        /*02c8*/ 	.word	0x00008270
        /*02cc*/ 	.word	0x00000003
        /*02d0*/ 	.word	0x00000000
        /*02d4*/ 	.short	0x010a
        /*02d6*/ 	.byte	0x3f
	.zero		1


	//   ....[27]....
        /*02d8*/ 	.word	0x000082d0
        /*02dc*/ 	.word	0x00000000
        /*02e0*/ 	.word	0x00000000
        /*02e4*/ 	.short	0x010a
        /*02e6*/ 	.byte	0x3f
	.zero		1


	//   ....[28]....
        /*02e8*/ 	.word	0x00008300
        /*02ec*/ 	.word	0x00000003
        /*02f0*/ 	.word	0x00000000
        /*02f4*/ 	.short	0x010a
        /*02f6*/ 	.byte	0x3f
	.zero		1


	//   ....[29]....
        /*02f8*/ 	.word	0x000083e0
        /*02fc*/ 	.word	0x00000012
        /*0300*/ 	.word	0x00026800
        /*0304*/ 	.short	0x010a
        /*0306*/ 	.byte	0x3f
	.zero		1


	//   ....[30]....
        /*0308*/ 	.word	0x00008440
        /*030c*/ 	.word	0x00000005
        /*0310*/ 	.word	0x00026810
        /*0314*/ 	.short	0x010a
        /*0316*/ 	.byte	0x3f
	.zero		1


	//   ....[31]....
        /*0318*/ 	.word	0x000084a0
        /*031c*/ 	.word	0x00000079
        /*0320*/ 	.word	0x00026830
        /*0324*/ 	.short	0x010a
        /*0326*/ 	.byte	0x3f
	.zero		1


	//   ....[32]....
        /*0328*/ 	.word	0x00008720
        /*032c*/ 	.word	0x00000000
        /*0330*/ 	.word	0x00026820
        /*0334*/ 	.short	0x010a
        /*0336*/ 	.byte	0x3f
	.zero		1


	//   ....[33]....
        /*0338*/ 	.word	0x00008770
        /*033c*/ 	.word	0x00000000
        /*0340*/ 	.word	0x00026840
        /*0344*/ 	.short	0x010a
        /*0346*/ 	.byte	0x3f
	.zero		1


	//   ....[34]....
        /*0348*/ 	.word	0x000087c0
        /*034c*/ 	.word	0x00000000
        /*0350*/ 	.word	0x00026828
        /*0354*/ 	.short	0x010a
        /*0356*/ 	.byte	0x3f
	.zero		1


	//   ....[35]....
        /*0358*/ 	.word	0x00008810
        /*035c*/ 	.word	0x00000000
        /*0360*/ 	.word	0x00026848
        /*0364*/ 	.short	0x010a
        /*0366*/ 	.byte	0x3f
	.zero		1


	//   ....[36]....
        /*0368*/ 	.word	0x00008870
        /*036c*/ 	.word	0x00000000
        /*0370*/ 	.word	0x00026820
        /*0374*/ 	.short	0x010a
        /*0376*/ 	.byte	0x3f
	.zero		1


	//   ....[37]....
        /*0378*/ 	.word	0x000088c0
        /*037c*/ 	.word	0x00000000
        /*0380*/ 	.word	0x00026840
        /*0384*/ 	.short	0x010a
        /*0386*/ 	.byte	0x3f
	.zero		1


	//   ....[38]....
        /*0388*/ 	.word	0x00008910
        /*038c*/ 	.word	0x00000000
        /*0390*/ 	.word	0x00026828
        /*0394*/ 	.short	0x010a
        /*0396*/ 	.byte	0x3f
	.zero		1


	//   ....[39]....
        /*0398*/ 	.word	0x00008960
        /*039c*/ 	.word	0x00000003
        /*03a0*/ 	.word	0x00026840
        /*03a4*/ 	.short	0x010a
        /*03a6*/ 	.byte	0x3f
	.zero		1


	//   ....[40]....
        /*03a8*/ 	.word	0x00008a40
        /*03ac*/ 	.word	0x00000006
        /*03b0*/ 	.word	0x00000000
        /*03b4*/ 	.short	0x010a
        /*03b6*/ 	.byte	0x3f
	.zero		1


	//   ....[41]....
        /*03b8*/ 	.word	0x00008a90
        /*03bc*/ 	.word	0x00000003
        /*03c0*/ 	.word	0x00000000
        /*03c4*/ 	.short	0x010a
        /*03c6*/ 	.byte	0x3f
	.zero		1


	//   ....[42]....
        /*03c8*/ 	.word	0x00008ae0
        /*03cc*/ 	.word	0x00000000
        /*03d0*/ 	.word	0x00000000
        /*03d4*/ 	.short	0x010a
        /*03d6*/ 	.byte	0x3f
	.zero		1


	//----- nvinfo : EIATTR_NUM_MBARRIERS
	.align		4
.L_279:
        /*03d8*/ 	.byte	0x03, 0x38
        /*03da*/ 	.short	0x0009


	//----- nvinfo : EIATTR_EXIT_INSTR_OFFSETS
	.align		4
        /*03dc*/ 	.byte	0x04, 0x1c
        /*03de*/ 	.short	(.L_281 - .L_280)


	//   ....[0]....
.L_280:
        /*03e0*/ 	.word	0x00008350


	//----- nvinfo : EIATTR_MAX_THREADS
	.align		4
.L_281:
        /*03e4*/ 	.byte	0x04, 0x05
        /*03e6*/ 	.short	(.L_283 - .L_282)
.L_282:
        /*03e8*/ 	.word	0x00000180
        /*03ec*/ 	.word	0x00000001
        /*03f0*/ 	.word	0x00000001


	//----- nvinfo : EIATTR_CRS_STACK_SIZE
	.align		4
.L_283:
        /*03f4*/ 	.byte	0x04, 0x1e
        /*03f6*/ 	.short	(.L_285 - .L_284)
.L_284:
        /*03f8*/ 	.word	0x00000000


	//----- nvinfo : EIATTR_CBANK_PARAM_SIZE
	.align		4
.L_285:
        /*03fc*/ 	.byte	0x03, 0x19
        /*03fe*/ 	.short	0x06f0


	//----- nvinfo : EIATTR_PARAM_CBANK
	.align		4
        /*0400*/ 	.byte	0x04, 0x0a
        /*0402*/ 	.short	(.L_287 - .L_286)
	.align		4
.L_286:
        /*0404*/ 	.word	index@(.nv.constant0._ZN7cutlass13device_kernelIN5flash11enable_sm90INS1_16FlashAttnBwdSm90INS1_25CollectiveMainloopBwdSm90ILi2ELi2ELi2EN4cute5tupleIJNS5_1CILi1EEES8_S8_EEENS6_IJNS7_ILi64EEENS7_ILi128EEENS7_ILi96EEEEEENS_6half_tEfNS_4arch4Sm90ELb0ELb0ELb0ELb0ELb1ELb1ELb0ELb0ELi2ELi1ELi2ELi1ELb1EEENS1_24CollectiveEpilogueBwdGQAISD_fSG_Li256ELb0ELb1EEENS1_19SingleTileSchedulerILb0ELb0ELb0ELi128EEEEEEEEEvNT_6ParamsE)
        /*0408*/ 	.short	0x0210
        /*040a*/ 	.short	0x06f0


	//----- nvinfo : EIATTR_SW_WAR
	.align		4
.L_287:
        /*040c*/ 	.byte	0x04, 0x36
        /*040e*/ 	.short	(.L_289 - .L_288)
.L_288:
        /*0410*/ 	.word	0x00000008
.L_289:


//--------------------- .nv.info._ZN7cutlass13device_kernelIN5flash11enable_sm90INS1_16FlashAttnBwdSm90INS1_25CollectiveMainloopBwdSm90ILi2ELi2ELi2EN4cute5tupleIJNS5_1CILi1EEES8_S8_EEENS6_IJNS7_ILi64EEENS7_ILi128EEENS7_ILi96EEEEEENS_6half_tEfNS_4arch4Sm90ELb0ELb0ELb0ELb1ELb0ELb1ELb0ELb0ELi2ELi1ELi2ELi1ELb1EEENS1_21CollectiveEpilogueBwdISD_SE_SG_Li256ELb1ELb0ELi1EEENS1_19SingleTileSchedulerILb1ELb0ELb0ELi128EEEEEEEEEvNT_6ParamsE --------------------------
	.section	.nv.info._ZN7cutlass13device_kernelIN5flash11enable_sm90INS1_16FlashAttnBwdSm90INS1_25CollectiveMainloopBwdSm90ILi2ELi2ELi2EN4cute5tupleIJNS5_1CILi1EEES8_S8_EEENS6_IJNS7_ILi64EEENS7_ILi128EEENS7_ILi96EEEEEENS_6half_tEfNS_4arch4Sm90ELb0ELb0ELb0ELb1ELb0ELb1ELb0ELb0ELi2ELi1ELi2ELi1ELb1EEENS1_21CollectiveEpilogueBwdISD_SE_SG_Li256ELb1ELb0ELi1EEENS1_19SingleTileSchedulerILb1ELb0ELb0ELi128EEEEEEEEEvNT_6ParamsE,"",@"SHT_CUDA_INFO"
	.sectionflags	@""
	.align	4


	//----- nvinfo : EIATTR_CUDA_API_VERSION
	.align		4
        /*0000*/ 	.byte	0x04, 0x37
        /*0002*/ 	.short	(.L_291 - .L_290)
.L_290:
        /*0004*/ 	.word	0x00000082


	//----- nvinfo : EIATTR_KPARAM_INFO
	.align		4
.L_291:
        /*0008*/ 	.byte	0x04, 0x17
        /*000a*/ 	.short	(.L_293 - .L_292)
.L_292:
        /*000c*/ 	.word	0x00000000
        /*0010*/ 	.short	0x0000
        /*0012*/ 	.short	0x0070
        /*0014*/ 	.byte	0x00, 0xf0, 0x01, 0x1a


	//----- nvinfo : EIATTR_SPARSE_MMA_MASK
	.align		4
.L_293:
        /*0018*/ 	.byte	0x03, 0x50
        /*001a*/ 	.short	0x0000


	//----- nvinfo : EIATTR_MAXREG_COUNT
	.align		4
        /*001c*/ 	.byte	0x03, 0x1b
        /*001e*/ 	.short	0x00a8


	//----- nvinfo : EIATTR_NUM_BARRIERS
	.align		4
        /*0020*/ 	.byte	0x02, 0x4c
        /*0022*/ 	.byte	0x10
	.zero		1


	//----- nvinfo : EIATTR_EXTERNS
	.align		4
        /*0024*/ 	.byte	0x04, 0x0f
        /*0026*/ 	.short	(.L_295 - .L_294)


	//   ....[0]....
	.align		4
.L_294:
        /*0028*/ 	.word	index@(__assertfail)


	//----- nvinfo : EIATTR_MERCURY_ISA_VERSION
	.align		4
.L_295:
        /*002c*/ 	.byte	0x03, 0x5f
        /*002e*/ 	.short	0x0101


	//----- nvinfo : EIATTR_INT_WARP_WIDE_INSTR_OFFSETS
	.align		4
        /*0030*/ 	.byte	0x04, 0x31
        /*0032*/ 	.short	(.L_297 - .L_296)


	//   ....[0]....
.L_296:
        /*0034*/ 	.word	0x00000180


	//   ....[1]....
        /*0038*/ 	.word	0x000001b0


	//----- nvinfo : EIATTR_COOP_GROUP_MASK_REGIDS
	.align		4
.L_297:
        /*003c*/ 	.byte	0x04, 0x29
        /*003e*/ 	.short	(.L_299 - .L_298)


	//   ....[0]....
.L_298:
        /*0040*/ 	.word	0xffffffff


	//   ....[1]....
        /*0044*/ 	.word	0xffffffff


	//   ....[2]....
        /*0048*/ 	.word	0xffffffff


	//   ....[3]....
        /*004c*/ 	.word	0xffffffff


	//   ....[4]....
        /*0050*/ 	.word	0xffffffff


	//   ....[5]....
        /*0054*/ 	.word	0xffffffff


	//   ....[6]....
        /*0058*/ 	.word	0xffffffff


	//   ....[7]....
        /*005c*/ 	.word	0x0500000f


	//----- nvinfo : EIATTR_COOP_GROUP_INSTR_OFFSETS
	.align		4
.L_299:
        /*0060*/ 	.byte	0x04, 0x28
        /*0062*/ 	.short	(.L_301 - .L_300)


	//   ....[0]....
.L_300:
        /*0064*/ 	.word	0x00000050


	//   ....[1]....
        /*0068*/ 	.word	0x00000190


	//   ....[2]....
        /*006c*/ 	.word	0x000001e0


	//   ....[3]....
        /*0070*/ 	.word	0x000003d0


	//   ....[4]....
        /*0074*/ 	.word	0x00000600


	//   ....[5]....
        /*0078*/ 	.word	0x00001360


	//   ....[6]....
        /*007c*/ 	.word	0x000060e0


	//   ....[7]....
        /*0080*/ 	.word	0x00009a20


	//----- nvinfo : EIATTR_REG_RECONFIG
	.align		4
.L_301:
        /*0084*/ 	.byte	0x01, 0x54
	.zero		2


	//----- nvinfo : EIATTR_SYSCALL_OFFSETS
	.align		4
        /*0088*/ 	.byte	0x04, 0x46
        /*008a*/ 	.short	(.L_303 - .L_302)


	//   ....[0]....
.L_302:
        /*008c*/ 	.word	0x00000fc0


	//   ....[1]....
        /*0090*/ 	.word	0x000010b0


	//   ....[2]....
        /*0094*/ 	.word	0x00001210


	//   ....[3]....
        /*0098*/ 	.word	0x00001300


	//   ....[4]....
        /*009c*/ 	.word	0x00001570


	//----- nvinfo : EIATTR_MBARRIER_INSTR_OFFSETS
	.align		4
.L_303:
        /*00a0*/ 	.byte	0x04, 0x39
        /*00a2*/ 	.short	(.L_305 - .L_304)


	//   ....[0]....
.L_304:
        /*00a4*/ 	.word	0x00000280
        /*00a8*/ 	.word	0x000000ff
        /*00ac*/ 	.word	0x00026800
        /*00b0*/ 	.short	0x0100
        /*00b2*/ 	.byte	0x06
	.zero		1


	//   ....[1]....
        /*00b4*/ 	.word	0x00000380
        /*00b8*/ 	.word	0x000000ff
        /*00bc*/ 	.word	0x00026810
        /*00c0*/ 	.short	0x0100
        /*00c2*/ 	.byte	0x08
	.zero		1


	//   ....[2]....
        /*00c4*/ 	.word	0x00000390
        /*00c8*/ 	.word	0x000000ff
        /*00cc*/ 	.word	0x00026820
        /*00d0*/ 	.short	0x0100
        /*00d2*/ 	.byte	0x08
	.zero		1


	//   ....[3]....
        /*00d4*/ 	.word	0x000003a0
        /*00d8*/ 	.word	0x000000ff
        /*00dc*/ 	.word	0x00026818
        /*00e0*/ 	.short	0x0100
        /*00e2*/ 	.byte	0x08
	.zero		1


	//   ....[4]....
        /*00e4*/ 	.word	0x000003b0
        /*00e8*/ 	.word	0x000000ff
        /*00ec*/ 	.word	0x00026828
        /*00f0*/ 	.short	0x0100
        /*00f2*/ 	.byte	0x08
	.zero		1


	//   ....[5]....
        /*00f4*/ 	.word	0x000004e0
        /*00f8*/ 	.word	0x000000ff
        /*00fc*/ 	.word	0x00026830
        /*0100*/ 	.short	0x0100
        /*0102*/ 	.byte	0x08
	.zero		1


	//   ....[6]....
        /*0104*/ 	.word	0x000004f0
        /*0108*/ 	.word	0x000000ff
        /*010c*/ 	.word	0x00026840
        /*0110*/ 	.short	0x0100
        /*0112*/ 	.byte	0x08
	.zero		1


	//   ....[7]....
        /*0114*/ 	.word	0x00000500
        /*0118*/ 	.word	0x000000ff
        /*011c*/ 	.word	0x00026838
        /*0120*/ 	.short	0x0100
        /*0122*/ 	.byte	0x08
	.zero		1


	//   ....[8]....
        /*0124*/ 	.word	0x00000510
        /*0128*/ 	.word	0x000000ff
        /*012c*/ 	.word	0x00026848
        /*0130*/ 	.short	0x0100
        /*0132*/ 	.byte	0x08
	.zero		1


	//   ....[9]....
        /*0134*/ 	.word	0x000013a0
        /*0138*/ 	.word	0x00000012
        /*013c*/ 	.word	0x00026800
        /*0140*/ 	.short	0x010a
        /*0142*/ 	.byte	0x3f
	.zero		1


	//   ....[10]....
        /*0144*/ 	.word	0x00001430
        /*0148*/ 	.word	0x00000012
        /*014c*/ 	.word	0x00026800
        /*0150*/ 	.short	0x010a
        /*0152*/ 	.byte	0x3f
	.zero		1


	//   ....[11]....
        /*0154*/ 	.word	0x00001dd0
        /*0158*/ 	.word	0x000000ff
        /*015c*/ 	.word	0x00026810
        /*0160*/ 	.short	0x010a
        /*0162*/ 	.byte	0x08
	.zero		1


	//   ....[12]....
        /*0164*/ 	.word	0x00001e10
        /*0168*/ 	.word	0x000000ff
        /*016c*/ 	.word	0x00026810
        /*0170*/ 	.short	0x010a
        /*0172*/ 	.byte	0x08
	.zero		1


	//   ....[13]....
        /*0174*/ 	.word	0x00002260
        /*0178*/ 	.word	0x000000ff
        /*017c*/ 	.word	0x00026830
        /*0180*/ 	.short	0x010a
        /*0182*/ 	.byte	0x08
	.zero		1


	//   ....[14]....
        /*0184*/ 	.word	0x000022a0
        /*0188*/ 	.word	0x000000ff
        /*018c*/ 	.word	0x00026830
        /*0190*/ 	.short	0x010a
        /*0192*/ 	.byte	0x08
	.zero		1


	//   ....[15]....
        /*0194*/ 	.word	0x00003eb0
        /*0198*/ 	.word	0x000000ff
        /*019c*/ 	.word	0x00000000
        /*01a0*/ 	.short	0x0101
        /*01a2*/ 	.byte	0x0a
	.zero		1


	//   ....[16]....
        /*01a4*/ 	.word	0x00004190
        /*01a8*/ 	.word	0x000000ff
        /*01ac*/ 	.word	0x00000000
        /*01b0*/ 	.short	0x0101
        /*01b2*/ 	.byte	0x08
	.zero		1


	//   ....[17]....
        /*01b4*/ 	.word	0x00007970
        /*01b8*/ 	.word	0x00000000
        /*01bc*/ 	.word	0x00026820
        /*01c0*/ 	.short	0x010a
        /*01c2*/ 	.byte	0x3f
	.zero		1


	//   ....[18]....
        /*01c4*/ 	.word	0x00008240
        /*01c8*/ 	.word	0x00000000
        /*01cc*/ 	.word	0x00026840
        /*01d0*/ 	.short	0x010a
        /*01d2*/ 	.byte	0x3f
	.zero		1


	//   ....[19]....
        /*01d4*/ 	.word	0x00008550
        /*01d8*/ 	.word	0x00000000
        /*01dc*/ 	.word	0x00026828
        /*01e0*/ 	.short	0x010a
        /*01e2*/ 	.byte	0x3f
	.zero		1


	//   ....[20]....
        /*01e4*/ 	.word	0x000087f0
        /*01e8*/ 	.word	0x00000000
        /*01ec*/ 	.word	0x00026848
        /*01f0*/ 	.short	0x010a
        /*01f2*/ 	.byte	0x3f
	.zero		1


	//   ....[21]....
        /*01f4*/ 	.word	0x00008ae0
        /*01f8*/ 	.word	0x00000000
        /*01fc*/ 	.word	0x00026820
        /*0200*/ 	.short	0x010a
        /*0202*/ 	.byte	0x3f
	.zero		1


	//   ....[22]....
        /*0204*/ 	.word	0x00008de0
        /*0208*/ 	.word	0x00000000
        /*020c*/ 	.word	0x00026840
        /*0210*/ 	.short	0x010a
        /*0212*/ 	.byte	0x3f
	.zero		1


	//   ....[23]....
        /*0214*/ 	.word	0x000090d0
        /*0218*/ 	.word	0x00000000
        /*021c*/ 	.word	0x00026828
        /*0220*/ 	.short	0x010a
        /*0222*/ 	.byte	0x3f
	.zero		1


	//   ....[24]....
        /*0224*/ 	.word	0x000093c0
        /*0228*/ 	.word	0x00000003
        /*022c*/ 	.word	0x00026840
        /*0230*/ 	.short	0x010a
        /*0232*/ 	.byte	0x3f
	.zero		1


	//   ....[25]....
        /*0234*/ 	.word	0x00009880
        /*0238*/ 	.word	0x00000006
        /*023c*/ 	.word	0x00000000
        /*0240*/ 	.short	0x010a
        /*0242*/ 	.byte	0x3f
	.zero		1


	//   ....[26]....
        /*0244*/ 	.word	0x000098e0
        /*0248*/ 	.word	0x00000003
        /*024c*/ 	.word	0x00000000
        /*0250*/ 	.short	0x010a
        /*0252*/ 	.byte	0x3f
	.zero		1


	//   ....[27]....
        /*0254*/ 	.word	0x00009940
        /*0258*/ 	.word	0x00000000
        /*025c*/ 	.word	0x00000000
        /*0260*/ 	.short	0x010a
        /*0262*/ 	.byte	0x3f
	.zero		1


	//   ....[28]....
        /*0264*/ 	.word	0x00009970
        /*0268*/ 	.word	0x00000003
        /*026c*/ 	.word	0x00000000
        /*0270*/ 	.short	0x010a
        /*0272*/ 	.byte	0x3f
	.zero		1


	//   ....[29]....
        /*0274*/ 	.word	0x00009a50
        /*0278*/ 	.word	0x00000012
        /*027c*/ 	.word	0x00026800
        /*0280*/ 	.short	0x010a
        /*0282*/ 	.byte	0x3f
	.zero		1


	//   ....[30]....
        /*0284*/ 	.word	0x00009ab0
        /*0288*/ 	.word	0x00000005
        /*028c*/ 	.word	0x00026810
        /*0290*/ 	.short	0x010a
        /*0292*/ 	.byte	0x3f
	.zero		1


	//   ....[31]....
        /*0294*/ 	.word	0x00009b10
        /*0298*/ 	.word	0x00000005
        /*029c*/ 	.word	0x00026830
        /*02a0*/ 	.short	0x010a
        /*02a2*/ 	.byte	0x3f
	.zero		1


	//   ....[32]....
        /*02a4*/ 	.word	0x00009b60
        /*02a8*/ 	.word	0x00000000
        /*02ac*/ 	.word	0x00026820
        /*02b0*/ 	.short	0x010a
        /*02b2*/ 	.byte	0x3f
	.zero		1


	//   ....[33]....
        /*02b4*/ 	.word	0x00009bb0
        /*02b8*/ 	.word	0x00000000
        /*02bc*/ 	.word	0x00026840
        /*02c0*/ 	.short	0x010a
        /*02c2*/ 	.byte	0x3f
	.zero		1


	//   ....[34]....
        /*02c4*/ 	.word	0x00009c00
        /*02c8*/ 	.word	0x00000000
        /*02cc*/ 	.word	0x00026828
        /*02d0*/ 	.short	0x010a
        /*02d2*/ 	.byte	0x3f
	.zero		1


	//   ....[35]....
        /*02d4*/ 	.word	0x00009c50
        /*02d8*/ 	.word	0x00000000
        /*02dc*/ 	.word	0x00026848
        /*02e0*/ 	.short	0x010a
        /*02e2*/ 	.byte	0x3f
	.zero		1


	//   ....[36]....
        /*02e4*/ 	.word	0x00009cb0
        /*02e8*/ 	.word	0x00000000
        /*02ec*/ 	.word	0x00026820
        /*02f0*/ 	.short	0x010a
        /*02f2*/ 	.byte	0x3f
	.zero		1


	//   ....[37]....
        /*02f4*/ 	.word	0x00009d00
        /*02f8*/ 	.word	0x00000000
        /*02fc*/ 	.word	0x00026840
        /*0300*/ 	.short	0x010a
        /*0302*/ 	.byte	0x3f
	.zero		1


	//   ....[38]....
        /*0304*/ 	.word	0x00009d50
        /*0308*/ 	.word	0x00000000
        /*030c*/ 	.word	0x00026828
        /*0310*/ 	.short	0x010a
        /*0312*/ 	.byte	0x3f
	.zero		1


	//   ....[39]....
        /*0314*/ 	.word	0x00009da0
        /*0318*/ 	.word	0x00000003
        /*031c*/ 	.word	0x00026840
        /*0320*/ 	.short	0x010a
        /*0322*/ 	.byte	0x3f
	.zero		1


	//   ....[40]....
        /*0324*/ 	.word	0x00009e80
        /*0328*/ 	.word	0x00000006
        /*032c*/ 	.word	0x00000000
        /*0330*/ 	.short	0x010a
        /*0332*/ 	.byte	0x3f
	.zero		1


	//   ....[41]....
        /*0334*/ 	.word	0x00009ed0
        /*0338*/ 	.word	0x00000003
        /*033c*/ 	.word	0x00000000
        /*0340*/ 	.short	0x010a
        /*0342*/ 	.byte	0x3f
	.zero		1


	//   ....[42]....
        /*0344*/ 	.word	0x00009f20
        /*0348*/ 	.word	0x00000000
        /*034c*/ 	.word	0x00000000
        /*0350*/ 	.short	0x010a
        /*0352*/ 	.byte	0x3f
	.zero		1


	//----- nvinfo : EIATTR_NUM_MBARRIERS
	.align		4
.L_305:
        /*0354*/ 	.byte	0x03, 0x38
        /*0356*/ 	.short	0x0009


	//----- nvinfo : EIATTR_EXIT_INSTR_OFFSETS
	.align		4
        /*0358*/ 	.byte	0x04, 0x1c
        /*035a*/ 	.short	(.L_307 - .L_306)


	//   ....[0]....
.L_306:
        /*035c*/ 	.word	0x000099c0


	//----- nvinfo : EIATTR_MAX_THREADS
	.align		4
.L_307:
        /*0360*/ 	.byte	0x04, 0x05
        /*0362*/ 	.short	(.L_309 - .L_308)
.L_308:
        /*0364*/ 	.word	0x00000180
        /*0368*/ 	.word	0x00000001
        /*036c*/ 	.word	0x00000001


	//----- nvinfo : EIATTR_CRS_STACK_SIZE
	.align		4
.L_309:
        /*0370*/ 	.byte	0x04, 0x1e
        /*0372*/ 	.short	(.L_311 - .L_310)
.L_310:
        /*0374*/ 	.word	0x00000000


	//----- nvinfo : EIATTR_CBANK_PARAM_SIZE
	.align		4
.L_311:
        /*0378*/ 	.byte	0x03, 0x19
        /*037a*/ 	.short	0x06f0


	//----- nvinfo : EIATTR_PARAM_CBANK
	.align		4
        /*037c*/ 	.byte	0x04, 0x0a
        /*037e*/ 	.short	(.L_313 - .L_312)
	.align		4
.L_312:
        /*0380*/ 	.word	index@(.nv.constant0._ZN7cutlass13device_kernelIN5flash11enable_sm90INS1_16FlashAttnBwdSm90INS1_25CollectiveMainloopBwdSm90ILi2ELi2ELi2EN4cute5tupleIJNS5_1CILi1EEES8_S8_EEENS6_IJNS7_ILi64EEENS7_ILi128EEENS7_ILi96EEEEEENS_6half_tEfNS_4arch4Sm90ELb0ELb0ELb0ELb1ELb0ELb1ELb0ELb0ELi2ELi1ELi2ELi1ELb1EEENS1_21CollectiveEpilogueBwdISD_SE_SG_Li256ELb1ELb0ELi1EEENS1_19SingleTileSchedulerILb1ELb0ELb0ELi128EEEEEEEEEvNT_6ParamsE)
        /*0384*/ 	.short	0x0210
        /*0386*/ 	.short	0x06f0


	//----- nvinfo : EIATTR_SW_WAR
	.align		4
.L_313:
        /*0388*/ 	.byte	0x04, 0x36
        /*038a*/ 	.short	(.L_315 - .L_314)
.L_314:
        /*038c*/ 	.word	0x00000008
.L_315:


//--------------------- .nv.info._ZN7cutlass13device_kernelIN5flash11enable_sm90INS1_16FlashAttnBwdSm90INS1_25CollectiveMainloopBwdSm90ILi2ELi2ELi2EN4cute5tupleIJNS5_1CILi1EEES8_S8_EEENS6_IJNS7_ILi64EEENS7_ILi128EEENS7_ILi96EEEEEENS_6half_tEfNS_4arch4Sm90ELb0ELb0ELb0ELb1ELb1ELb1ELb0ELb0ELi2ELi1ELi2ELi1ELb1EEENS1_21CollectiveEpilogueBwdISD_SE_SG_Li256ELb1ELb0ELi1EEENS1_19SingleTileSchedulerILb1ELb0ELb0ELi128EEEEEEEEEvNT_6ParamsE --------------------------
	.section	.nv.info._ZN7cutlass13device_kernelIN5flash11enable_sm90INS1_16FlashAttnBwdSm90INS1_25CollectiveMainloopBwdSm90ILi2ELi2ELi2EN4cute5tupleIJNS5_1CILi1EEES8_S8_EEENS6_IJNS7_ILi64EEENS7_ILi128EEENS7_ILi96EEEEEENS_6half_tEfNS_4arch4Sm90ELb0ELb0ELb0ELb1ELb1ELb1ELb0ELb0ELi2ELi1ELi2ELi1ELb1EEENS1_21CollectiveEpilogueBwdISD_SE_SG_Li256ELb1ELb0ELi1EEENS1_19SingleTileSchedulerILb1ELb0ELb0ELi128EEEEEEEEEvNT_6ParamsE,"",@"SHT_CUDA_INFO"
	.sectionflags	@""
	.align	4


	//----- nvinfo : EIATTR_CUDA_API_VERSION
	.align		4
        /*0000*/ 	.byte	0x04, 0x37
        /*0002*/ 	.short	(.L_317 - .L_316)
.L_316:
        /*0004*/ 	.word	0x00000082


	//----- nvinfo : EIATTR_KPARAM_INFO
	.align		4
.L_317:
        /*0008*/ 	.byte	0x04, 0x17
        /*000a*/ 	.short	(.L_319 - .L_318)
.L_318:
        /*000c*/ 	.word	0x00000000
        /*0010*/ 	.short	0x0000
        /*0012*/ 	.short	0x0070
        /*0014*/ 	.byte	0x00, 0xf0, 0x01, 0x1a


	//----- nvinfo : EIATTR_SPARSE_MMA_MASK
	.align		4
.L_319:
        /*0018*/ 	.byte	0x03, 0x50
        /*001a*/ 	.short	0x0000


	//----- nvinfo : EIATTR_MAXREG_COUNT
	.align		4
        /*001c*/ 	.byte	0x03, 0x1b
        /*001e*/ 	.short	0x00a8


	//----- nvinfo : EIATTR_NUM_BARRIERS
	.align		4
        /*0020*/ 	.byte	0x02, 0x4c
        /*0022*/ 	.byte	0x10
	.zero		1


	//----- nvinfo : EIATTR_EXTERNS
	.align		4
        /*0024*/ 	.byte	0x04, 0x0f
        /*0026*/ 	.short	(.L_321 - .L_320)


	//   ....[0]....
	.align		4
.L_320:
        /*0028*/ 	.word	index@(__assertfail)


	//----- nvinfo : EIATTR_MERCURY_ISA_VERSION
	.align		4
.L_321:
        /*002c*/ 	.byte	0x03, 0x5f
        /*002e*/ 	.short	0x0101


	//----- nvinfo : EIATTR_INT_WARP_WIDE_INSTR_OFFSETS
	.align		4
        /*0030*/ 	.byte	0x04, 0x31
        /*0032*/ 	.short	(.L_323 - .L_322)


	//   ....[0]....
.L_322:
        /*0034*/ 	.word	0x00000180


	//   ....[1]....
        /*0038*/ 	.word	0x000001b0


	//   ....[2]....
        /*003c*/ 	.word	0x00006e10


	//   ....[3]....
        /*0040*/ 	.word	0x00007280


	//   ....[4]....
        /*0044*/ 	.word	0x00007850


	//----- nvinfo : EIATTR_COOP_GROUP_MASK_REGIDS
	.align		4
.L_323:
        /*0048*/ 	.byte	0x04, 0x29
        /*004a*/ 	.short	(.L_325 - .L_324)


	//   ....[0]....
.L_324:
        /*004c*/ 	.word	0xffffffff


	//   ....[1]....
        /*0050*/ 	.word	0xffffffff


	//   ....[2]....
        /*0054*/ 	.word	0xffffffff


	//   ....[3]....
        /*0058*/ 	.word	0xffffffff


	//   ....[4]....
        /*005c*/ 	.word	0xffffffff


	//   ....[5]....
        /*0060*/ 	.word	0xffffffff


	//   ....[6]....
        /*0064*/ 	.word	0xffffffff


	//   ....[7]....
        /*0068*/ 	.word	0xffffffff


	//   ....[8]....
        /*006c*/ 	.word	0xffffffff


	//   ....[9]....
        /*0070*/ 	.word	0xffffffff


	//   ....[10]....
        /*0074*/ 	.word	0xffffffff


	//   ....[11]....
        /*0078*/ 	.word	0xffffffff


	//   ....[12]....
        /*007c*/ 	.word	0xffffffff


	//   ....[13]....
        /*0080*/ 	.word	0x0500000f


	//   ....[14]....
        /*0084*/ 	.word	0x0500000f


	//   ....[15]....
        /*0088*/ 	.word	0x0500000f


	//   ....[16]....
        /*008c*/ 	.word	0x0500000f


	//----- nvinfo : EIATTR_COOP_GROUP_INSTR_OFFSETS
	.align		4
.L_325:
        /*0090*/ 	.byte	0x04, 0x28
        /*0092*/ 	.short	(.L_327 - .L_326)


	//   ....[0]....
.L_326:
        /*0094*/ 	.word	0x00000050


	//   ....[1]....
        /*0098*/ 	.word	0x00000190


	//   ....[2]....
        /*009c*/ 	.word	0x000001e0


	//   ....[3]....
        /*00a0*/ 	.word	0x000003d0


	//   ....[4]....
        /*00a4*/ 	.word	0x00000600


	//   ....[5]....
        /*00a8*/ 	.word	0x00001360


	//   ....[6]....
        /*00ac*/ 	.word	0x000060e0


	//   ....[7]....
        /*00b0*/ 	.word	0x00006ab0


	//   ....[8]....
        /*00b4*/ 	.word	0x00006d40


	//   ....[9]....
        /*00b8*/ 	.word	0x00006f80


	//   ....[10]....
        /*00bc*/ 	.word	0x000071b0


	//   ....[11]....
        /*00c0*/ 	.word	0x00007460


	//   ....[12]....
        /*00c4*/ 	.word	0x00007790


	//   ....[13]....
        /*00c8*/ 	.word	0x0000a270


	//   ....[14]....
        /*00cc*/ 	.word	0x0000a3e0


	//   ....[15]....
        /*00d0*/ 	.word	0x0000a450


	//   ....[16]....
        /*00d4*/ 	.word	0x0000a4c0


	//----- nvinfo : EIATTR_REG_RECONFIG
	.align		4
.L_327:
        /*00d8*/ 	.byte	0x01, 0x54
	.zero		2


	//----- nvinfo : EIATTR_SYSCALL_OFFSETS
	.align		4
        /*00dc*/ 	.byte	0x04, 0x46
        /*00de*/ 	.short	(.L_329 - .L_328)


	//   ....[0]....
.L_328:
        /*00e0*/ 	.word	0x00000fc0


	//   ....[1]....
        /*00e4*/ 	.word	0x000010b0


	//   ....[2]....
        /*00e8*/ 	.word	0x00001210


	//   ....[3]....
        /*00ec*/ 	.word	0x00001300


	//   ....[4]....
        /*00f0*/ 	.word	0x00001570


	//----- nvinfo : EIATTR_MBARRIER_INSTR_OFFSETS
	.align		4
.L_329:
        /*00f4*/ 	.byte	0x04, 0x39
        /*00f6*/ 	.short	(.L_331 - .L_330)


	//   ....[0]....
.L_330:
        /*00f8*/ 	.word	0x00000280
        /*00fc*/ 	.word	0x000000ff
        /*0100*/ 	.word	0x00026800
        /*0104*/ 	.short	0x0100
        /*0106*/ 	.byte	0x06
	.zero		1


	//   ....[1]....
        /*0108*/ 	.word	0x00000380
        /*010c*/ 	.word	0x000000ff
        /*0110*/ 	.word	0x00026810
        /*0114*/ 	.short	0x0100
        /*0116*/ 	.byte	0x08
	.zero		1


	//   ....[2]....
        /*0118*/ 	.word	0x00000390
        /*011c*/ 	.word	0x000000ff
        /*0120*/ 	.word	0x00026820
        /*0124*/ 	.short	0x0100
        /*0126*/ 	.byte	0x08
	.zero		1


	//   ....[3]....
        /*0128*/ 	.word	0x000003a0
        /*012c*/ 	.word	0x000000ff
        /*0130*/ 	.word	0x00026818
        /*0134*/ 	.short	0x0100
        /*0136*/ 	.byte	0x08
	.zero		1


	//   ....[4]....
        /*0138*/ 	.word	0x000003b0
        /*013c*/ 	.word	0x000000ff
        /*0140*/ 	.word	0x00026828
        /*0144*/ 	.short	0x0100
        /*0146*/ 	.byte	0x08
	.zero		1


	//   ....[5]....
        /*0148*/ 	.word	0x000004e0
        /*014c*/ 	.word	0x000000ff
        /*0150*/ 	.word	0x00026830
        /*0154*/ 	.short	0x0100
        /*0156*/ 	.byte	0x08
	.zero		1


	//   ....[6]....
        /*0158*/ 	.word	0x000004f0
        /*015c*/ 	.word	0x000000ff
        /*0160*/ 	.word	0x00026840
        /*0164*/ 	.short	0x0100
        /*0166*/ 	.byte	0x08
	.zero		1


	//   ....[7]....
        /*0168*/ 	.word	0x00000500
        /*016c*/ 	.word	0x000000ff
        /*0170*/ 	.word	0x00026838
        /*0174*/ 	.short	0x0100
        /*0176*/ 	.byte	0x08
	.zero		1


	//   ....[8]....
        /*0178*/ 	.word	0x00000510
        /*017c*/ 	.word	0x000000ff
        /*0180*/ 	.word	0x00026848
        /*0184*/ 	.short	0x0100
        /*0186*/ 	.byte	0x08
	.zero		1


	//   ....[9]....
        /*0188*/ 	.word	0x000013a0
        /*018c*/ 	.word	0x00000012
        /*0190*/ 	.word	0x00026800
        /*0194*/ 	.short	0x010a
        /*0196*/ 	.byte	0x3f
	.zero		1


	//   ....[10]....
        /*0198*/ 	.word	0x00001430
        /*019c*/ 	.word	0x00000012
        /*01a0*/ 	.word	0x00026800
        /*01a4*/ 	.short	0x010a
        /*01a6*/ 	.byte	0x3f
	.zero		1


	//   ....[11]....
        /*01a8*/ 	.word	0x00001dd0
        /*01ac*/ 	.word	0x000000ff
        /*01b0*/ 	.word	0x00026810
        /*01b4*/ 	.short	0x010a
        /*01b6*/ 	.byte	0x08
	.zero		1


	//   ....[12]....
        /*01b8*/ 	.word	0x00001e10
        /*01bc*/ 	.word	0x000000ff
        /*01c0*/ 	.word	0x00026810
        /*01c4*/ 	.short	0x010a
        /*01c6*/ 	.byte	0x08
	.zero		1


	//   ....[13]....
        /*01c8*/ 	.word	0x00002260
        /*01cc*/ 	.word	0x000000ff
        /*01d0*/ 	.word	0x00026830
        /*01d4*/ 	.short	0x010a
        /*01d6*/ 	.byte	0x08
	.zero		1


	//   ....[14]....
        /*01d8*/ 	.word	0x000022a0
        /*01dc*/ 	.word	0x000000ff
        /*01e0*/ 	.word	0x00026830
        /*01e4*/ 	.short	0x010a
        /*01e6*/ 	.byte	0x08
	.zero		1


	//   ....[15]....
        /*01e8*/ 	.word	0x00003eb0
        /*01ec*/ 	.word	0x000000ff
        /*01f0*/ 	.word	0x00000000
        /*01f4*/ 	.short	0x0101
        /*01f6*/ 	.byte	0x0a
	.zero		1


	//   ....[16]....
        /*01f8*/ 	.word	0x00004190
        /*01fc*/ 	.word	0x000000ff
        /*0200*/ 	.word	0x00000000
        /*0204*/ 	.short	0x0101
        /*0206*/ 	.byte	0x08
	.zero		1


	//   ....[17]....
        /*0208*/ 	.word	0x000081c0
        /*020c*/ 	.word	0x00000000
        /*0210*/ 	.word	0x00026820
        /*0214*/ 	.short	0x010a
        /*0216*/ 	.byte	0x3f
	.zero		1


	//   ....[18]....
        /*0218*/ 	.word	0x00008a90
        /*021c*/ 	.word	0x00000000
        /*0220*/ 	.word	0x00026840
        /*0224*/ 	.short	0x010a
        /*0226*/ 	.byte	0x3f
	.zero		1


	//   ....[19]....
        /*0228*/ 	.word	0x00008da0
        /*022c*/ 	.word	0x00000000
        /*0230*/ 	.word	0x00026828
        /*0234*/ 	.short	0x010a
        /*0236*/ 	.byte	0x3f
	.zero		1


	//   ....[20]....
        /*0238*/ 	.word	0x00009040
        /*023c*/ 	.word	0x00000000
        /*0240*/ 	.word	0x00026848
        /*0244*/ 	.short	0x010a
        /*0246*/ 	.byte	0x3f
	.zero		1


	//   ....[21]....
        /*0248*/ 	.word	0x00009330
        /*024c*/ 	.word	0x00000000
        /*0250*/ 	.word	0x00026820
        /*0254*/ 	.short	0x010a
        /*0256*/ 	.byte	0x3f
	.zero		1


	//   ....[22]....
        /*0258*/ 	.word	0x00009630
        /*025c*/ 	.word	0x00000000
        /*0260*/ 	.word	0x00026840
        /*0264*/ 	.short	0x010a
        /*0266*/ 	.byte	0x3f
	.zero		1


	//   ....[23]....
        /*0268*/ 	.word	0x00009920
        /*026c*/ 	.word	0x00000000
        /*0270*/ 	.word	0x00026828
        /*0274*/ 	.short	0x010a
        /*0276*/ 	.byte	0x3f
	.zero		1


	//   ....[24]....
        /*0278*/ 	.word	0x00009c10
        /*027c*/ 	.word	0x00000003
        /*0280*/ 	.word	0x00026840
        /*0284*/ 	.short	0x010a
        /*0286*/ 	.byte	0x3f
	.zero		1


	//   ....[25]....
        /*0288*/ 	.word	0x0000a0d0
        /*028c*/ 	.word	0x00000006
        /*0290*/ 	.word	0x00000000
        /*0294*/ 	.short	0x010a
        /*0296*/ 	.byte	0x3f
	.zero		1


	//   ....[26]....
        /*0298*/ 	.word	0x0000a130
        /*029c*/ 	.word	0x00000003
        /*02a0*/ 	.word	0x00000000
        /*02a4*/ 	.short	0x010a
        /*02a6*/ 	.byte	0x3f
	.zero		1


	//   ....[27]....
        /*02a8*/ 	.word	0x0000a190
        /*02ac*/ 	.word	0x00000000
        /*02b0*/ 	.word	0x00000000
        /*02b4*/ 	.short	0x010a
        /*02b6*/ 	.byte	0x3f
	.zero		1


	//   ....[28]....
        /*02b8*/ 	.word	0x0000a1c0
        /*02bc*/ 	.word	0x00000003
        /*02c0*/ 	.word	0x00000000
        /*02c4*/ 	.short	0x010a
        /*02c6*/ 	.byte	0x3f
	.zero		1


	//   ....[29]....
        /*02c8*/ 	.word	0x0000a2a0
        /*02cc*/ 	.word	0x00000012
        /*02d0*/ 	.word	0x00026800
        /*02d4*/ 	.short	0x010a
        /*02d6*/ 	.byte	0x3f
	.zero		1


	//   ....[30]....
        /*02d8*/ 	.word	0x0000a300
        /*02dc*/ 	.word	0x00000005
        /*02e0*/ 	.word	0x00026810
        /*02e4*/ 	.short	0x010a
        /*02e6*/ 	.byte	0x3f
	.zero		1


	//   ....[31]....
        /*02e8*/ 	.word	0x0000a360
        /*02ec*/ 	.word	0x00000005
        /*02f0*/ 	.word	0x00026830
        /*02f4*/ 	.short	0x010a
        /*02f6*/ 	.byte	0x3f
	.zero		1


	//   ....[32]....
        /*02f8*/ 	.word	0x0000a500
        /*02fc*/ 	.word	0x00000000
        /*0300*/ 	.word	0x00026820
        /*0304*/ 	.short	0x010a
        /*0306*/ 	.byte	0x3f
	.zero		1


	//   ....[33]....
        /*0308*/ 	.word	0x0000a550
        /*030c*/ 	.word	0x00000000
        /*0310*/ 	.word	0x00026840
        /*0314*/ 	.short	0x010a
        /*0316*/ 	.byte	0x3f
	.zero		1


	//   ....[34]....
        /*0318*/ 	.word	0x0000a5a0
        /*031c*/ 	.word	0x00000000
        /*0320*/ 	.word	0x00026828
        /*0324*/ 	.short	0x010a
        /*0326*/ 	.byte	0x3f
	.zero		1


	//   ....[35]....
        /*0328*/ 	.word	0x0000a5f0
        /*032c*/ 	.word	0x00000000
        /*0330*/ 	.word	0x00026848
        /*0334*/ 	.short	0x010a
        /*0336*/ 	.byte	0x3f
	.zero		1


	//   ....[36]....
        /*0338*/ 	.word	0x0000a650
        /*033c*/ 	.word	0x00000000
        /*0340*/ 	.word	0x00026820
        /*0344*/ 	.short	0x010a
        /*0346*/ 	.byte	0x3f
	.zero		1


	//   ....[37]....
        /*0348*/ 	.word	0x0000a6a0
        /*034c*/ 	.word	0x00000000
        /*0350*/ 	.word	0x00026840
        /*0354*/ 	.short	0x010a
        /*0356*/ 	.byte	0x3f
	.zero		1


	//   ....[38]....
        /*0358*/ 	.word	0x0000a6f0
        /*035c*/ 	.word	0x00000000
        /*0360*/ 	.word	0x00026828
        /*0364*/ 	.short	0x010a
        /*0366*/ 	.byte	0x3f
	.zero		1


	//   ....[39]....
        /*0368*/ 	.word	0x0000a740
        /*036c*/ 	.word	0x00000003
        /*0370*/ 	.word	0x00026840
        /*0374*/ 	.short	0x010a
        /*0376*/ 	.byte	0x3f
	.zero		1


	//   ....[40]....
        /*0378*/ 	.word	0x0000a820
        /*037c*/ 	.word	0x00000006
        /*0380*/ 	.word	0x00000000
        /*0384*/ 	.short	0x010a
        /*0386*/ 	.byte	0x3f
	.zero		1


	//   ....[41]....
        /*0388*/ 	.word	0x0000a870
        /*038c*/ 	.word	0x00000003
        /*0390*/ 	.word	0x00000000
        /*0394*/ 	.short	0x010a
        /*0396*/ 	.byte	0x3f
	.zero		1


	//   ....[42]....
        /*0398*/ 	.word	0x0000a8c0
        /*039c*/ 	.word	0x00000000
        /*03a0*/ 	.word	0x00000000
        /*03a4*/ 	.short	0x010a
        /*03a6*/ 	.byte	0x3f
	.zero		1


	//----- nvinfo : EIATTR_NUM_MBARRIERS
	.align		4
.L_331:
        /*03a8*/ 	.byte	0x03, 0x38
        /*03aa*/ 	.short	0x0009


	//----- nvinfo : EIATTR_EXIT_INSTR_OFFSETS
	.align		4
        /*03ac*/ 	.byte	0x04, 0x1c
        /*03ae*/ 	.short	(.L_333 - .L_332)


	//   ....[0]....
.L_332:
        /*03b0*/ 	.word	0x0000a210


	//----- nvinfo : EIATTR_MAX_THREADS
	.align		4
.L_333:
        /*03b4*/ 	.byte	0x04, 0x05
        /*03b6*/ 	.short	(.L_335 - .L_334)
.L_334:
        /*03b8*/ 	.word	0x00000180
        /*03bc*/ 	.word	0x00000001
        /*03c0*/ 	.word	0x00000001


	//----- nvinfo : EIATTR_CRS_STACK_SIZE
	.align		4
.L_335:
        /*03c4*/ 	.byte	0x04, 0x1e
        /*03c6*/ 	.short	(.L_337 - .L_336)
.L_336:
        /*03c8*/ 	.word	0x00000000


	//----- nvinfo : EIATTR_CBANK_PARAM_SIZE
	.align		4
.L_337:
        /*03cc*/ 	.byte	0x03, 0x19
        /*03ce*/ 	.short	0x06f0


	//----- nvinfo : EIATTR_PARAM_CBANK
	.align		4
        /*03d0*/ 	.byte	0x04, 0x0a
        /*03d2*/ 	.short	(.L_339 - .L_338)
	.align		4
.L_338:
        /*03d4*/ 	.word	index@(.nv.constant0._ZN7cutlass13device_kernelIN5flash11enable_sm90INS1_16FlashAttnBwdSm90INS1_25CollectiveMainloopBwdSm90ILi2ELi2ELi2EN4cute5tupleIJNS5_1CILi1EEES8_S8_EEENS6_IJNS7_ILi64EEENS7_ILi128EEENS7_ILi96EEEEEENS_6half_tEfNS_4arch4Sm90ELb0ELb0ELb0ELb1ELb1ELb1ELb0ELb0ELi2ELi1ELi2ELi1ELb1EEENS1_21CollectiveEpilogueBwdISD_SE_SG_Li256ELb1ELb0ELi1EEENS1_19SingleTileSchedulerILb1ELb0ELb0ELi128EEEEEEEEEvNT_6ParamsE)
        /*03d8*/ 	.short	0x0210
        /*03da*/ 	.short	0x06f0


	//----- nvinfo : EIATTR_SW_WAR
	.align		4
.L_339:
        /*03dc*/ 	.byte	0x04, 0x36
        /*03de*/ 	.short	(.L_341 - .L_340)
.L_340:
        /*03e0*/ 	.word	0x00000008
.L_341:


//--------------------- .nv.info._ZN7cutlass13device_kernelIN5flash11enable_sm90INS1_16FlashAttnBwdSm90INS1_25CollectiveMainloopBwdSm90ILi2ELi2ELi2EN4cute5tupleIJNS5_1CILi1EEES8_S8_EEENS6_IJNS7_ILi64EEENS7_ILi128EEENS7_ILi96EEEEEENS_6half_tEfNS_4arch4Sm90ELb0ELb0ELb0ELb1ELb0ELb1ELb0ELb0ELi2ELi1ELi2ELi1ELb1EEENS1_24CollectiveEpilogueBwdGQAISD_fSG_Li256ELb1ELb0EEENS1_19SingleTileSchedulerILb1ELb0ELb0ELi128EEEEEEEEEvNT_6ParamsE --------------------------
	.section	.nv.info._ZN7cutlass13device_kernelIN5flash11enable_sm90INS1_16FlashAttnBwdSm90INS1_25CollectiveMainloopBwdSm90ILi2ELi2ELi2EN4cute5tupleIJNS5_1CILi1EEES8_S8_EEENS6_IJNS7_ILi64EEENS7_ILi128EEENS7_ILi96EEEEEENS_6half_tEfNS_4arch4Sm90ELb0ELb0ELb0ELb1ELb0ELb1ELb0ELb0ELi2ELi1ELi2ELi1ELb1EEENS1_24CollectiveEpilogueBwdGQAISD_fSG_Li256ELb1ELb0EEENS1_19SingleTileSchedulerILb1ELb0ELb0ELi128EEEEEEEEEvNT_6ParamsE,"",@"SHT_CUDA_INFO"
	.sectionflags	@""
	.align	4


	//----- nvinfo : EIATTR_CUDA_API_VERSION
	.align		4
        /*0000*/ 	.byte	0x04, 0x37
        /*0002*/ 	.short	(.L_343 - .L_342)
.L_342:
        /*0004*/ 	.word	0x00000082


	//----- nvinfo : EIATTR_KPARAM_INFO
	.align		4
.L_343:
        /*0008*/ 	.byte	0x04, 0x17
        /*000a*/ 	.short	(.L_345 - .L_344)
.L_344:
        /*000c*/ 	.word	0x00000000
        /*0010*/ 	.short	0x0000
        /*0012*/ 	.short	0x0070
        /*0014*/ 	.byte	0x00, 0xf0, 0x01, 0x1a


	//----- nvinfo : EIATTR_SPARSE_MMA_MASK
	.align		4
.L_345:
        /*0018*/ 	.byte	0x03, 0x50
        /*001a*/ 	.short	0x0000


	//----- nvinfo : EIATTR_MAXREG_COUNT
	.align		4
        /*001c*/ 	.byte	0x03, 0x1b
        /*001e*/ 	.short	0x00a8


	//----- nvinfo : EIATTR_NUM_BARRIERS
	.align		4
        /*0020*/ 	.byte	0x02, 0x4c
        /*0022*/ 	.byte	0x10
	.zero		1


	//----- nvinfo : EIATTR_EXTERNS
	.align		4
        /*0024*/ 	.byte	0x04, 0x0f
        /*0026*/ 	.short	(.L_347 - .L_346)


	//   ....[0]....
	.align		4
.L_346:
        /*0028*/ 	.word	index@(__assertfail)


	//----- nvinfo : EIATTR_MERCURY_ISA_VERSION
	.align		4
.L_347:
        /*002c*/ 	.byte	0x03, 0x5f
        /*002e*/ 	.short	0x0101


	//----- nvinfo : EIATTR_INT_WARP_WIDE_INSTR_OFFSETS
	.align		4
        /*0030*/ 	.byte	0x04, 0x31
        /*0032*/ 	.short	(.L_349 - .L_348)


	//   ....[0]....
.L_348:
        /*0034*/ 	.word	0x00000180


	//   ....[1]....
        /*0038*/ 	.word	0x000001b0


	//----- nvinfo : EIATTR_COOP_GROUP_MASK_REGIDS
	.align		4
.L_349:
        /*003c*/ 	.byte	0x04, 0x29
        /*003e*/ 	.short	(.L_351 - .L_350)


	//   ....[0]....
.L_350:
        /*0040*/ 	.word	0xffffffff


	//   ....[1]....
        /*0044*/ 	.word	0xffffffff


	//   ....[2]....
        /*0048*/ 	.word	0xffffffff


	//   ....[3]....
        /*004c*/ 	.word	0xffffffff


	//   ....[4]....
        /*0050*/ 	.word	0xffffffff


	//   ....[5]....
        /*0054*/ 	.word	0xffffffff


	//   ....[6]....
        /*0058*/ 	.word	0xffffffff


	//   ....[7]....
        /*005c*/ 	.word	0x0500000f


	//----- nvinfo : EIATTR_COOP_GROUP_INSTR_OFFSETS
	.align		4
.L_351:
        /*0060*/ 	.byte	0x04, 0x28
        /*0062*/ 	.short	(.L_353 - .L_352)


	//   ....[0]....
.L_352:
        /*0064*/ 	.word	0x00000050


	//   ....[1]....
        /*0068*/ 	.word	0x00000190


	//   ....[2]....
        /*006c*/ 	.word	0x000001e0


	//   ....[3]....
        /*0070*/ 	.word	0x000003d0


	//   ....[4]....
        /*0074*/ 	.word	0x00000600


	//   ....[5]....
        /*0078*/ 	.word	0x00001350


	//   ....[6]....
        /*007c*/ 	.word	0x00004e70


	//   ....[7]....
        /*0080*/ 	.word	0x000087b0


	//----- nvinfo : EIATTR_REG_RECONFIG
	.align		4
.L_353:
        /*0084*/ 	.byte	0x01, 0x54
	.zero		2


	//----- nvinfo : EIATTR_SYSCALL_OFFSETS
	.align		4
        /*0088*/ 	.byte	0x04, 0x46
        /*008a*/ 	.short	(.L_355 - .L_354)


	//   ....[0]....
.L_354:
        /*008c*/ 	.word	0x00000fb0


	//   ....[1]....
        /*0090*/ 	.word	0x000010a0


	//   ....[2]....
        /*0094*/ 	.word	0x00001200


	//   ....[3]....
        /*0098*/ 	.word	0x000012f0


	//   ....[4]....
        /*009c*/ 	.word	0x00001560


	//----- nvinfo : EIATTR_MBARRIER_INSTR_OFFSETS
	.align		4
.L_355:
        /*00a0*/ 	.byte	0x04, 0x39
        /*00a2*/ 	.short	(.L_357 - .L_356)


	//   ....[0]....
.L_356:
        /*00a4*/ 	.word	0x00000280
        /*00a8*/ 	.word	0x000000ff
        /*00ac*/ 	.word	0x00026800
        /*00b0*/ 	.short	0x0100
        /*00b2*/ 	.byte	0x06
	.zero		1


	//   ....[1]....
        /*00b4*/ 	.word	0x00000380
        /*00b8*/ 	.word	0x000000ff
        /*00bc*/ 	.word	0x00026810
        /*00c0*/ 	.short	0x0100
        /*00c2*/ 	.byte	0x08
	.zero		1


	//   ....[2]....
        /*00c4*/ 	.word	0x00000390
        /*00c8*/ 	.word	0x000000ff
        /*00cc*/ 	.word	0x00026820
        /*00d0*/ 	.short	0x0100
        /*00d2*/ 	.byte	0x08
	.zero		1


	//   ....[3]....
        /*00d4*/ 	.word	0x000003a0
        /*00d8*/ 	.word	0x000000ff
        /*00dc*/ 	.word	0x00026818
        /*00e0*/ 	.short	0x0100
        /*00e2*/ 	.byte	0x08
	.zero		1


	//   ....[4]....
        /*00e4*/ 	.word	0x000003b0
        /*00e8*/ 	.word	0x000000ff
        /*00ec*/ 	.word	0x00026828
        /*00f0*/ 	.short	0x0100
        /*00f2*/ 	.byte	0x08
	.zero		1


	//   ....[5]....
        /*00f4*/ 	.word	0x000004e0
        /*00f8*/ 	.word	0x000000ff
        /*00fc*/ 	.word	0x00026830
        /*0100*/ 	.short	0x0100
        /*0102*/ 	.byte	0x08
	.zero		1


	//   ....[6]....
        /*0104*/ 	.word	0x000004f0
        /*0108*/ 	.word	0x000000ff
        /*010c*/ 	.word	0x00026840
        /*0110*/ 	.short	0x0100
        /*0112*/ 	.byte	0x08
	.zero		1


	//   ....[7]....
        /*0114*/ 	.word	0x00000500
        /*0118*/ 	.word	0x000000ff
        /*011c*/ 	.word	0x00026838
        /*0120*/ 	.short	0x0100
        /*0122*/ 	.byte	0x08
	.zero		1


	//   ....[8]....
        /*0124*/ 	.word	0x00000510
        /*0128*/ 	.word	0x000000ff
        /*012c*/ 	.word	0x00026848
        /*0130*/ 	.short	0x0100
        /*0132*/ 	.byte	0x08
	.zero		1


	//   ....[9]....
        /*0134*/ 	.word	0x00001390
        /*0138*/ 	.word	0x00000012
        /*013c*/ 	.word	0x00026800
        /*0140*/ 	.short	0x010a
        /*0142*/ 	.byte	0x3f
	.zero		1


	//   ....[10]....
        /*0144*/ 	.word	0x00001420
        /*0148*/ 	.word	0x00000012
        /*014c*/ 	.word	0x00026800
        /*0150*/ 	.short	0x010a
        /*0152*/ 	.byte	0x3f
	.zero		1


	//   ....[11]....
        /*0154*/ 	.word	0x00001dc0
        /*0158*/ 	.word	0x000000ff
        /*015c*/ 	.word	0x00026810
        /*0160*/ 	.short	0x010a
        /*0162*/ 	.byte	0x08
	.zero		1


	//   ....[12]....
        /*0164*/ 	.word	0x00001e00
        /*0168*/ 	.word	0x000000ff
        /*016c*/ 	.word	0x00026810
        /*0170*/ 	.short	0x010a
        /*0172*/ 	.byte	0x08
	.zero		1


	//   ....[13]....
        /*0174*/ 	.word	0x00002250
        /*0178*/ 	.word	0x000000ff
        /*017c*/ 	.word	0x00026830
        /*0180*/ 	.short	0x010a
        /*0182*/ 	.byte	0x08
	.zero		1


	//   ....[14]....
        /*0184*/ 	.word	0x00002290
        /*0188*/ 	.word	0x000000ff
        /*018c*/ 	.word	0x00026830
        /*0190*/ 	.short	0x010a
        /*0192*/ 	.byte	0x08
	.zero		1


	//   ....[15]....
        /*0194*/ 	.word	0x00003ea0
        /*0198*/ 	.word	0x000000ff
        /*019c*/ 	.word	0x00000000
        /*01a0*/ 	.short	0x0101
        /*01a2*/ 	.byte	0x0a
	.zero		1


	//   ....[16]....
        /*01a4*/ 	.word	0x00004180
        /*01a8*/ 	.word	0x000000ff
        /*01ac*/ 	.word	0x00000000
        /*01b0*/ 	.short	0x0101
        /*01b2*/ 	.byte	0x08
	.zero		1


	//   ....[17]....
        /*01b4*/ 	.word	0x00006700
        /*01b8*/ 	.word	0x00000000
        /*01bc*/ 	.word	0x00026820
        /*01c0*/ 	.short	0x010a
        /*01c2*/ 	.byte	0x3f
	.zero		1


	//   ....[18]....
        /*01c4*/ 	.word	0x00006fd0
        /*01c8*/ 	.word	0x00000000
        /*01cc*/ 	.word	0x00026840
        /*01d0*/ 	.short	0x010a
        /*01d2*/ 	.byte	0x3f
	.zero		1


	//   ....[19]....
        /*01d4*/ 	.word	0x000072e0
        /*01d8*/ 	.word	0x00000000
        /*01dc*/ 	.word	0x00026828
        /*01e0*/ 	.short	0x010a
        /*01e2*/ 	.byte	0x3f
	.zero		1


	//   ....[20]....
        /*01e4*/ 	.word	0x00007580
        /*01e8*/ 	.word	0x00000000
        /*01ec*/ 	.word	0x00026848
        /*01f0*/ 	.short	0x010a
        /*01f2*/ 	.byte	0x3f
	.zero		1


	//   ....[21]....
        /*01f4*/ 	.word	0x00007870
        /*01f8*/ 	.word	0x00000000
        /*01fc*/ 	.word	0x00026820
        /*0200*/ 	.short	0x010a
        /*0202*/ 	.byte	0x3f
	.zero		1


	//   ....[22]....
        /*0204*/ 	.word	0x00007b70
        /*0208*/ 	.word	0x00000000
        /*020c*/ 	.word	0x00026840
        /*0210*/ 	.short	0x010a
        /*0212*/ 	.byte	0x3f
	.zero		1


	//   ....[23]....
        /*0214*/ 	.word	0x00007e60
        /*0218*/ 	.word	0x00000000
        /*021c*/ 	.word	0x00026828
        /*0220*/ 	.short	0x010a
        /*0222*/ 	.byte	0x3f
	.zero		1


	//   ....[24]....
        /*0224*/ 	.word	0x00008150
        /*0228*/ 	.word	0x00000003
        /*022c*/ 	.word	0x00026840
        /*0230*/ 	.short	0x010a
        /*0232*/ 	.byte	0x3f
	.zero		1


	//   ....[25]....
        /*0234*/ 	.word	0x00008610
        /*0238*/ 	.word	0x00000006
        /*023c*/ 	.word	0x00000000
        /*0240*/ 	.short	0x010a
        /*0242*/ 	.byte	0x3f
	.zero		1


	//   ....[26]....
        /*0244*/ 	.word	0x00008670
        /*0248*/ 	.word	0x00000003
        /*024c*/ 	.word	0x00000000
        /*0250*/ 	.short	0x010a
        /*0252*/ 	.byte	0x3f
	.zero		1


	//   ....[27]....
        /*0254*/ 	.word	0x000086d0
        /*0258*/ 	.word	0x00000000
        /*025c*/ 	.word	0x00000000
        /*0260*/ 	.short	0x010a
        /*0262*/ 	.byte	0x3f
	.zero		1


	//   ....[28]....
        /*0264*/ 	.word	0x00008700
        /*0268*/ 	.word	0x00000003
        /*026c*/ 	.word	0x00000000
        /*0270*/ 	.short	0x010a
        /*0272*/ 	.byte	0x3f
	.zero		1


	//   ....[29]....
        /*0274*/ 	.word	0x000087e0
        /*0278*/ 	.word	0x00000012
        /*027c*/ 	.word	0x00026800
        /*0280*/ 	.short	0x010a
        /*0282*/ 	.byte	0x3f
	.zero		1


	//   ....[30]....
        /*0284*/ 	.word	0x00008840
        /*0288*/ 	.word	0x00000005
        /*028c*/ 	.word	0x00026810
        /*0290*/ 	.short	0x010a
        /*0292*/ 	.byte	0x3f
	.zero		1


	//   ....[31]....
        /*0294*/ 	.word	0x000088a0
        /*0298*/ 	.word	0x00000005
        /*029c*/ 	.word	0x00026830
        /*02a0*/ 	.short	0x010a
        /*02a2*/ 	.byte	0x3f
	.zero		1


	//   ....[32]....
        /*02a4*/ 	.word	0x000088f0
        /*02a8*/ 	.word	0x00000000
        /*02ac*/ 	.word	0x00026820
        /*02b0*/ 	.short	0x010a
        /*02b2*/ 	.byte	0x3f
	.zero		1


	//   ....[33]....
        /*02b4*/ 	.word	0x00008940
        /*02b8*/ 	.word	0x00000000
        /*02bc*/ 	.word	0x00026840
        /*02c0*/ 	.short	0x010a
        /*02c2*/ 	.byte	0x3f
	.zero		1


	//   ....[34]....
        /*02c4*/ 	.word	0x00008990
        /*02c8*/ 	.word	0x00000000
        /*02cc*/ 	.word	0x00026828
        /*02d0*/ 	.short	0x010a
        /*02d2*/ 	.byte	0x3f
	.zero		1


	//   ....[35]....
        /*02d4*/ 	.word	0x000089e0
        /*02d8*/ 	.word	0x00000000
        /*02dc*/ 	.word	0x00026848
        /*02e0*/ 	.short	0x010a
        /*02e2*/ 	.byte	0x3f
	.zero		1


	//   ....[36]....
        /*02e4*/ 	.word	0x00008a40
        /*02e8*/ 	.word	0x00000000
        /*02ec*/ 	.word	0x00026820
        /*02f0*/ 	.short	0x010a
        /*02f2*/ 	.byte	0x3f
	.zero		1


	//   ....[37]....
        /*02f4*/ 	.word	0x00008a90
        /*02f8*/ 	.word	0x00000000
        /*02fc*/ 	.word	0x00026840
        /*0300*/ 	.short	0x010a
        /*0302*/ 	.byte	0x3f
	.zero		1


	//   ....[38]....
        /*0304*/ 	.word	0x00008ae0
        /*0308*/ 	.word	0x00000000
        /*030c*/ 	.word	0x00026828
        /*0310*/ 	.short	0x010a
        /*0312*/ 	.byte	0x3f
	.zero		1


	//   ....[39]....
        /*0314*/ 	.word	0x00008b30
        /*0318*/ 	.word	0x00000003
        /*031c*/ 	.word	0x00026840
        /*0320*/ 	.short	0x010a
        /*0322*/ 	.byte	0x3f
	.zero		1


	//   ....[40]....
        /*0324*/ 	.word	0x00008c10
        /*0328*/ 	.word	0x00000006
        /*032c*/ 	.word	0x00000000
        /*0330*/ 	.short	0x010a
        /*0332*/ 	.byte	0x3f
	.zero		1


	//   ....[41]....
        /*0334*/ 	.word	0x00008c60
        /*0338*/ 	.word	0x00000003
        /*033c*/ 	.word	0x00000000
        /*0340*/ 	.short	0x010a
        /*0342*/ 	.byte	0x3f
	.zero		1


	//   ....[42]....
        /*0344*/ 	.word	0x00008cb0
        /*0348*/ 	.word	0x00000000
        /*034c*/ 	.word	0x00000000
        /*0350*/ 	.short	0x010a
        /*0352*/ 	.byte	0x3f
	.zero		1


	//----- nvinfo : EIATTR_NUM_MBARRIERS
	.align		4
.L_357:
        /*0354*/ 	.byte	0x03, 0x38
        /*0356*/ 	.short	0x0009


	//----- nvinfo : EIATTR_EXIT_INSTR_OFFSETS
	.align		4
        /*0358*/ 	.byte	0x04, 0x1c
        /*035a*/ 	.short	(.L_359 - .L_358)


	//   ....[0]....
.L_358:
        /*035c*/ 	.word	0x00008750


	//----- nvinfo : EIATTR_MAX_THREADS
	.align		4
.L_359:
        /*0360*/ 	.byte	0x04, 0x05
        /*0362*/ 	.short	(.L_361 - .L_360)
.L_360:
        /*0364*/ 	.word	0x00000180
        /*0368*/ 	.word	0x00000001
        /*036c*/ 	.word	0x00000001


	//----- nvinfo : EIATTR_CRS_STACK_SIZE
	.align		4
.L_361:
        /*0370*/ 	.byte	0x04, 0x1e
        /*0372*/ 	.short	(.L_363 - .L_362)
.L_362:
        /*0374*/ 	.word	0x00000000


	//----- nvinfo : EIATTR_CBANK_PARAM_SIZE
	.align		4
.L_363:
        /*0378*/ 	.byte	0x03, 0x19
        /*037a*/ 	.short	0x06f0


	//----- nvinfo : EIATTR_PARAM_CBANK
	.align		4
        /*037c*/ 	.byte	0x04, 0x0a
        /*037e*/ 	.short	(.L_365 - .L_364)
	.align		4
.L_364:
        /*0380*/ 	.word	index@(.nv.constant0._ZN7cutlass13device_kernelIN5flash11enable_sm90INS1_16FlashAttnBwdSm90INS1_25CollectiveMainloopBwdSm90ILi2ELi2ELi2EN4cute5tupleIJNS5_1CILi1EEES8_S8_EEENS6_IJNS7_ILi64EEENS7_ILi128EEENS7_ILi96EEEEEENS_6half_tEfNS_4arch4Sm90ELb0ELb0ELb0ELb1ELb0ELb1ELb0ELb0ELi2ELi1ELi2ELi1ELb1EEENS1_24CollectiveEpilogueBwdGQAISD_fSG_Li256ELb1ELb0EEENS1_19SingleTileSchedulerILb1ELb0ELb0ELi128EEEEEEEEEvNT_6ParamsE)
        /*0384*/ 	.short	0x0210
        /*0386*/ 	.short	0x06f0


	//----- nvinfo : EIATTR_SW_WAR
	.align		4
.L_365:
        /*0388*/ 	.byte	0x04, 0x36
        /*038a*/ 	.short	(.L_367 - .L_366)
.L_366:
        /*038c*/ 	.word	0x00000008
.L_367:


//--------------------- .nv.info._ZN7cutlass13device_kernelIN5flash11enable_sm90INS1_16FlashAttnBwdSm90INS1_25CollectiveMainloopBwdSm90ILi2ELi2ELi2EN4cute5tupleIJNS5_1CILi1EEES8_S8_EEENS6_IJNS7_ILi64EEENS7_ILi128EEENS7_ILi96EEEEEENS_6half_tEfNS_4arch4Sm90ELb0ELb0ELb0ELb1ELb1ELb1ELb0ELb0ELi2ELi1ELi2ELi1ELb1EEENS1_24CollectiveEpilogueBwdGQAISD_fSG_Li256ELb1ELb1EEENS1_19SingleTileSchedulerILb1ELb0ELb0ELi128EEEEEEEEEvNT_6ParamsE --------------------------
	.section	.nv.info._ZN7cutlass13device_kernelIN5flash11enable_sm90INS1_16FlashAttnBwdSm90INS1_25CollectiveMainloopBwdSm90ILi2ELi2ELi2EN4cute5tupleIJNS5_1CILi1EEES8_S8_EEENS6_IJNS7_ILi64EEENS7_ILi128EEENS7_ILi96EEEEEENS_6half_tEfNS_4arch4Sm90ELb0ELb0ELb0ELb1ELb1ELb1ELb0ELb0ELi2ELi1ELi2ELi1ELb1EEENS1_24CollectiveEpilogueBwdGQAISD_fSG_Li256ELb1ELb1EEENS1_19SingleTileSchedulerILb1ELb0ELb0ELi128EEEEEEEEEvNT_6ParamsE,"",@"SHT_CUDA_INFO"
	.sectionflags	@""
	.align	4


	//----- nvinfo : EIATTR_CUDA_API_VERSION
	.align		4
        /*0000*/ 	.byte	0x04, 0x37
        /*0002*/ 	.short	(.L_369 - .L_368)
.L_368:
        /*0004*/ 	.word	0x00000082


	//----- nvinfo : EIATTR_KPARAM_INFO
	.align		4
.L_369:
        /*0008*/ 	.byte	0x04, 0x17
        /*000a*/ 	.short	(.L_371 - .L_370)
.L_370:
        /*000c*/ 	.word	0x00000000
        /*0010*/ 	.short	0x0000
        /*0012*/ 	.short	0x0070
        /*0014*/ 	.byte	0x00, 0xf0, 0x01, 0x1a


	//----- nvinfo : EIATTR_SPARSE_MMA_MASK
	.align		4
.L_371:
        /*0018*/ 	.byte	0x03, 0x50
        /*001a*/ 	.short	0x0000


	//----- nvinfo : EIATTR_MAXREG_COUNT
	.align		4
        /*001c*/ 	.byte	0x03, 0x1b
        /*001e*/ 	.short	0x00a8


	//----- nvinfo : EIATTR_NUM_BARRIERS
	.align		4
        /*0020*/ 	.byte	0x02, 0x4c
        /*0022*/ 	.byte	0x10
	.zero		1


	//----- nvinfo : EIATTR_EXTERNS
	.align		4
        /*0024*/ 	.byte	0x04, 0x0f
        /*0026*/ 	.short	(.L_373 - .L_372)


	//   ....[0]....
	.align		4
.L_372:
        /*0028*/ 	.word	index@(__assertfail)


	//----- nvinfo : EIATTR_MERCURY_ISA_VERSION
	.align		4
.L_373:
        /*002c*/ 	.byte	0x03, 0x5f
        /*002e*/ 	.short	0x0101


	//----- nvinfo : EIATTR_INT_WARP_WIDE_INSTR_OFFSETS
	.align		4
        /*0030*/ 	.byte	0x04, 0x31
        /*0032*/ 	.short	(.L_375 - .L_374)


	//   ....[0]....
.L_374:
        /*0034*/ 	.word	0x00000180


	//   ....[1]....
        /*0038*/ 	.word	0x000001b0


	//   ....[2]....
        /*003c*/ 	.word	0x00006090


	//   ....[3]....
        /*0040*/ 	.word	0x00006500


	//   ....[4]....
        /*0044*/ 	.word	0x00006ad0


	//----- nvinfo : EIATTR_COOP_GROUP_MASK_REGIDS
	.align		4
.L_375:
        /*0048*/ 	.byte	0x04, 0x29
        /*004a*/ 	.short	(.L_377 - .L_376)


	//   ....[0]....
.L_376:
        /*004c*/ 	.word	0xffffffff


	//   ....[1]....
        /*0050*/ 	.word	0xffffffff


	//   ....[2]....
        /*0054*/ 	.word	0xffffffff


	//   ....[3]....
        /*0058*/ 	.word	0xffffffff


	//   ....[4]....
        /*005c*/ 	.word	0xffffffff


	//   ....[5]....
        /*0060*/ 	.word	0xffffffff


	//   ....[6]....
        /*0064*/ 	.word	0xffffffff


	//   ....[7]....
        /*0068*/ 	.word	0xffffffff


	//   ....[8]....
        /*006c*/ 	.word	0xffffffff


	//   ....[9]....
        /*0070*/ 	.word	0xffffffff


	//   ....[10]....
        /*0074*/ 	.word	0xffffffff


	//   ....[11]....
        /*0078*/ 	.word	0xffffffff


	//   ....[12]....
        /*007c*/ 	.word	0xffffffff


	//   ....[13]....
        /*0080*/ 	.word	0xffffffff


	//   ....[14]....
        /*0084*/ 	.word	0xffffffff


	//   ....[15]....
        /*0088*/ 	.word	0xffffffff


	//   ....[16]....
        /*008c*/ 	.word	0xffffffff


	//   ....[17]....
        /*0090*/ 	.word	0x0500000f


	//   ....[18]....
        /*0094*/ 	.word	0x0500000f


	//   ....[19]....
        /*0098*/ 	.word	0x0500000f


	//   ....[20]....
        /*009c*/ 	.word	0x0500000f


	//   ....[21]....
        /*00a0*/ 	.word	0x0500000f


	//   ....[22]....
        /*00a4*/ 	.word	0x0500000f


	//----- nvinfo : EIATTR_COOP_GROUP_INSTR_OFFSETS
	.align		4
.L_377:
        /*00a8*/ 	.byte	0x04, 0x28
        /*00aa*/ 	.short	(.L_379 - .L_378)


	//   ....[0]....
.L_378:
        /*00ac*/ 	.word	0x00000050


	//   ....[1]....
        /*00b0*/ 	.word	0x00000190


	//   ....[2]....
        /*00b4*/ 	.word	0x000001e0


	//   ....[3]....
        /*00b8*/ 	.word	0x000003d0


	//   ....[4]....
        /*00bc*/ 	.word	0x00000600


	//   ....[5]....
        /*00c0*/ 	.word	0x00001350


	//   ....[6]....
        /*00c4*/ 	.word	0x00004c80


	//   ....[7]....
        /*00c8*/ 	.word	0x00004e10


	//   ....[8]....
        /*00cc*/ 	.word	0x000050c0


	//   ....[9]....
        /*00d0*/ 	.word	0x00005250


	//   ....[10]....
        /*00d4*/ 	.word	0x00005360


	//   ....[11]....
        /*00d8*/ 	.word	0x00005d30


	//   ....[12]....
        /*00dc*/ 	.word	0x00005fc0


	//   ....[13]....
        /*00e0*/ 	.word	0x00006200


	//   ....[14]....
        /*00e4*/ 	.word	0x00006430


	//   ....[15]....
        /*00e8*/ 	.word	0x000066e0


	//   ....[16]....
        /*00ec*/ 	.word	0x00006a10


	//   ....[17]....
        /*00f0*/ 	.word	0x000094f0


	//   ....[18]....
        /*00f4*/ 	.word	0x00009660


	//   ....[19]....
        /*00f8*/ 	.word	0x000096d0


	//   ....[20]....
        /*00fc*/ 	.word	0x00009740


	//   ....[21]....
        /*0100*/ 	.word	0x000097b0


	//   ....[22]....
        /*0104*/ 	.word	0x00009820


	//----- nvinfo : EIATTR_REG_RECONFIG
	.align		4
.L_379:
        /*0108*/ 	.byte	0x01, 0x54
	.zero		2


	//----- nvinfo : EIATTR_SYSCALL_OFFSETS
	.align		4
        /*010c*/ 	.byte	0x04, 0x46
        /*010e*/ 	.short	(.L_381 - .L_380)


	//   ....[0]....
.L_380:
        /*0110*/ 	.word	0x00000fb0


	//   ....[1]....
        /*0114*/ 	.word	0x000010a0


	//   ....[2]....
        /*0118*/ 	.word	0x00001200


	//   ....[3]....
        /*011c*/ 	.word	0x000012f0


	//   ....[4]....
        /*0120*/ 	.word	0x00001560


	//----- nvinfo : EIATTR_MBARRIER_INSTR_OFFSETS
	.align		4
.L_381:
        /*0124*/ 	.byte	0x04, 0x39
        /*0126*/ 	.short	(.L_383 - .L_382)


	//   ....[0]....
.L_382:
        /*0128*/ 	.word	0x00000280
        /*012c*/ 	.word	0x000000ff
        /*0130*/ 	.word	0x00026800
        /*0134*/ 	.short	0x0100
        /*0136*/ 	.byte	0x06
	.zero		1


	//   ....[1]....
        /*0138*/ 	.word	0x00000380
        /*013c*/ 	.word	0x000000ff
        /*0140*/ 	.word	0x00026810
        /*0144*/ 	.short	0x0100
        /*0146*/ 	.byte	0x08
	.zero		1


	//   ....[2]....
        /*0148*/ 	.word	0x00000390
        /*014c*/ 	.word	0x000000ff
        /*0150*/ 	.word	0x00026820
        /*0154*/ 	.short	0x0100
        /*0156*/ 	.byte	0x08
	.zero		1


	//   ....[3]....
        /*0158*/ 	.word	0x000003a0
        /*015c*/ 	.word	0x000000ff
        /*0160*/ 	.word	0x00026818
        /*0164*/ 	.short	0x0100
        /*0166*/ 	.byte	0x08
	.zero		1


	//   ....[4]....
        /*0168*/ 	.word	0x000003b0
        /*016c*/ 	.word	0x000000ff
        /*0170*/ 	.word	0x00026828
        /*0174*/ 	.short	0x0100
        /*0176*/ 	.byte	0x08
	.zero		1


	//   ....[5]....
        /*0178*/ 	.word	0x000004e0
        /*017c*/ 	.word	0x000000ff
        /*0180*/ 	.word	0x00026830
        /*0184*/ 	.short	0x0100
        /*0186*/ 	.byte	0x08
	.zero		1


	//   ....[6]....
        /*0188*/ 	.word	0x000004f0
        /*018c*/ 	.word	0x000000ff
        /*0190*/ 	.word	0x00026840
        /*0194*/ 	.short	0x0100
        /*0196*/ 	.byte	0x08
	.zero		1


	//   ....[7]....
        /*0198*/ 	.word	0x00000500
        /*019c*/ 	.word	0x000000ff
        /*01a0*/ 	.word	0x00026838
        /*01a4*/ 	.short	0x0100
        /*01a6*/ 	.byte	0x08
	.zero		1


	//   ....[8]....
        /*01a8*/ 	.word	0x00000510
        /*01ac*/ 	.word	0x000000ff
        /*01b0*/ 	.word	0x00026848
        /*01b4*/ 	.short	0x0100
        /*01b6*/ 	.byte	0x08
	.zero		1


	//   ....[9]....
        /*01b8*/ 	.word	0x00001390
        /*01bc*/ 	.word	0x00000012
        /*01c0*/ 	.word	0x00026800
        /*01c4*/ 	.short	0x010a
        /*01c6*/ 	.byte	0x3f
	.zero		1


	//   ....[10]....
        /*01c8*/ 	.word	0x00001420
        /*01cc*/ 	.word	0x00000012
        /*01d0*/ 	.word	0x00026800
        /*01d4*/ 	.short	0x010a
        /*01d6*/ 	.byte	0x3f
	.zero		1


	//   ....[11]....
        /*01d8*/ 	.word	0x00001dc0
        /*01dc*/ 	.word	0x000000ff
        /*01e0*/ 	.word	0x00026810
        /*01e4*/ 	.short	0x010a
        /*01e6*/ 	.byte	0x08
	.zero		1


	//   ....[12]....
        /*01e8*/ 	.word	0x00001e00
        /*01ec*/ 	.word	0x000000ff
        /*01f0*/ 	.word	0x00026810
        /*01f4*/ 	.short	0x010a
        /*01f6*/ 	.byte	0x08
	.zero		1


	//   ....[13]....
        /*01f8*/ 	.word	0x00002250
        /*01fc*/ 	.word	0x000000ff
        /*0200*/ 	.word	0x00026830
        /*0204*/ 	.short	0x010a
        /*0206*/ 	.byte	0x08
	.zero		1


	//   ....[14]....
        /*0208*/ 	.word	0x00002290
        /*020c*/ 	.word	0x000000ff
        /*0210*/ 	.word	0x00026830
        /*0214*/ 	.short	0x010a
        /*0216*/ 	.byte	0x08
	.zero		1


	//   ....[15]....
        /*0218*/ 	.word	0x00003ea0
        /*021c*/ 	.word	0x000000ff
        /*0220*/ 	.word	0x00000000
        /*0224*/ 	.short	0x0101
        /*0226*/ 	.byte	0x0a
	.zero		1


	//   ....[16]....
        /*0228*/ 	.word	0x00004180
        /*022c*/ 	.word	0x000000ff
        /*0230*/ 	.word	0x00000000
        /*0234*/ 	.short	0x0101
        /*0236*/ 	.byte	0x08
	.zero		1


	//   ....[17]....
        /*0238*/ 	.word	0x00007440
        /*023c*/ 	.word	0x00000000
        /*0240*/ 	.word	0x00026820
        /*0244*/ 	.short	0x010a
        /*0246*/ 	.byte	0x3f
	.zero		1


	//   ....[18]....
        /*0248*/ 	.word	0x00007d10
        /*024c*/ 	.word	0x00000000
        /*0250*/ 	.word	0x00026840
        /*0254*/ 	.short	0x010a
        /*0256*/ 	.byte	0x3f
	.zero		1


	//   ....[19]....
        /*0258*/ 	.word	0x00008020
        /*025c*/ 	.word	0x00000000
        /*0260*/ 	.word	0x00026828
        /*0264*/ 	.short	0x010a
        /*0266*/ 	.byte	0x3f
	.zero		1


	//   ....[20]....
        /*0268*/ 	.word	0x000082c0
        /*026c*/ 	.word	0x00000000
        /*0270*/ 	.word	0x00026848
        /*0274*/ 	.short	0x010a
        /*0276*/ 	.byte	0x3f
	.zero		1


	//   ....[21]....
        /*0278*/ 	.word	0x000085b0
        /*027c*/ 	.word	0x00000000
        /*0280*/ 	.word	0x00026820
        /*0284*/ 	.short	0x010a
        /*0286*/ 	.byte	0x3f
	.zero		1


	//   ....[22]....
        /*0288*/ 	.word	0x000088b0
        /*028c*/ 	.word	0x00000000
        /*0290*/ 	.word	0x00026840
        /*0294*/ 	.short	0x010a
        /*0296*/ 	.byte	0x3f
	.zero		1


	//   ....[23]....
        /*0298*/ 	.word	0x00008ba0
        /*029c*/ 	.word	0x00000000
        /*02a0*/ 	.word	0x00026828
        /*02a4*/ 	.short	0x010a
        /*02a6*/ 	.byte	0x3f
	.zero		1


	//   ....[24]....
        /*02a8*/ 	.word	0x00008e90
        /*02ac*/ 	.word	0x00000003
        /*02b0*/ 	.word	0x00026840
        /*02b4*/ 	.short	0x010a
        /*02b6*/ 	.byte	0x3f
	.zero		1


	//   ....[25]....
        /*02b8*/ 	.word	0x00009350
        /*02bc*/ 	.word	0x00000006
        /*02c0*/ 	.word	0x00000000
        /*02c4*/ 	.short	0x010a
        /*02c6*/ 	.byte	0x3f
	.zero		1


	//   ....[26]....
        /*02c8*/ 	.word	0x000093b0
        /*02cc*/ 	.word	0x00000003
        /*02d0*/ 	.word	0x00000000
        /*02d4*/ 	.short	0x010a
        /*02d6*/ 	.byte	0x3f
	.zero		1


	//   ....[27]....
        /*02d8*/ 	.word	0x00009410
        /*02dc*/ 	.word	0x00000000
        /*02e0*/ 	.word	0x00000000
        /*02e4*/ 	.short	0x010a
        /*02e6*/ 	.byte	0x3f
	.zero		1


	//   ....[28]....
        /*02e8*/ 	.word	0x00009440
        /*02ec*/ 	.word	0x00000003
        /*02f0*/ 	.word	0x00000000
        /*02f4*/ 	.short	0x010a
        /*02f6*/ 	.byte	0x3f
	.zero		1


	//   ....[29]....
        /*02f8*/ 	.word	0x00009520
        /*02fc*/ 	.word	0x00000012
        /*0300*/ 	.word	0x00026800
        /*0304*/ 	.short	0x010a
        /*0306*/ 	.byte	0x3f
	.zero		1


	//   ....[30]....
        /*0308*/ 	.word	0x00009580
        /*030c*/ 	.word	0x00000005
        /*0310*/ 	.word	0x00026810
        /*0314*/ 	.short	0x010a
        /*0316*/ 	.byte	0x3f
	.zero		1


	//   ....[31]....
        /*0318*/ 	.word	0x000095e0
        /*031c*/ 	.word	0x00000005
        /*0320*/ 	.word	0x00026830
        /*0324*/ 	.short	0x010a
        /*0326*/ 	.byte	0x3f
	.zero		1


	//   ....[32]....
        /*0328*/ 	.word	0x00009860
        /*032c*/ 	.word	0x00000000
        /*0330*/ 	.word	0x00026820
        /*0334*/ 	.short	0x010a
        /*0336*/ 	.byte	0x3f
	.zero		1


	//   ....[33]....
        /*0338*/ 	.word	0x000098b0
        /*033c*/ 	.word	0x00000000
        /*0340*/ 	.word	0x00026840
        /*0344*/ 	.short	0x010a
        /*0346*/ 	.byte	0x3f
	.zero		1


	//   ....[34]....
        /*0348*/ 	.word	0x00009900
        /*034c*/ 	.word	0x00000000
        /*0350*/ 	.word	0x00026828
        /*0354*/ 	.short	0x010a
        /*0356*/ 	.byte	0x3f
	.zero		1


	//   ....[35]....
        /*0358*/ 	.word	0x00009950
        /*035c*/ 	.word	0x00000000
        /*0360*/ 	.word	0x00026848
        /*0364*/ 	.short	0x010a
        /*0366*/ 	.byte	0x3f
	.zero		1


	//   ....[36]....
        /*0368*/ 	.word	0x000099b0
        /*036c*/ 	.word	0x00000000
        /*0370*/ 	.word	0x00026820
        /*0374*/ 	.short	0x010a
        /*0376*/ 	.byte	0x3f
	.zero		1


	//   ....[37]....
        /*0378*/ 	.word	0x00009a00
        /*037c*/ 	.word	0x00000000
        /*0380*/ 	.word	0x00026840
        /*0384*/ 	.short	0x010a
        /*0386*/ 	.byte	0x3f
	.zero		1


	//   ....[38]....
        /*0388*/ 	.word	0x00009a50
        /*038c*/ 	.word	0x00000000
        /*0390*/ 	.word	0x00026828
        /*0394*/ 	.short	0x010a
        /*0396*/ 	.byte	0x3f
	.zero		1


	//   ....[39]....
        /*0398*/ 	.word	0x00009aa0
        /*039c*/ 	.word	0x00000003
        /*03a0*/ 	.word	0x00026840
        /*03a4*/ 	.short	0x010a
        /*03a6*/ 	.byte	0x3f
	.zero		1


	//   ....[40]....
        /*03a8*/ 	.word	0x00009b80
        /*03ac*/ 	.word	0x00000006
        /*03b0*/ 	.word	0x00000000
        /*03b4*/ 	.short	0x010a
        /*03b6*/ 	.byte	0x3f
	.zero		1


	//   ....[41]....
        /*03b8*/ 	.word	0x00009bd0
        /*03bc*/ 	.word	0x00000003
        /*03c0*/ 	.word	0x00000000
        /*03c4*/ 	.short	0x010a
        /*03c6*/ 	.byte	0x3f
	.zero		1


	//   ....[42]....
        /*03c8*/ 	.word	0x00009c20
        /*03cc*/ 	.word	0x00000000
        /*03d0*/ 	.word	0x00000000
        /*03d4*/ 	.short	0x010a
        /*03d6*/ 	.byte	0x3f
	.zero		1


	//----- nvinfo : EIATTR_NUM_MBARRIERS
	.align		4
.L_383:
        /*03d8*/ 	.byte	0x03, 0x38
        /*03da*/ 	.short	0x0009


	//----- nvinfo : EIATTR_EXIT_INSTR_OFFSETS
	.align		4
        /*03dc*/ 	.byte	0x04, 0x1c
        /*03de*/ 	.short	(.L_385 - .L_384)


	//   ....[0]....
.L_384:
        /*03e0*/ 	.word	0x00009490


	//----- nvinfo : EIATTR_MAX_THREADS
	.align		4
.L_385:
        /*03e4*/ 	.byte	0x04, 0x05
        /*03e6*/ 	.short	(.L_387 - .L_386)
.L_386:
        /*03e8*/ 	.word	0x00000180
        /*03ec*/ 	.word	0x00000001
        /*03f0*/ 	.word	0x00000001


	//----- nvinfo : EIATTR_CRS_STACK_SIZE
	.align		4
.L_387:
        /*03f4*/ 	.byte	0x04, 0x1e
        /*03f6*/ 	.short	(.L_389 - .L_388)
.L_388:
        /*03f8*/ 	.word	0x00000000


	//----- nvinfo : EIATTR_CBANK_PARAM_SIZE
	.align		4
.L_389:
        /*03fc*/ 	.byte	0x03, 0x19
        /*03fe*/ 	.short	0x06f0


	//----- nvinfo : EIATTR_PARAM_CBANK
	.align		4
        /*0400*/ 	.byte	0x04, 0x0a
        /*0402*/ 	.short	(.L_391 - .L_390)
	.align		4
.L_390:
        /*0404*/ 	.word	index@(.nv.constant0._ZN7cutlass13device_kernelIN5flash11enable_sm90INS1_16FlashAttnBwdSm90INS1_25CollectiveMainloopBwdSm90ILi2ELi2ELi2EN4cute5tupleIJNS5_1CILi1EEES8_S8_EEENS6_IJNS7_ILi64EEENS7_ILi128EEENS7_ILi96EEEEEENS_6half_tEfNS_4arch4Sm90ELb0ELb0ELb0ELb1ELb1ELb1ELb0ELb0ELi2ELi1ELi2ELi1ELb1EEENS1_24CollectiveEpilogueBwdGQAISD_fSG_Li256ELb1ELb1EEENS1_19SingleTileSchedulerILb1ELb0ELb0ELi128EEEEEEEEEvNT_6ParamsE)
        /*0408*/ 	.short	0x0210
        /*040a*/ 	.short	0x06f0


	//----- nvinfo : EIATTR_SW_WAR
	.align		4
.L_391:
        /*040c*/ 	.byte	0x04, 0x36
        /*040e*/ 	.short	(.L_393 - .L_392)
.L_392:
        /*0410*/ 	.word	0x00000008
.L_393:


//--------------------- .nv.info._ZN7cutlass13device_kernelIN5flash11enable_sm90INS1_16FlashAttnBwdSm90INS1_25CollectiveMainloopBwdSm90ILi2ELi2ELi2EN4cute5tupleIJNS5_1CILi1EEES8_S8_EEENS6_IJNS7_ILi64EEENS7_ILi128EEENS7_ILi96EEEEEENS_6half_tEfNS_4arch4Sm90ELb0ELb1ELb0ELb0ELb0ELb1ELb0ELb0ELi2ELi1ELi2ELi1ELb1EEENS1_21CollectiveEpilogueBwdISD_SE_SG_Li256ELb0ELb0ELi1EEENS1_19SingleTileSchedulerILb0ELb0ELb0ELi128EEEEEEEEEvNT_6ParamsE --------------------------
	.section	.nv.info._ZN7cutlass13device_kernelIN5flash11enable_sm90INS1_16FlashAttnBwdSm90INS1_25CollectiveMainloopBwdSm90ILi2ELi2ELi2EN4cute5tupleIJNS5_1CILi1EEES8_S8_EEENS6_IJNS7_ILi64EEENS7_ILi128EEENS7_ILi96EEEEEENS_6half_tEfNS_4arch4Sm90ELb0ELb1ELb0ELb0ELb0ELb1ELb0ELb0ELi2ELi1ELi2ELi1ELb1EEENS1_21CollectiveEpilogueBwdISD_SE_SG_Li256ELb0ELb0ELi1EEENS1_19SingleTileSchedulerILb0ELb0ELb0ELi128EEEEEEEEEvNT_6ParamsE,"",@"SHT_CUDA_INFO"
	.sectionflags	@""
	.align	4


	//----- nvinfo : EIATTR_CUDA_API_VERSION
	.align		4
        /*0000*/ 	.byte	0x04, 0x37
        /*0002*/ 	.short	(.L_395 - .L_394)
.L_394:
        /*0004*/ 	.word	0x00000082


	//----- nvinfo : EIATTR_KPARAM_INFO
	.align		4
.L_395:
        /*0008*/ 	.byte	0x04, 0x17
        /*000a*/ 	.short	(.L_397 - .L_396)
.L_396:
        /*000c*/ 	.word	0x00000000
        /*0010*/ 	.short	0x0000
        /*0012*/ 	.short	0x0070
        /*0014*/ 	.byte	0x00, 0xf0, 0x01, 0x24


	//----- nvinfo : EIATTR_SPARSE_MMA_MASK
	.align		4
.L_397:
        /*0018*/ 	.byte	0x03, 0x50
        /*001a*/ 	.short	0x0000


	//----- nvinfo : EIATTR_MAXREG_COUNT
	.align		4
        /*001c*/ 	.byte	0x03, 0x1b
        /*001e*/ 	.short	0x00a8


	//----- nvinfo : EIATTR_NUM_BARRIERS
	.align		4
        /*0020*/ 	.byte	0x02, 0x4c
        /*0022*/ 	.byte	0x10
	.zero		1


	//----- nvinfo : EIATTR_EXTERNS
	.align		4
        /*0024*/ 	.byte	0x04, 0x0f
        /*0026*/ 	.short	(.L_399 - .L_398)


	//   ....[0]....
	.align		4
.L_398:
        /*0028*/ 	.word	index@(__assertfail)


	//----- nvinfo : EIATTR_ANNOTATIONS
	.align		4
.L_399:
        /*002c*/ 	.byte	0x04, 0x55
        /*002e*/ 	.short	(.L_401 - .L_400)


	//   ....[0]....
.L_400:
        /*0030*/ 	.word	0x00000001
        /*0034*/ 	.byte	0x40, 0x74, 0x00, 0x00, 0x01, 0x00, 0x00, 0x00, 0x90, 0x77, 0x00, 0x00, 0x01, 0x00, 0x00, 0x00
        /*0044*/ 	.byte	0x40, 0x84, 0x00, 0x00, 0x01, 0x00, 0x00, 0x00, 0x60, 0x84, 0x00, 0x00, 0x01, 0x00, 0x00, 0x00
        /*0054*/ 	.byte	0xa0, 0x89, 0x00, 0x00


	//----- nvinfo : EIATTR_MERCURY_ISA_VERSION
	.align		4
.L_401:
        /*0058*/ 	.byte	0x03, 0x5f
        /*005a*/ 	.short	0x0101


	//----- nvinfo : EIATTR_INT_WARP_WIDE_INSTR_OFFSETS
	.align		4
        /*005c*/ 	.byte	0x04, 0x31
        /*005e*/ 	.short	(.L_403 - .L_402)


	//   ....[0]....
.L_402:
        /*0060*/ 	.word	0x000001f0


	//   ....[1]....
        /*0064*/ 	.word	0x00000220


	//----- nvinfo : EIATTR_COOP_GROUP_MASK_REGIDS
	.align		4
.L_403:
        /*0068*/ 	.byte	0x04, 0x29
        /*006a*/ 	.short	(.L_405 - .L_404)


	//   ....[0]....
.L_404:
        /*006c*/ 	.word	0xffffffff


	//   ....[1]....
        /*0070*/ 	.word	0xffffffff


	//   ....[2]....
        /*0074*/ 	.word	0xffffffff


	//   ....[3]....
        /*0078*/ 	.word	0xffffffff


	//   ....[4]....
        /*007c*/ 	.word	0xffffffff


	//   ....[5]....
        /*0080*/ 	.word	0xffffffff


	//   ....[6]....
        /*0084*/ 	.word	0xffffffff


	//   ....[7]....
        /*0088*/ 	.word	0xffffffff


	//   ....[8]....
        /*008c*/ 	.word	0x0500000f


	//----- nvinfo : EIATTR_COOP_GROUP_INSTR_OFFSETS
	.align		4
.L_405:
        /*0090*/ 	.byte	0x04, 0x28
        /*0092*/ 	.short	(.L_407 - .L_406)


	//   ....[0]....
.L_406:
        /*0094*/ 	.word	0x00000060


	//   ....[1]....
        /*0098*/ 	.word	0x00000200


	//   ....[2]....
        /*009c*/ 	.word	0x00000250


	//   ....[3]....
        /*00a0*/ 	.word	0x00000440


	//   ....[4]....
        /*00a4*/ 	.word	0x00000640


	//   ....[5]....
        /*00a8*/ 	.word	0x00001080


	//   ....[6]....
        /*00ac*/ 	.word	0x00005030


	//   ....[7]....
        /*00b0*/ 	.word	0x00005db0


	//   ....[8]....
        /*00b4*/ 	.word	0x00009120


	//----- nvinfo : EIATTR_REG_RECONFIG
	.align		4
.L_407:
        /*00b8*/ 	.byte	0x01, 0x54
	.zero		2


	//----- nvinfo : EIATTR_SYSCALL_OFFSETS
	.align		4
        /*00bc*/ 	.byte	0x04, 0x46
        /*00be*/ 	.short	(.L_409 - .L_408)


	//   ....[0]....
.L_408:
        /*00c0*/ 	.word	0x00000ce0


	//   ....[1]....
        /*00c4*/ 	.word	0x00000dd0


	//   ....[2]....
        /*00c8*/ 	.word	0x00000f30


	//   ....[3]....
        /*00cc*/ 	.word	0x00001020


	//   ....[4]....
        /*00d0*/ 	.word	0x000012a0


	//   ....[5]....
        /*00d4*/ 	.word	0x00004860


	//   ....[6]....
        /*00d8*/ 	.word	0x000049a0


	//   ....[7]....
        /*00dc*/ 	.word	0x00004ac0


	//   ....[8]....
        /*00e0*/ 	.word	0x00004be0


	//----- nvinfo : EIATTR_MBARRIER_INSTR_OFFSETS
	.align		4
.L_409:
        /*00e4*/ 	.byte	0x04, 0x39
        /*00e6*/ 	.short	(.L_411 - .L_410)


	//   ....[0]....
.L_410:
        /*00e8*/ 	.word	0x000002f0
        /*00ec*/ 	.word	0x000000ff
        /*00f0*/ 	.word	0x00026800
        /*00f4*/ 	.short	0x0100
        /*00f6*/ 	.byte	0x06
	.zero		1


	//   ....[1]....
        /*00f8*/ 	.word	0x000003f0
        /*00fc*/ 	.word	0x000000ff
        /*0100*/ 	.word	0x00026810
        /*0104*/ 	.short	0x0100
        /*0106*/ 	.byte	0x08
	.zero		1


	//   ....[2]....
        /*0108*/ 	.word	0x00000400
        /*010c*/ 	.word	0x000000ff
        /*0110*/ 	.word	0x00026820
        /*0114*/ 	.short	0x0100
        /*0116*/ 	.byte	0x08
	.zero		1


	//   ....[3]....
        /*0118*/ 	.word	0x00000410
        /*011c*/ 	.word	0x000000ff
        /*0120*/ 	.word	0x00026818
        /*0124*/ 	.short	0x0100
        /*0126*/ 	.byte	0x08
	.zero		1


	//   ....[4]....
        /*0128*/ 	.word	0x00000420
        /*012c*/ 	.word	0x000000ff
        /*0130*/ 	.word	0x00026828
        /*0134*/ 	.short	0x0100
        /*0136*/ 	.byte	0x08
	.zero		1


	//   ....[5]....
        /*0138*/ 	.word	0x00000550
        /*013c*/ 	.word	0x000000ff
        /*0140*/ 	.word	0x00026830
        /*0144*/ 	.short	0x0100
        /*0146*/ 	.byte	0x08
	.zero		1


	//   ....[6]....
        /*0148*/ 	.word	0x00000560
        /*014c*/ 	.word	0x000000ff
        /*0150*/ 	.word	0x00026840
        /*0154*/ 	.short	0x0100
        /*0156*/ 	.byte	0x08
	.zero		1


	//   ....[7]....
        /*0158*/ 	.word	0x00000570
        /*015c*/ 	.word	0x000000ff
        /*0160*/ 	.word	0x00026838
        /*0164*/ 	.short	0x0100
        /*0166*/ 	.byte	0x08
	.zero		1


	//   ....[8]....
        /*0168*/ 	.word	0x00000580
        /*016c*/ 	.word	0x000000ff
        /*0170*/ 	.word	0x00026848
        /*0174*/ 	.short	0x0100
        /*0176*/ 	.byte	0x08
	.zero		1


	//   ....[9]....
        /*0178*/ 	.word	0x000010c0
        /*017c*/ 	.word	0x00000012
        /*0180*/ 	.word	0x00026800
        /*0184*/ 	.short	0x010a
        /*0186*/ 	.byte	0x3f
	.zero		1


	//   ....[10]....
        /*0188*/ 	.word	0x00001160
        /*018c*/ 	.word	0x00000012
        /*0190*/ 	.word	0x00026800
        /*0194*/ 	.short	0x010a
        /*0196*/ 	.byte	0x3f
	.zero		1


	//   ....[11]....
        /*0198*/ 	.word	0x00001b00
        /*019c*/ 	.word	0x000000ff
        /*01a0*/ 	.word	0x00026810
        /*01a4*/ 	.short	0x010a
        /*01a6*/ 	.byte	0x06
	.zero		1


	//   ....[12]....
        /*01a8*/ 	.word	0x00001b40
        /*01ac*/ 	.word	0x000000ff
        /*01b0*/ 	.word	0x00026810
        /*01b4*/ 	.short	0x010a
        /*01b6*/ 	.byte	0x06
	.zero		1


	//   ....[13]....
        /*01b8*/ 	.word	0x00001f80
        /*01bc*/ 	.word	0x000000ff
        /*01c0*/ 	.word	0x00026830
        /*01c4*/ 	.short	0x010a
        /*01c6*/ 	.byte	0x06
	.zero		1


	//   ....[14]....
        /*01c8*/ 	.word	0x00001fc0
        /*01cc*/ 	.word	0x000000ff
        /*01d0*/ 	.word	0x00026830
        /*01d4*/ 	.short	0x010a
        /*01d6*/ 	.byte	0x06
	.zero		1


	//   ....[15]....
        /*01d8*/ 	.word	0x000040e0
        /*01dc*/ 	.word	0x000000ff
        /*01e0*/ 	.word	0x00000000
        /*01e4*/ 	.short	0x0101
        /*01e6*/ 	.byte	0x08
	.zero		1


	//   ....[16]....
        /*01e8*/ 	.word	0x00004390
        /*01ec*/ 	.word	0x000000ff
        /*01f0*/ 	.word	0x00000000
        /*01f4*/ 	.short	0x0101
        /*01f6*/ 	.byte	0x06
	.zero		1


	//   ....[17]....
        /*01f8*/ 	.word	0x00006f00
        /*01fc*/ 	.word	0x00000010
        /*0200*/ 	.word	0x00026820
        /*0204*/ 	.short	0x010a
        /*0206*/ 	.byte	0x3f
	.zero		1


	//   ....[18]....
        /*0208*/ 	.word	0x00007820
        /*020c*/ 	.word	0x00000010
        /*0210*/ 	.word	0x00026840
        /*0214*/ 	.short	0x010a
        /*0216*/ 	.byte	0x3f
	.zero		1


	//   ....[19]....
        /*0218*/ 	.word	0x00007b30
        /*021c*/ 	.word	0x00000010
        /*0220*/ 	.word	0x00026828
        /*0224*/ 	.short	0x010a
        /*0226*/ 	.byte	0x3f
	.zero		1


	//   ....[20]....
        /*0228*/ 	.word	0x00007e40
        /*022c*/ 	.word	0x00000010
        /*0230*/ 	.word	0x00026848
        /*0234*/ 	.short	0x010a
        /*0236*/ 	.byte	0x3f
	.zero		1


	//   ....[21]....
        /*0238*/ 	.word	0x00008100
        /*023c*/ 	.word	0x00000010
        /*0240*/ 	.word	0x00026820
        /*0244*/ 	.short	0x010a
        /*0246*/ 	.byte	0x3f
	.zero		1


	//   ....[22]....
        /*0248*/ 	.word	0x00008490
        /*024c*/ 	.word	0x00000010
        /*0250*/ 	.word	0x00026840
        /*0254*/ 	.short	0x010a
        /*0256*/ 	.byte	0x3f
	.zero		1


	//   ....[23]....
        /*0258*/ 	.word	0x00008770
        /*025c*/ 	.word	0x00000010
        /*0260*/ 	.word	0x00026828
        /*0264*/ 	.short	0x010a
        /*0266*/ 	.byte	0x3f
	.zero		1


	//   ....[24]....
        /*0268*/ 	.word	0x00008ad0
        /*026c*/ 	.word	0x00000003
        /*0270*/ 	.word	0x00026840
        /*0274*/ 	.short	0x010a
        /*0276*/ 	.byte	0x3f
	.zero		1


	//   ....[25]....
        /*0278*/ 	.word	0x00008f80
        /*027c*/ 	.word	0x00000006
        /*0280*/ 	.word	0x00000000
        /*0284*/ 	.short	0x010a
        /*0286*/ 	.byte	0x3f
	.zero		1


	//   ....[26]....
        /*0288*/ 	.word	0x00008fe0
        /*028c*/ 	.word	0x00000003
        /*0290*/ 	.word	0x00000000
        /*0294*/ 	.short	0x010a
        /*0296*/ 	.byte	0x3f
	.zero		1


	//   ....[27]....
        /*0298*/ 	.word	0x00009040
        /*029c*/ 	.word	0x00000000
        /*02a0*/ 	.word	0x00000000
        /*02a4*/ 	.short	0x010a
        /*02a6*/ 	.byte	0x3f
	.zero		1


	//   ....[28]....
        /*02a8*/ 	.word	0x00009070
        /*02ac*/ 	.word	0x00000003
        /*02b0*/ 	.word	0x00000000
        /*02b4*/ 	.short	0x010a
        /*02b6*/ 	.byte	0x3f
	.zero		1


	//   ....[29]....
        /*02b8*/ 	.word	0x00009150
        /*02bc*/ 	.word	0x00000012
        /*02c0*/ 	.word	0x00026800
        /*02c4*/ 	.short	0x010a
        /*02c6*/ 	.byte	0x3f
	.zero		1


	//   ....[30]....
        /*02c8*/ 	.word	0x000091b0
        /*02cc*/ 	.word	0x00000007
        /*02d0*/ 	.word	0x00026810
        /*02d4*/ 	.short	0x010a
        /*02d6*/ 	.byte	0x3f
	.zero		1


	//   ....[31]....
        /*02d8*/ 	.word	0x00009210
        /*02dc*/ 	.word	0x00000079
        /*02e0*/ 	.word	0x00026830
        /*02e4*/ 	.short	0x010a
        /*02e6*/ 	.byte	0x3f
	.zero		1


	//   ....[32]....
        /*02e8*/ 	.word	0x00009260
        /*02ec*/ 	.word	0x00000010
        /*02f0*/ 	.word	0x00026820
        /*02f4*/ 	.short	0x010a
        /*02f6*/ 	.byte	0x3f
	.zero		1


	//   ....[33]....
        /*02f8*/ 	.word	0x000092b0
        /*02fc*/ 	.word	0x00000010
        /*0300*/ 	.word	0x00026840
        /*0304*/ 	.short	0x010a
        /*0306*/ 	.byte	0x3f
	.zero		1


	//   ....[34]....
        /*0308*/ 	.word	0x00009300
        /*030c*/ 	.word	0x00000010
        /*0310*/ 	.word	0x00026828
        /*0314*/ 	.short	0x010a
        /*0316*/ 	.byte	0x3f
	.zero		1


	//   ....[35]....
        /*0318*/ 	.word	0x00009350
        /*031c*/ 	.word	0x00000010
        /*0320*/ 	.word	0x00026848
        /*0324*/ 	.short	0x010a
        /*0326*/ 	.byte	0x3f
	.zero		1


	//   ....[36]....
        /*0328*/ 	.word	0x000093b0
        /*032c*/ 	.word	0x00000010
        /*0330*/ 	.word	0x00026820
        /*0334*/ 	.short	0x010a
        /*0336*/ 	.byte	0x3f
	.zero		1


	//   ....[37]....
        /*0338*/ 	.word	0x00009400
        /*033c*/ 	.word	0x00000010
        /*0340*/ 	.word	0x00026840
        /*0344*/ 	.short	0x010a
        /*0346*/ 	.byte	0x3f
	.zero		1


	//   ....[38]....
        /*0348*/ 	.word	0x00009450
        /*034c*/ 	.word	0x00000010
        /*0350*/ 	.word	0x00026828
        /*0354*/ 	.short	0x010a
        /*0356*/ 	.byte	0x3f
	.zero		1


	//   ....[39]....
        /*0358*/ 	.word	0x000094a0
        /*035c*/ 	.word	0x00000003
        /*0360*/ 	.word	0x00026840
        /*0364*/ 	.short	0x010a
        /*0366*/ 	.byte	0x3f
	.zero		1


	//   ....[40]....
        /*0368*/ 	.word	0x00009570
        /*036c*/ 	.word	0x00000006
        /*0370*/ 	.word	0x00000000
        /*0374*/ 	.short	0x010a
        /*0376*/ 	.byte	0x3f
	.zero		1


	//   ....[41]....
        /*0378*/ 	.word	0x000095c0
        /*037c*/ 	.word	0x00000003
        /*0380*/ 	.word	0x00000000
        /*0384*/ 	.short	0x010a
        /*0386*/ 	.byte	0x3f
	.zero		1


	//   ....[42]....
        /*0388*/ 	.word	0x00009610
        /*038c*/ 	.word	0x00000000
        /*0390*/ 	.word	0x00000000
        /*0394*/ 	.short	0x010a
        /*0396*/ 	.byte	0x3f
	.zero		1


	//----- nvinfo : EIATTR_NUM_MBARRIERS
	.align		4
.L_411:
        /*0398*/ 	.byte	0x03, 0x38
        /*039a*/ 	.short	0x0009


	//----- nvinfo : EIATTR_EXIT_INSTR_OFFSETS
	.align		4
        /*039c*/ 	.byte	0x04, 0x1c
        /*039e*/ 	.short	(.L_413 - .L_412)


	//   ....[0]....
.L_412:
        /*03a0*/ 	.word	0x00000690


	//   ....[1]....
        /*03a4*/ 	.word	0x00005560


	//   ....[2]....
        /*03a8*/ 	.word	0x00005d50


	//   ....[3]....
        /*03ac*/ 	.word	0x000090c0


	//----- nvinfo : EIATTR_MAX_THREADS
	.align		4
.L_413:
        /*03b0*/ 	.byte	0x04, 0x05
        /*03b2*/ 	.short	(.L_415 - .L_414)
.L_414:
        /*03b4*/ 	.word	0x00000180
        /*03b8*/ 	.word	0x00000001
        /*03bc*/ 	.word	0x00000001


	//----- nvinfo : EIATTR_CRS_STACK_SIZE
	.align		4
.L_415:
        /*03c0*/ 	.byte	0x04, 0x1e
        /*03c2*/ 	.short	(.L_417 - .L_416)
.L_416:
        /*03c4*/ 	.word	0x00000000


	//----- nvinfo : EIATTR_CBANK_PARAM_SIZE
	.align		4
.L_417:
        /*03c8*/ 	.byte	0x03, 0x19
        /*03ca*/ 	.short	0x0970


	//----- nvinfo : EIATTR_PARAM_CBANK
	.align		4
        /*03cc*/ 	.byte	0x04, 0x0a
        /*03ce*/ 	.short	(.L_419 - .L_418)
	.align		4
.L_418:
        /*03d0*/ 	.word	index@(.nv.constant0._ZN7cutlass13device_kernelIN5flash11enable_sm90INS1_16FlashAttnBwdSm90INS1_25CollectiveMainloopBwdSm90ILi2ELi2ELi2EN4cute5tupleIJNS5_1CILi1EEES8_S8_EEENS6_IJNS7_ILi64EEENS7_ILi128EEENS7_ILi96EEEEEENS_6half_tEfNS_4arch4Sm90ELb0ELb1ELb0ELb0ELb0ELb1ELb0ELb0ELi2ELi1ELi2ELi1ELb1EEENS1_21CollectiveEpilogueBwdISD_SE_SG_Li256ELb0ELb0ELi1EEENS1_19SingleTileSchedulerILb0ELb0ELb0ELi128EEEEEEEEEvNT_6ParamsE)
        /*03d4*/ 	.short	0x0210
        /*03d6*/ 	.short	0x0970


	//----- nvinfo : EIATTR_SW_WAR
	.align		4
.L_419:
        /*03d8*/ 	.byte	0x04, 0x36
        /*03da*/ 	.short	(.L_421 - .L_420)
.L_420:
        /*03dc*/ 	.word	0x00000008
.L_421:


//--------------------- .nv.info._ZN7cutlass13device_kernelIN5flash11enable_sm90INS1_16FlashAttnBwdSm90INS1_25CollectiveMainloopBwdSm90ILi2ELi2ELi2EN4cute5tupleIJNS5_1CILi1EEES8_S8_EEENS6_IJNS7_ILi64EEENS7_ILi128EEENS7_ILi96EEEEEENS_6half_tEfNS_4arch4Sm90ELb0ELb1ELb0ELb0ELb1ELb1ELb0ELb0ELi2ELi1ELi2ELi1ELb1EEENS1_21CollectiveEpilogueBwdISD_SE_SG_Li256ELb0ELb0ELi1EEENS1_19SingleTileSchedulerILb0ELb0ELb0ELi128EEEEEEEEEvNT_6ParamsE --------------------------
	.section	.nv.info._ZN7cutlass13device_kernelIN5flash11enable_sm90INS1_16FlashAttnBwdSm90INS1_25CollectiveMainloopBwdSm90ILi2ELi2ELi2EN4cute5tupleIJNS5_1CILi1EEES8_S8_EEENS6_IJNS7_ILi64EEENS7_ILi128EEENS7_ILi96EEEEEENS_6half_tEfNS_4arch4Sm90ELb0ELb1ELb0ELb0ELb1ELb1ELb0ELb0ELi2ELi1ELi2ELi1ELb1EEENS1_21CollectiveEpilogueBwdISD_SE_SG_Li256ELb0ELb0ELi1EEENS1_19SingleTileSchedulerILb0ELb0ELb0ELi128EEEEEEEEEvNT_6ParamsE,"",@"SHT_CUDA_INFO"
	.sectionflags	@""
	.align	4


	//----- nvinfo : EIATTR_CUDA_API_VERSION
	.align		4
        /*0000*/ 	.byte	0x04, 0x37
        /*0002*/ 	.short	(.L_423 - .L_422)
.L_422:
        /*0004*/ 	.word	0x00000082


	//----- nvinfo : EIATTR_KPARAM_INFO
	.align		4
.L_423:
        /*0008*/ 	.byte	0x04, 0x17
        /*000a*/ 	.short	(.L_425 - .L_424)
.L_424:
        /*000c*/ 	.word	0x00000000
        /*0010*/ 	.short	0x0000
        /*0012*/ 	.short	0x0070
        /*0014*/ 	.byte	0x00, 0xf0, 0x01, 0x24


	//----- nvinfo : EIATTR_SPARSE_MMA_MASK
	.align		4
.L_425:
        /*0018*/ 	.byte	0x03, 0x50
        /*001a*/ 	.short	0x0000


	//----- nvinfo : EIATTR_MAXREG_COUNT
	.align		4
        /*001c*/ 	.byte	0x03, 0x1b
        /*001e*/ 	.short	0x00a8


	//----- nvinfo : EIATTR_NUM_BARRIERS
	.align		4
        /*0020*/ 	.byte	0x02, 0x4c
        /*0022*/ 	.byte	0x10
	.zero		1


	//----- nvinfo : EIATTR_EXTERNS
	.align		4
        /*0024*/ 	.byte	0x04, 0x0f
        /*0026*/ 	.short	(.L_427 - .L_426)


	//   ....[0]....
	.align		4
.L_426:
        /*0028*/ 	.word	index@(__assertfail)


	//----- nvinfo : EIATTR_ANNOTATIONS
	.align		4
.L_427:
        /*002c*/ 	.byte	0x04, 0x55
        /*002e*/ 	.short	(.L_429 - .L_428)


	//   ....[0]....
.L_428:
        /*0030*/ 	.word	0x00000001
        /*0034*/ 	.byte	0x50, 0x83, 0x00, 0x00, 0x01, 0x00, 0x00, 0x00, 0xa0, 0x86, 0x00, 0x00, 0x01, 0x00, 0x00, 0x00
        /*0044*/ 	.byte	0x50, 0x93, 0x00, 0x00, 0x01, 0x00, 0x00, 0x00, 0x70, 0x93, 0x00, 0x00, 0x01, 0x00, 0x00, 0x00
        /*0054*/ 	.byte	0xb0, 0x98, 0x00, 0x00


	//----- nvinfo : EIATTR_MERCURY_ISA_VERSION
	.align		4
.L_429:
        /*0058*/ 	.byte	0x03, 0x5f
        /*005a*/ 	.short	0x0101


	//----- nvinfo : EIATTR_INT_WARP_WIDE_INSTR_OFFSETS
	.align		4
        /*005c*/ 	.byte	0x04, 0x31
        /*005e*/ 	.short	(.L_431 - .L_430)


	//   ....[0]....
.L_430:
        /*0060*/ 	.word	0x000001f0


	//   ....[1]....
        /*0064*/ 	.word	0x00000220


	//   ....[2]....
        /*0068*/ 	.word	0x00006720


	//   ....[3]....
        /*006c*/ 	.word	0x00006d20


	//   ....[4]....
        /*0070*/ 	.word	0x000071d0


	//   ....[5]....
        /*0074*/ 	.word	0x000074a0


	//   ....[6]....
        /*0078*/ 	.word	0x00007700


	//   ....[7]....
        /*007c*/ 	.word	0x00007890


	//----- nvinfo : EIATTR_COOP_GROUP_MASK_REGIDS
	.align		4
.L_431:
        /*0080*/ 	.byte	0x04, 0x29
        /*0082*/ 	.short	(.L_433 - .L_432)


	//   ....[0]....
.L_432:
        /*0084*/ 	.word	0xffffffff


	//   ....[1]....
        /*0088*/ 	.word	0xffffffff


	//   ....[2]....
        /*008c*/ 	.word	0xffffffff


	//   ....[3]....
        /*0090*/ 	.word	0xffffffff


	//   ....[4]....
        /*0094*/ 	.word	0xffffffff


	//   ....[5]....
        /*0098*/ 	.word	0xffffffff


	//   ....[6]....
        /*009c*/ 	.word	0xffffffff


	//   ....[7]....
        /*00a0*/ 	.word	0xffffffff


	//   ....[8]....
        /*00a4*/ 	.word	0xffffffff


	//   ....[9]....
        /*00a8*/ 	.word	0xffffffff


	//   ....[10]....
        /*00ac*/ 	.word	0xffffffff


	//   ....[11]....
        /*00b0*/ 	.word	0xffffffff


	//   ....[12]....
        /*00b4*/ 	.word	0xffffffff


	//   ....[13]....
        /*00b8*/ 	.word	0xffffffff


	//   ....[14]....
        /*00bc*/ 	.word	0xffffffff


	//   ....[15]....
        /*00c0*/ 	.word	0xffffffff


	//   ....[16]....
        /*00c4*/ 	.word	0xffffffff


	//   ....[17]....
        /*00c8*/ 	.word	0x0500000f


	//   ....[18]....
        /*00cc*/ 	.word	0x0500000f


	//   ....[19]....
        /*00d0*/ 	.word	0x0500000f


	//   ....[20]....
        /*00d4*/ 	.word	0x0500000f


	//----- nvinfo : EIATTR_COOP_GROUP_INSTR_OFFSETS
	.align		4
.L_433:
        /*00d8*/ 	.byte	0x04, 0x28
        /*00da*/ 	.short	(.L_435 - .L_434)


	//   ....[0]....
.L_434:
        /*00dc*/ 	.word	0x00000060


	//   ....[1]....
        /*00e0*/ 	.word	0x00000200


	//   ....[2]....
        /*00e4*/ 	.word	0x00000250


	//   ....[3]....
        /*00e8*/ 	.word	0x00000440


	//   ....[4]....
        /*00ec*/ 	.word	0x00000650


	//   ....[5]....
        /*00f0*/ 	.word	0x00001090


	//   ....[6]....
        /*00f4*/ 	.word	0x00005050


	//   ....[7]....
        /*00f8*/ 	.word	0x00005dc0


	//   ....[8]....
        /*00fc*/ 	.word	0x00006320


	//   ....[9]....
        /*0100*/ 	.word	0x00006650


	//   ....[10]....
        /*0104*/ 	.word	0x000069a0


	//   ....[11]....
        /*0108*/ 	.word	0x00006c50


	//   ....[12]....
        /*010c*/ 	.word	0x00006e90


	//   ....[13]....
        /*0110*/ 	.word	0x00007100


	//   ....[14]....
        /*0114*/ 	.word	0x000073e0


	//   ....[15]....
        /*0118*/ 	.word	0x00007600


	//   ....[16]....
        /*011c*/ 	.word	0x00007790


	//   ....[17]....
        /*0120*/ 	.word	0x0000a030


	//   ....[18]....
        /*0124*/ 	.word	0x0000a1a0


	//   ....[19]....
        /*0128*/ 	.word	0x0000a210


	//   ....[20]....
        /*012c*/ 	.word	0x0000a280


	//----- nvinfo : EIATTR_REG_RECONFIG
	.align		4
.L_435:
        /*0130*/ 	.byte	0x01, 0x54
	.zero		2


	//----- nvinfo : EIATTR_SYSCALL_OFFSETS
	.align		4
        /*0134*/ 	.byte	0x04, 0x46
        /*0136*/ 	.short	(.L_437 - .L_436)


	//   ....[0]....
.L_436:
        /*0138*/ 	.word	0x00000cf0


	//   ....[1]....
        /*013c*/ 	.word	0x00000de0


	//   ....[2]....
        /*0140*/ 	.word	0x00000f40


	//   ....[3]....
        /*0144*/ 	.word	0x00001030


	//   ....[4]....
        /*0148*/ 	.word	0x000012b0


	//   ....[5]....
        /*014c*/ 	.word	0x00004880


	//   ....[6]....
        /*0150*/ 	.word	0x000049c0


	//   ....[7]....
        /*0154*/ 	.word	0x00004ae0


	//   ....[8]....
        /*0158*/ 	.word	0x00004c00


	//----- nvinfo : EIATTR_MBARRIER_INSTR_OFFSETS
	.align		4
.L_437:
        /*015c*/ 	.byte	0x04, 0x39
        /*015e*/ 	.short	(.L_439 - .L_438)


	//   ....[0]....
.L_438:
        /*0160*/ 	.word	0x000002f0
        /*0164*/ 	.word	0x000000ff
        /*0168*/ 	.word	0x00026800
        /*016c*/ 	.short	0x0100
        /*016e*/ 	.byte	0x06
	.zero		1


	//   ....[1]....
        /*0170*/ 	.word	0x000003f0
        /*0174*/ 	.word	0x000000ff
        /*0178*/ 	.word	0x00026810
        /*017c*/ 	.short	0x0100
        /*017e*/ 	.byte	0x08
	.zero		1


	//   ....[2]....
        /*0180*/ 	.word	0x00000400
        /*0184*/ 	.word	0x000000ff
        /*0188*/ 	.word	0x00026820
        /*018c*/ 	.short	0x0100
        /*018e*/ 	.byte	0x08
	.zero		1


	//   ....[3]....
        /*0190*/ 	.word	0x00000410
        /*0194*/ 	.word	0x000000ff
        /*0198*/ 	.word	0x00026818
        /*019c*/ 	.short	0x0100
        /*019e*/ 	.byte	0x08
	.zero		1


	//   ....[4]....
        /*01a0*/ 	.word	0x00000420
        /*01a4*/ 	.word	0x000000ff
        /*01a8*/ 	.word	0x00026828
        /*01ac*/ 	.short	0x0100
        /*01ae*/ 	.byte	0x08
	.zero		1


	//   ....[5]....
        /*01b0*/ 	.word	0x00000550
        /*01b4*/ 	.word	0x000000ff
        /*01b8*/ 	.word	0x00026830
        /*01bc*/ 	.short	0x0100
        /*01be*/ 	.byte	0x08
	.zero		1


	//   ....[6]....
        /*01c0*/ 	.word	0x00000560
        /*01c4*/ 	.word	0x000000ff
        /*01c8*/ 	.word	0x00026840
        /*01cc*/ 	.short	0x0100
        /*01ce*/ 	.byte	0x08
	.zero		1


	//   ....[7]....
        /*01d0*/ 	.word	0x00000570
        /*01d4*/ 	.word	0x000000ff
        /*01d8*/ 	.word	0x00026838
        /*01dc*/ 	.short	0x0100
        /*01de*/ 	.byte	0x08
	.zero		1


	//   ....[8]....
        /*01e0*/ 	.word	0x00000580
        /*01e4*/ 	.word	0x000000ff
        /*01e8*/ 	.word	0x00026848
        /*01ec*/ 	.short	0x0100
        /*01ee*/ 	.byte	0x08
	.zero		1


	//   ....[9]....
        /*01f0*/ 	.word	0x000010d0
        /*01f4*/ 	.word	0x00000012
        /*01f8*/ 	.word	0x00026800
        /*01fc*/ 	.short	0x010a
        /*01fe*/ 	.byte	0x3f
	.zero		1


	//   ....[10]....
        /*0200*/ 	.word	0x00001170
        /*0204*/ 	.word	0x00000012
        /*0208*/ 	.word	0x00026800
        /*020c*/ 	.short	0x010a
        /*020e*/ 	.byte	0x3f
	.zero		1


	//   ....[11]....
        /*0210*/ 	.word	0x00001b10
        /*0214*/ 	.word	0x000000ff
        /*0218*/ 	.word	0x00026810
        /*021c*/ 	.short	0x010a
        /*021e*/ 	.byte	0x06
	.zero		1


	//   ....[12]....
        /*0220*/ 	.word	0x00001b50
        /*0224*/ 	.word	0x000000ff
        /*0228*/ 	.word	0x00026810
        /*022c*/ 	.short	0x010a
        /*022e*/ 	.byte	0x06
	.zero		1


	//   ....[13]....
        /*0230*/ 	.word	0x00001f90
        /*0234*/ 	.word	0x000000ff
        /*0238*/ 	.word	0x00026830
        /*023c*/ 	.short	0x010a
        /*023e*/ 	.byte	0x06
	.zero		1


	//   ....[14]....
        /*0240*/ 	.word	0x00001fd0
        /*0244*/ 	.word	0x000000ff
        /*0248*/ 	.word	0x00026830
        /*024c*/ 	.short	0x010a
        /*024e*/ 	.byte	0x06
	.zero		1


	//   ....[15]....
        /*0250*/ 	.word	0x00004100
        /*0254*/ 	.word	0x000000ff
        /*0258*/ 	.word	0x00000000
        /*025c*/ 	.short	0x0101
        /*025e*/ 	.byte	0x08
	.zero		1


	//   ....[16]....
        /*0260*/ 	.word	0x000043b0
        /*0264*/ 	.word	0x000000ff
        /*0268*/ 	.word	0x00000000
        /*026c*/ 	.short	0x0101
        /*026e*/ 	.byte	0x06
	.zero		1


	//   ....[17]....
        /*0270*/ 	.word	0x00007e10
        /*0274*/ 	.word	0x00000010
        /*0278*/ 	.word	0x00026820
        /*027c*/ 	.short	0x010a
        /*027e*/ 	.byte	0x3f
	.zero		1


	//   ....[18]....
        /*0280*/ 	.word	0x00008730
        /*0284*/ 	.word	0x00000010
        /*0288*/ 	.word	0x00026840
        /*028c*/ 	.short	0x010a
        /*028e*/ 	.byte	0x3f
	.zero		1


	//   ....[19]....
        /*0290*/ 	.word	0x00008a40
        /*0294*/ 	.word	0x00000010
        /*0298*/ 	.word	0x00026828
        /*029c*/ 	.short	0x010a
        /*029e*/ 	.byte	0x3f
	.zero		1


	//   ....[20]....
        /*02a0*/ 	.word	0x00008d50
        /*02a4*/ 	.word	0x00000010
        /*02a8*/ 	.word	0x00026848
        /*02ac*/ 	.short	0x010a
        /*02ae*/ 	.byte	0x3f
	.zero		1


	//   ....[21]....
        /*02b0*/ 	.word	0x00009010
        /*02b4*/ 	.word	0x00000010
        /*02b8*/ 	.word	0x00026820
        /*02bc*/ 	.short	0x010a
        /*02be*/ 	.byte	0x3f
	.zero		1


	//   ....[22]....
        /*02c0*/ 	.word	0x000093a0
        /*02c4*/ 	.word	0x00000010
        /*02c8*/ 	.word	0x00026840
        /*02cc*/ 	.short	0x010a
        /*02ce*/ 	.byte	0x3f
	.zero		1


	//   ....[23]....
        /*02d0*/ 	.word	0x00009680
        /*02d4*/ 	.word	0x00000010
        /*02d8*/ 	.word	0x00026828
        /*02dc*/ 	.short	0x010a
        /*02de*/ 	.byte	0x3f
	.zero		1


	//   ....[24]....
        /*02e0*/ 	.word	0x000099e0
        /*02e4*/ 	.word	0x00000003
        /*02e8*/ 	.word	0x00026840
        /*02ec*/ 	.short	0x010a
        /*02ee*/ 	.byte	0x3f
	.zero		1


	//   ....[25]....
        /*02f0*/ 	.word	0x00009e90
        /*02f4*/ 	.word	0x00000006
        /*02f8*/ 	.word	0x00000000
        /*02fc*/ 	.short	0x010a
        /*02fe*/ 	.byte	0x3f
	.zero		1


	//   ....[26]....
        /*0300*/ 	.word	0x00009ef0
        /*0304*/ 	.word	0x00000003
        /*0308*/ 	.word	0x00000000
        /*030c*/ 	.short	0x010a
        /*030e*/ 	.byte	0x3f
	.zero		1


	//   ....[27]....
        /*0310*/ 	.word	0x00009f50
        /*0314*/ 	.word	0x00000000
        /*0318*/ 	.word	0x00000000
        /*031c*/ 	.short	0x010a
        /*031e*/ 	.byte	0x3f
	.zero		1


	//   ....[28]....
        /*0320*/ 	.word	0x00009f80
        /*0324*/ 	.word	0x00000003
        /*0328*/ 	.word	0x00000000
        /*032c*/ 	.short	0x010a
        /*032e*/ 	.byte	0x3f
	.zero		1


	//   ....[29]....
        /*0330*/ 	.word	0x0000a060
        /*0334*/ 	.word	0x00000012
        /*0338*/ 	.word	0x00026800
        /*033c*/ 	.short	0x010a
        /*033e*/ 	.byte	0x3f
	.zero		1


	//   ....[30]....
        /*0340*/ 	.word	0x0000a0c0
        /*0344*/ 	.word	0x00000007
        /*0348*/ 	.word	0x00026810
        /*034c*/ 	.short	0x010a
        /*034e*/ 	.byte	0x3f
	.zero		1


	//   ....[31]....
        /*0350*/ 	.word	0x0000a120
        /*0354*/ 	.word	0x00000079
        /*0358*/ 	.word	0x00026830
        /*035c*/ 	.short	0x010a
        /*035e*/ 	.byte	0x3f
	.zero		1


	//   ....[32]....
        /*0360*/ 	.word	0x0000a2c0
        /*0364*/ 	.word	0x00000010
        /*0368*/ 	.word	0x00026820
        /*036c*/ 	.short	0x010a
        /*036e*/ 	.byte	0x3f
	.zero		1


	//   ....[33]....
        /*0370*/ 	.word	0x0000a310
        /*0374*/ 	.word	0x00000010
        /*0378*/ 	.word	0x00026840
        /*037c*/ 	.short	0x010a
        /*037e*/ 	.byte	0x3f
	.zero		1


	//   ....[34]....
        /*0380*/ 	.word	0x0000a360
        /*0384*/ 	.word	0x00000010
        /*0388*/ 	.word	0x00026828
        /*038c*/ 	.short	0x010a
        /*038e*/ 	.byte	0x3f
	.zero		1


	//   ....[35]....
        /*0390*/ 	.word	0x0000a3b0
        /*0394*/ 	.word	0x00000010
        /*0398*/ 	.word	0x00026848
        /*039c*/ 	.short	0x010a
        /*039e*/ 	.byte	0x3f
	.zero		1


	//   ....[36]....
        /*03a0*/ 	.word	0x0000a410
        /*03a4*/ 	.word	0x00000010
        /*03a8*/ 	.word	0x00026820
        /*03ac*/ 	.short	0x010a
        /*03ae*/ 	.byte	0x3f
	.zero		1


	//   ....[37]....
        /*03b0*/ 	.word	0x0000a460
        /*03b4*/ 	.word	0x00000010
        /*03b8*/ 	.word	0x00026840
        /*03bc*/ 	.short	0x010a
        /*03be*/ 	.byte	0x3f
	.zero		1


	//   ....[38]....
        /*03c0*/ 	.word	0x0000a4b0
        /*03c4*/ 	.word	0x00000010
        /*03c8*/ 	.word	0x00026828
        /*03cc*/ 	.short	0x010a
        /*03ce*/ 	.byte	0x3f
	.zero		1


	//   ....[39]....
        /*03d0*/ 	.word	0x0000a500
        /*03d4*/ 	.word	0x00000003
        /*03d8*/ 	.word	0x00026840
        /*03dc*/ 	.short	0x010a
        /*03de*/ 	.byte	0x3f
	.zero		1


	//   ....[40]....
        /*03e0*/ 	.word	0x0000a5d0
        /*03e4*/ 	.word	0x00000006
        /*03e8*/ 	.word	0x00000000
        /*03ec*/ 	.short	0x010a
        /*03ee*/ 	.byte	0x3f
	.zero		1


	//   ....[41]....
        /*03f0*/ 	.word	0x0000a620
        /*03f4*/ 	.word	0x00000003
        /*03f8*/ 	.word	0x00000000
        /*03fc*/ 	.short	0x010a
        /*03fe*/ 	.byte	0x3f
	.zero		1


	//   ....[42]....
        /*0400*/ 	.word	0x0000a670
        /*0404*/ 	.word	0x00000000
        /*0408*/ 	.word	0x00000000
        /*040c*/ 	.short	0x010a
        /*040e*/ 	.byte	0x3f
	.zero		1


	//----- nvinfo : EIATTR_NUM_MBARRIERS
	.align		4
.L_439:
        /*0410*/ 	.byte	0x03, 0x38
        /*0412*/ 	.short	0x0009


	//----- nvinfo : EIATTR_EXIT_INSTR_OFFSETS
	.align		4
        /*0414*/ 	.byte	0x04, 0x1c
        /*0416*/ 	.short	(.L_441 - .L_440)


	//   ....[0]....
.L_440:
        /*0418*/ 	.word	0x000006a0


	//   ....[1]....
        /*041c*/ 	.word	0x00005580


	//   ....[2]....
        /*0420*/ 	.word	0x00005d60


	//   ....[3]....
        /*0424*/ 	.word	0x00009fd0


	//----- nvinfo : EIATTR_MAX_THREADS
	.align		4
.L_441:
        /*0428*/ 	.byte	0x04, 0x05
        /*042a*/ 	.short	(.L_443 - .L_442)
.L_442:
        /*042c*/ 	.word	0x00000180
        /*0430*/ 	.word	0x00000001
        /*0434*/ 	.word	0x00000001


	//----- nvinfo : EIATTR_CRS_STACK_SIZE
	.align		4
.L_443:
        /*0438*/ 	.byte	0x04, 0x1e
        /*043a*/ 	.short	(.L_445 - .L_444)
.L_444:
        /*043c*/ 	.word	0x00000000


	//----- nvinfo : EIATTR_CBANK_PARAM_SIZE
	.align		4
.L_445:
        /*0440*/ 	.byte	0x03, 0x19
        /*0442*/ 	.short	0x0970


	//----- nvinfo : EIATTR_PARAM_CBANK
	.align		4
        /*0444*/ 	.byte	0x04, 0x0a
        /*0446*/ 	.short	(.L_447 - .L_446)
	.align		4
.L_446:
        /*0448*/ 	.word	index@(.nv.constant0._ZN7cutlass13device_kernelIN5flash11enable_sm90INS1_16FlashAttnBwdSm90INS1_25CollectiveMainloopBwdSm90ILi2ELi2ELi2EN4cute5tupleIJNS5_1CILi1EEES8_S8_EEENS6_IJNS7_ILi64EEENS7_ILi128EEENS7_ILi96EEEEEENS_6half_tEfNS_4arch4Sm90ELb0ELb1ELb0ELb0ELb1ELb1ELb0ELb0ELi2ELi1ELi2ELi1ELb1EEENS1_21CollectiveEpilogueBwdISD_SE_SG_Li256ELb0ELb0ELi1EEENS1_19SingleTileSchedulerILb0ELb0ELb0ELi128EEEEEEEEEvNT_6ParamsE)
        /*044c*/ 	.short	0x0210
        /*044e*/ 	.short	0x0970


	//----- nvinfo : EIATTR_SW_WAR
	.align		4
.L_447:
        /*0450*/ 	.byte	0x04, 0x36
        /*0452*/ 	.short	(.L_449 - .L_448)
.L_448:
        /*0454*/ 	.word	0x00000008
.L_449:


//--------------------- .nv.info._ZN7cutlass13device_kernelIN5flash11enable_sm90INS1_16FlashAttnBwdSm90INS1_25CollectiveMainloopBwdSm90ILi2ELi2ELi2EN4cute5tupleIJNS5_1CILi1EEES8_S8_EEENS6_IJNS7_ILi64EEENS7_ILi128EEENS7_ILi96EEEEEENS_6half_tEfNS_4arch4Sm90ELb0ELb1ELb0ELb0ELb0ELb1ELb0ELb0ELi2ELi1ELi2ELi1ELb1EEENS1_24CollectiveEpilogueBwdGQAISD_fSG_Li256ELb0ELb0EEENS1_19SingleTileSchedulerILb0ELb0ELb0ELi128EEEEEEEEEvNT_6ParamsE --------------------------
	.section	.nv.info._ZN7cutlass13device_kernelIN5flash11enable_sm90INS1_16FlashAttnBwdSm90INS1_25CollectiveMainloopBwdSm90ILi2ELi2ELi2EN4cute5tupleIJNS5_1CILi1EEES8_S8_EEENS6_IJNS7_ILi64EEENS7_ILi128EEENS7_ILi96EEEEEENS_6half_tEfNS_4arch4Sm90ELb0ELb1ELb0ELb0ELb0ELb1ELb0ELb0ELi2ELi1ELi2ELi1ELb1EEENS1_24CollectiveEpilogueBwdGQAISD_fSG_Li256ELb0ELb0EEENS1_19SingleTileSchedulerILb0ELb0ELb0ELi128EEEEEEEEEvNT_6ParamsE,"",@"SHT_CUDA_INFO"
	.sectionflags	@""
	.align	4


	//----- nvinfo : EIATTR_CUDA_API_VERSION
	.align		4
        /*0000*/ 	.byte	0x04, 0x37
        /*0002*/ 	.short	(.L_451 - .L_450)
.L_450:
        /*0004*/ 	.word	0x00000082


	//----- nvinfo : EIATTR_KPARAM_INFO
	.align		4
.L_451:
        /*0008*/ 	.byte	0x04, 0x17
        /*000a*/ 	.short	(.L_453 - .L_452)
.L_452:
        /*000c*/ 	.word	0x00000000
        /*0010*/ 	.short	0x0000
        /*0012*/ 	.short	0x0070
        /*0014*/ 	.byte	0x00, 0xf0, 0x01, 0x1a


	//----- nvinfo : EIATTR_SPARSE_MMA_MASK
	.align		4
.L_453:
        /*0018*/ 	.byte	0x03, 0x50
        /*001a*/ 	.short	0x0000


	//----- nvinfo : EIATTR_MAXREG_COUNT
	.align		4
        /*001c*/ 	.byte	0x03, 0x1b
        /*001e*/ 	.short	0x00a8


	//----- nvinfo : EIATTR_NUM_BARRIERS
	.align		4
        /*0020*/ 	.byte	0x02, 0x4c
        /*0022*/ 	.byte	0x10
	.zero		1


	//----- nvinfo : EIATTR_EXTERNS
	.align		4
        /*0024*/ 	.byte	0x04, 0x0f
        /*0026*/ 	.short	(.L_455 - .L_454)


	//   ....[0]....
	.align		4
.L_454:
        /*0028*/ 	.word	index@(__assertfail)


	//----- nvinfo : EIATTR_ANNOTATIONS
	.align		4
.L_455:
        /*002c*/ 	.byte	0x04, 0x55
        /*002e*/ 	.short	(.L_457 - .L_456)


	//   ....[0]....
.L_456:
        /*0030*/ 	.word	0x00000001
        /*0034*/ 	.byte	0x40, 0x65, 0x00, 0x00, 0x01, 0x00, 0x00, 0x00, 0x90, 0x68, 0x00, 0x00, 0x01, 0x00, 0x00, 0x00
        /*0044*/ 	.byte	0x40, 0x75, 0x00, 0x00, 0x01, 0x00, 0x00, 0x00, 0x60, 0x75, 0x00, 0x00, 0x01, 0x00, 0x00, 0x00
        /*0054*/ 	.byte	0xa0, 0x7a, 0x00, 0x00


	//----- nvinfo : EIATTR_MERCURY_ISA_VERSION
	.align		4
.L_457:
        /*0058*/ 	.byte	0x03, 0x5f
        /*005a*/ 	.short	0x0101


	//----- nvinfo : EIATTR_INT_WARP_WIDE_INSTR_OFFSETS
	.align		4
        /*005c*/ 	.byte	0x04, 0x31
        /*005e*/ 	.short	(.L_459 - .L_458)


	//   ....[0]....
.L_458:
        /*0060*/ 	.word	0x00000190


	//   ....[1]....
        /*0064*/ 	.word	0x000001c0


	//----- nvinfo : EIATTR_COOP_GROUP_MASK_REGIDS
	.align		4
.L_459:
        /*0068*/ 	.byte	0x04, 0x29
        /*006a*/ 	.short	(.L_461 - .L_460)


	//   ....[0]....
.L_460:
        /*006c*/ 	.word	0xffffffff


	//   ....[1]....
        /*0070*/ 	.word	0xffffffff


	//   ....[2]....
        /*0074*/ 	.word	0xffffffff


	//   ....[3]....
        /*0078*/ 	.word	0xffffffff


	//   ....[4]....
        /*007c*/ 	.word	0xffffffff


	//   ....[5]....
        /*0080*/ 	.word	0xffffffff


	//   ....[6]....
        /*0084*/ 	.word	0xffffffff


	//   ....[7]....
        /*0088*/ 	.word	0x0500000f


	//----- nvinfo : EIATTR_COOP_GROUP_INSTR_OFFSETS
	.align		4
.L_461:
        /*008c*/ 	.byte	0x04, 0x28
        /*008e*/ 	.short	(.L_463 - .L_462)


	//   ....[0]....
.L_462:
        /*0090*/ 	.word	0x00000060


	//   ....[1]....
        /*0094*/ 	.word	0x000001a0


	//   ....[2]....
        /*0098*/ 	.word	0x000001f0


	//   ....[3]....
        /*009c*/ 	.word	0x000003e0


	//   ....[4]....
        /*00a0*/ 	.word	0x000005f0


	//   ....[5]....
        /*00a4*/ 	.word	0x00001030


	//   ....[6]....
        /*00a8*/ 	.word	0x00004ec0


	//   ....[7]....
        /*00ac*/ 	.word	0x00008220


	//----- nvinfo : EIATTR_REG_RECONFIG
	.align		4
.L_463:
        /*00b0*/ 	.byte	0x01, 0x54
	.zero		2


	//----- nvinfo : EIATTR_SYSCALL_OFFSETS
	.align		4
        /*00b4*/ 	.byte	0x04, 0x46
        /*00b6*/ 	.short	(.L_465 - .L_464)


	//   ....[0]....
.L_464:
        /*00b8*/ 	.word	0x00000c90


	//   ....[1]....
        /*00bc*/ 	.word	0x00000d80


	//   ....[2]....
        /*00c0*/ 	.word	0x00000ee0


	//   ....[3]....
        /*00c4*/ 	.word	0x00000fd0


	//   ....[4]....
        /*00c8*/ 	.word	0x00001250


	//----- nvinfo : EIATTR_MBARRIER_INSTR_OFFSETS
	.align		4
.L_465:
        /*00cc*/ 	.byte	0x04, 0x39
        /*00ce*/ 	.short	(.L_467 - .L_466)


	//   ....[0]....
.L_466:
        /*00d0*/ 	.word	0x00000290
        /*00d4*/ 	.word	0x000000ff
        /*00d8*/ 	.word	0x00026800
        /*00dc*/ 	.short	0x0100
        /*00de*/ 	.byte	0x06
	.zero		1


	//   ....[1]....
        /*00e0*/ 	.word	0x00000390
        /*00e4*/ 	.word	0x000000ff
        /*00e8*/ 	.word	0x00026810
        /*00ec*/ 	.short	0x0100
        /*00ee*/ 	.byte	0x08
	.zero		1


	//   ....[2]....
        /*00f0*/ 	.word	0x000003a0
        /*00f4*/ 	.word	0x000000ff
        /*00f8*/ 	.word	0x00026820
        /*00fc*/ 	.short	0x0100
        /*00fe*/ 	.byte	0x08
	.zero		1


	//   ....[3]....
        /*0100*/ 	.word	0x000003b0
        /*0104*/ 	.word	0x000000ff
        /*0108*/ 	.word	0x00026818
        /*010c*/ 	.short	0x0100
        /*010e*/ 	.byte	0x08
	.zero		1


	//   ....[4]....
        /*0110*/ 	.word	0x000003c0
        /*0114*/ 	.word	0x000000ff
        /*0118*/ 	.word	0x00026828
        /*011c*/ 	.short	0x0100
        /*011e*/ 	.byte	0x08
	.zero		1


	//   ....[5]....
        /*0120*/ 	.word	0x000004f0
        /*0124*/ 	.word	0x000000ff
        /*0128*/ 	.word	0x00026830
        /*012c*/ 	.short	0x0100
        /*012e*/ 	.byte	0x08
	.zero		1


	//   ....[6]....
        /*0130*/ 	.word	0x00000500
        /*0134*/ 	.word	0x000000ff
        /*0138*/ 	.word	0x00026840
        /*013c*/ 	.short	0x0100
        /*013e*/ 	.byte	0x08
	.zero		1


	//   ....[7]....
        /*0140*/ 	.word	0x00000510
        /*0144*/ 	.word	0x000000ff
        /*0148*/ 	.word	0x00026838
        /*014c*/ 	.short	0x0100
        /*014e*/ 	.byte	0x08
	.zero		1


	//   ....[8]....
        /*0150*/ 	.word	0x00000520
        /*0154*/ 	.word	0x000000ff
        /*0158*/ 	.word	0x00026848
        /*015c*/ 	.short	0x0100
        /*015e*/ 	.byte	0x08
	.zero		1


	//   ....[9]....
        /*0160*/ 	.word	0x00001070
        /*0164*/ 	.word	0x00000012
        /*0168*/ 	.word	0x00026800
        /*016c*/ 	.short	0x010a
        /*016e*/ 	.byte	0x3f
	.zero		1


	//   ....[10]....
        /*0170*/ 	.word	0x00001110
        /*0174*/ 	.word	0x00000012
        /*0178*/ 	.word	0x00026800
        /*017c*/ 	.short	0x010a
        /*017e*/ 	.byte	0x3f
	.zero		1


	//   ....[11]....
        /*0180*/ 	.word	0x00001ab0
        /*0184*/ 	.word	0x000000ff
        /*0188*/ 	.word	0x00026810
        /*018c*/ 	.short	0x010a
        /*018e*/ 	.byte	0x06
	.zero		1


	//   ....[12]....
        /*0190*/ 	.word	0x00001af0
        /*0194*/ 	.word	0x000000ff
        /*0198*/ 	.word	0x00026810
        /*019c*/ 	.short	0x010a
        /*019e*/ 	.byte	0x06
	.zero		1


	//   ....[13]....
        /*01a0*/ 	.word	0x00001f30
        /*01a4*/ 	.word	0x000000ff
        /*01a8*/ 	.word	0x00026830
        /*01ac*/ 	.short	0x010a
        /*01ae*/ 	.byte	0x06
	.zero		1


	//   ....[14]....
        /*01b0*/ 	.word	0x00001f70
        /*01b4*/ 	.word	0x000000ff
        /*01b8*/ 	.word	0x00026830
        /*01bc*/ 	.short	0x010a
        /*01be*/ 	.byte	0x06
	.zero		1


	//   ....[15]....
        /*01c0*/ 	.word	0x00004090
        /*01c4*/ 	.word	0x000000ff
        /*01c8*/ 	.word	0x00000000
        /*01cc*/ 	.short	0x0101
        /*01ce*/ 	.byte	0x08
	.zero		1


	//   ....[16]....
        /*01d0*/ 	.word	0x00004340
        /*01d4*/ 	.word	0x000000ff
        /*01d8*/ 	.word	0x00000000
        /*01dc*/ 	.short	0x0101
        /*01de*/ 	.byte	0x06
	.zero		1


	//   ....[17]....
        /*01e0*/ 	.word	0x00006010
        /*01e4*/ 	.word	0x00000010
        /*01e8*/ 	.word	0x00026820
        /*01ec*/ 	.short	0x010a
        /*01ee*/ 	.byte	0x3f
	.zero		1


	//   ....[18]....
        /*01f0*/ 	.word	0x00006920
        /*01f4*/ 	.word	0x00000010
        /*01f8*/ 	.word	0x00026840
        /*01fc*/ 	.short	0x010a
        /*01fe*/ 	.byte	0x3f
	.zero		1


	//   ....[19]....
        /*0200*/ 	.word	0x00006c30
        /*0204*/ 	.word	0x00000010
        /*0208*/ 	.word	0x00026828
        /*020c*/ 	.short	0x010a
        /*020e*/ 	.byte	0x3f
	.zero		1


	//   ....[20]....
        /*0210*/ 	.word	0x00006f40
        /*0214*/ 	.word	0x00000010
        /*0218*/ 	.word	0x00026848
        /*021c*/ 	.short	0x010a
        /*021e*/ 	.byte	0x3f
	.zero		1


	//   ....[21]....
        /*0220*/ 	.word	0x00007200
        /*0224*/ 	.word	0x00000010
        /*0228*/ 	.word	0x00026820
        /*022c*/ 	.short	0x010a
        /*022e*/ 	.byte	0x3f
	.zero		1


	//   ....[22]....
        /*0230*/ 	.word	0x00007590
        /*0234*/ 	.word	0x00000010
        /*0238*/ 	.word	0x00026840
        /*023c*/ 	.short	0x010a
        /*023e*/ 	.byte	0x3f
	.zero		1


	//   ....[23]....
        /*0240*/ 	.word	0x00007870
        /*0244*/ 	.word	0x00000010
        /*0248*/ 	.word	0x00026828
        /*024c*/ 	.short	0x010a
        /*024e*/ 	.byte	0x3f
	.zero		1


	//   ....[24]....
        /*0250*/ 	.word	0x00007bd0
        /*0254*/ 	.word	0x00000003
        /*0258*/ 	.word	0x00026840
        /*025c*/ 	.short	0x010a
        /*025e*/ 	.byte	0x3f
	.zero		1


	//   ....[25]....
        /*0260*/ 	.word	0x00008080
        /*0264*/ 	.word	0x00000006
        /*0268*/ 	.word	0x00000000
        /*026c*/ 	.short	0x010a
        /*026e*/ 	.byte	0x3f
	.zero		1


	//   ....[26]....
        /*0270*/ 	.word	0x000080e0
        /*0274*/ 	.word	0x00000003
        /*0278*/ 	.word	0x00000000
        /*027c*/ 	.short	0x010a
        /*027e*/ 	.byte	0x3f
	.zero		1


	//   ....[27]....
        /*0280*/ 	.word	0x00008140
        /*0284*/ 	.word	0x00000000
        /*0288*/ 	.word	0x00000000
        /*028c*/ 	.short	0x010a
        /*028e*/ 	.byte	0x3f
	.zero		1


	//   ....[28]....
        /*0290*/ 	.word	0x00008170
        /*0294*/ 	.word	0x00000003
        /*0298*/ 	.word	0x00000000
        /*029c*/ 	.short	0x010a
        /*029e*/ 	.byte	0x3f
	.zero		1


	//   ....[29]....
        /*02a0*/ 	.word	0x00008250
        /*02a4*/ 	.word	0x00000012
        /*02a8*/ 	.word	0x00026800
        /*02ac*/ 	.short	0x010a
        /*02ae*/ 	.byte	0x3f
	.zero		1


	//   ....[30]....
        /*02b0*/ 	.word	0x000082b0
        /*02b4*/ 	.word	0x00000007
        /*02b8*/ 	.word	0x00026810
        /*02bc*/ 	.short	0x010a
        /*02be*/ 	.byte	0x3f
	.zero		1


	//   ....[31]....
        /*02c0*/ 	.word	0x00008310
        /*02c4*/ 	.word	0x00000079
        /*02c8*/ 	.word	0x00026830
        /*02cc*/ 	.short	0x010a
        /*02ce*/ 	.byte	0x3f
	.zero		1


	//   ....[32]....
        /*02d0*/ 	.word	0x00008360
        /*02d4*/ 	.word	0x00000010
        /*02d8*/ 	.word	0x00026820
        /*02dc*/ 	.short	0x010a
        /*02de*/ 	.byte	0x3f
	.zero		1


	//   ....[33]....
        /*02e0*/ 	.word	0x000083b0
        /*02e4*/ 	.word	0x00000010
        /*02e8*/ 	.word	0x00026840
        /*02ec*/ 	.short	0x010a
        /*02ee*/ 	.byte	0x3f
	.zero		1


	//   ....[34]....
        /*02f0*/ 	.word	0x00008400
        /*02f4*/ 	.word	0x00000010
        /*02f8*/ 	.word	0x00026828
        /*02fc*/ 	.short	0x010a
        /*02fe*/ 	.byte	0x3f
	.zero		1


	//   ....[35]....
        /*0300*/ 	.word	0x00008450
        /*0304*/ 	.word	0x00000010
        /*0308*/ 	.word	0x00026848
        /*030c*/ 	.short	0x010a
        /*030e*/ 	.byte	0x3f
	.zero		1


	//   ....[36]....
        /*0310*/ 	.word	0x000084b0
        /*0314*/ 	.word	0x00000010
        /*0318*/ 	.word	0x00026820
        /*031c*/ 	.short	0x010a
        /*031e*/ 	.byte	0x3f
	.zero		1


	//   ....[37]....
        /*0320*/ 	.word	0x00008500
        /*0324*/ 	.word	0x00000010
        /*0328*/ 	.word	0x00026840
        /*032c*/ 	.short	0x010a
        /*032e*/ 	.byte	0x3f
	.zero		1


	//   ....[38]....
        /*0330*/ 	.word	0x00008550
        /*0334*/ 	.word	0x00000010
        /*0338*/ 	.word	0x00026828
        /*033c*/ 	.short	0x010a
        /*033e*/ 	.byte	0x3f
	.zero		1


	//   ....[39]....
        /*0340*/ 	.word	0x000085a0
        /*0344*/ 	.word	0x00000003
        /*0348*/ 	.word	0x00026840
        /*034c*/ 	.short	0x010a
        /*034e*/ 	.byte	0x3f
	.zero		1


	//   ....[40]....
        /*0350*/ 	.word	0x00008670
        /*0354*/ 	.word	0x00000006
        /*0358*/ 	.word	0x00000000
        /*035c*/ 	.short	0x010a
        /*035e*/ 	.byte	0x3f
	.zero		1


	//   ....[41]....
        /*0360*/ 	.word	0x000086c0
        /*0364*/ 	.word	0x00000003
        /*0368*/ 	.word	0x00000000
        /*036c*/ 	.short	0x010a
        /*036e*/ 	.byte	0x3f
	.zero		1


	//   ....[42]....
        /*0370*/ 	.word	0x00008710
        /*0374*/ 	.word	0x00000000
        /*0378*/ 	.word	0x00000000
        /*037c*/ 	.short	0x010a
        /*037e*/ 	.byte	0x3f
	.zero		1


	//----- nvinfo : EIATTR_NUM_MBARRIERS
	.align		4
.L_467:
        /*0380*/ 	.byte	0x03, 0x38
        /*0382*/ 	.short	0x0009


	//----- nvinfo : EIATTR_EXIT_INSTR_OFFSETS
	.align		4
        /*0384*/ 	.byte	0x04, 0x1c
        /*0386*/ 	.short	(.L_469 - .L_468)


	//   ....[0]....
.L_468:
        /*0388*/ 	.word	0x000081c0


	//----- nvinfo : EIATTR_MAX_THREADS
	.align		4
.L_469:
        /*038c*/ 	.byte	0x04, 0x05
        /*038e*/ 	.short	(.L_471 - .L_470)
.L_470:
        /*0390*/ 	.word	0x00000180
        /*0394*/ 	.word	0x00000001
        /*0398*/ 	.word	0x00000001


	//----- nvinfo : EIATTR_CRS_STACK_SIZE
	.align		4
.L_471:
        /*039c*/ 	.byte	0x04, 0x1e
        /*039e*/ 	.short	(.L_473 - .L_472)
.L_472:
        /*03a0*/ 	.word	0x00000000


	//----- nvinfo : EIATTR_CBANK_PARAM_SIZE
	.align		4
.L_473:
        /*03a4*/ 	.byte	0x03, 0x19
        /*03a6*/ 	.short	0x06f0


	//----- nvinfo : EIATTR_PARAM_CBANK
	.align		4
        /*03a8*/ 	.byte	0x04, 0x0a
        /*03aa*/ 	.short	(.L_475 - .L_474)
	.align		4
.L_474:
        /*03ac*/ 	.word	index@(.nv.constant0._ZN7cutlass13device_kernelIN5flash11enable_sm90INS1_16FlashAttnBwdSm90INS1_25CollectiveMainloopBwdSm90ILi2ELi2ELi2EN4cute5tupleIJNS5_1CILi1EEES8_S8_EEENS6_IJNS7_ILi64EEENS7_ILi128EEENS7_ILi96EEEEEENS_6half_tEfNS_4arch4Sm90ELb0ELb1ELb0ELb0ELb0ELb1ELb0ELb0ELi2ELi1ELi2ELi1ELb1EEENS1_24CollectiveEpilogueBwdGQAISD_fSG_Li256ELb0ELb0EEENS1_19SingleTileSchedulerILb0ELb0ELb0ELi128EEEEEEEEEvNT_6ParamsE)
        /*03b0*/ 	.short	0x0210
        /*03b2*/ 	.short	0x06f0


	//----- nvinfo : EIATTR_SW_WAR
	.align		4
.L_475:
        /*03b4*/ 	.byte	0x04, 0x36
        /*03b6*/ 	.short	(.L_477 - .L_476)
.L_476:
        /*03b8*/ 	.word	0x00000008
.L_477:


//--------------------- .nv.info._ZN7cutlass13device_kernelIN5flash11enable_sm90INS1_16FlashAttnBwdSm90INS1_25CollectiveMainloopBwdSm90ILi2ELi2ELi2EN4cute5tupleIJNS5_1CILi1EEES8_S8_EEENS6_IJNS7_ILi64EEENS7_ILi128EEENS7_ILi96EEEEEENS_6half_tEfNS_4arch4Sm90ELb0ELb1ELb0ELb0ELb1ELb1ELb0ELb0ELi2ELi1ELi2ELi1ELb1EEENS1_24CollectiveEpilogueBwdGQAISD_fSG_Li256ELb0ELb1EEENS1_19SingleTileSchedulerILb0ELb0ELb0ELi128EEEEEEEEEvNT_6ParamsE --------------------------
	.section	.nv.info._ZN7cutlass13device_kernelIN5flash11enable_sm90INS1_16FlashAttnBwdSm90INS1_25CollectiveMainloopBwdSm90ILi2ELi2ELi2EN4cute5tupleIJNS5_1CILi1EEES8_S8_EEENS6_IJNS7_ILi64EEENS7_ILi128EEENS7_ILi96EEEEEENS_6half_tEfNS_4arch4Sm90ELb0ELb1ELb0ELb0ELb1ELb1ELb0ELb0ELi2ELi1ELi2ELi1ELb1EEENS1_24CollectiveEpilogueBwdGQAISD_fSG_Li256ELb0ELb1EEENS1_19SingleTileSchedulerILb0ELb0ELb0ELi128EEEEEEEEEvNT_6ParamsE,"",@"SHT_CUDA_INFO"
	.sectionflags	@""
	.align	4


	//----- nvinfo : EIATTR_CUDA_API_VERSION
	.align		4
        /*0000*/ 	.byte	0x04, 0x37
        /*0002*/ 	.short	(.L_479 - .L_478)
.L_478:
        /*0004*/ 	.word	0x00000082


	//----- nvinfo : EIATTR_KPARAM_INFO
	.align		4
.L_479:
        /*0008*/ 	.byte	0x04, 0x17
        /*000a*/ 	.short	(.L_481 - .L_480)
.L_480:
        /*000c*/ 	.word	0x00000000
        /*0010*/ 	.short	0x0000
        /*0012*/ 	.short	0x0070
        /*0014*/ 	.byte	0x00, 0xf0, 0x01, 0x1a


	//----- nvinfo : EIATTR_SPARSE_MMA_MASK
	.align		4
.L_481:
        /*0018*/ 	.byte	0x03, 0x50
        /*001a*/ 	.short	0x0000


	//----- nvinfo : EIATTR_MAXREG_COUNT
	.align		4
        /*001c*/ 	.byte	0x03, 0x1b
        /*001e*/ 	.short	0x00a8


	//----- nvinfo : EIATTR_NUM_BARRIERS
	.align		4
        /*0020*/ 	.byte	0x02, 0x4c
        /*0022*/ 	.byte	0x10
	.zero		1


	//----- nvinfo : EIATTR_EXTERNS
	.align		4
        /*0024*/ 	.byte	0x04, 0x0f
        /*0026*/ 	.short	(.L_483 - .L_482)


	//   ....[0]....
	.align		4
.L_482:
        /*0028*/ 	.word	index@(__assertfail)


	//----- nvinfo : EIATTR_ANNOTATIONS
	.align		4
.L_483:
        /*002c*/ 	.byte	0x04, 0x55
        /*002e*/ 	.short	(.L_485 - .L_484)


	//   ....[0]....
.L_484:
        /*0030*/ 	.word	0x00000001
        /*0034*/ 	.byte	0x40, 0x79, 0x00, 0x00, 0x01, 0x00, 0x00, 0x00, 0x90, 0x7c, 0x00, 0x00, 0x01, 0x00, 0x00, 0x00
        /*0044*/ 	.byte	0x40, 0x89, 0x00, 0x00, 0x01, 0x00, 0x00, 0x00, 0x60, 0x89, 0x00, 0x00, 0x01, 0x00, 0x00, 0x00
        /*0054*/ 	.byte	0xa0, 0x8e, 0x00, 0x00


	//----- nvinfo : EIATTR_MERCURY_ISA_VERSION
	.align		4
.L_485:
        /*0058*/ 	.byte	0x03, 0x5f
        /*005a*/ 	.short	0x0101


	//----- nvinfo : EIATTR_INT_WARP_WIDE_INSTR_OFFSETS
	.align		4
        /*005c*/ 	.byte	0x04, 0x31
        /*005e*/ 	.short	(.L_487 - .L_486)


	//   ....[0]....
.L_486:
        /*0060*/ 	.word	0x00000190


	//   ....[1]....
        /*0064*/ 	.word	0x000001c0


	//   ....[2]....
        /*0068*/ 	.word	0x00005d20


	//   ....[3]....
        /*006c*/ 	.word	0x00006320


	//   ....[4]....
        /*0070*/ 	.word	0x000067d0


	//   ....[5]....
        /*0074*/ 	.word	0x00006aa0


	//   ....[6]....
        /*0078*/ 	.word	0x00006d00


	//   ....[7]....
        /*007c*/ 	.word	0x00006e90


	//----- nvinfo : EIATTR_COOP_GROUP_MASK_REGIDS
	.align		4
.L_487:
        /*0080*/ 	.byte	0x04, 0x29
        /*0082*/ 	.short	(.L_489 - .L_488)


	//   ....[0]....
.L_488:
        /*0084*/ 	.word	0xffffffff


	//   ....[1]....
        /*0088*/ 	.word	0xffffffff


	//   ....[2]....
        /*008c*/ 	.word	0xffffffff


	//   ....[3]....
        /*0090*/ 	.word	0xffffffff


	//   ....[4]....
        /*0094*/ 	.word	0xffffffff


	//   ....[5]....
        /*0098*/ 	.word	0xffffffff


	//   ....[6]....
        /*009c*/ 	.word	0xffffffff


	//   ....[7]....
        /*00a0*/ 	.word	0xffffffff


	//   ....[8]....
        /*00a4*/ 	.word	0xffffffff


	//   ....[9]....
        /*00a8*/ 	.word	0xffffffff


	//   ....[10]....
        /*00ac*/ 	.word	0xffffffff


	//   ....[11]....
        /*00b0*/ 	.word	0xffffffff


	//   ....[12]....
        /*00b4*/ 	.word	0xffffffff


	//   ....[13]....
        /*00b8*/ 	.word	0xffffffff


	//   ....[14]....
        /*00bc*/ 	.word	0xffffffff


	//   ....[15]....
        /*00c0*/ 	.word	0xffffffff


	//   ....[16]....
        /*00c4*/ 	.word	0xffffffff


	//   ....[17]....
        /*00c8*/ 	.word	0xffffffff


	//   ....[18]....
        /*00cc*/ 	.word	0xffffffff


	//   ....[19]....
        /*00d0*/ 	.word	0xffffffff


	//   ....[20]....
        /*00d4*/ 	.word	0x0500000f


	//   ....[21]....
        /*00d8*/ 	.word	0x0500000f


	//   ....[22]....
        /*00dc*/ 	.word	0x0500000f


	//   ....[23]....
        /*00e0*/ 	.word	0x0500000f


	//   ....[24]....
        /*00e4*/ 	.word	0x0500000f


	//   ....[25]....
        /*00e8*/ 	.word	0x0500000f


	//----- nvinfo : EIATTR_COOP_GROUP_INSTR_OFFSETS
	.align		4
.L_489:
        /*00ec*/ 	.byte	0x04, 0x28
        /*00ee*/ 	.short	(.L_491 - .L_490)


	//   ....[0]....
.L_490:
        /*00f0*/ 	.word	0x00000060


	//   ....[1]....
        /*00f4*/ 	.word	0x000001a0


	//   ....[2]....
        /*00f8*/ 	.word	0x000001f0


	//   ....[3]....
        /*00fc*/ 	.word	0x000003e0


	//   ....[4]....
        /*0100*/ 	.word	0x00000600


	//   ....[5]....
        /*0104*/ 	.word	0x00001040


	//   ....[6]....
        /*0108*/ 	.word	0x00004ce0


	//   ....[7]....
        /*010c*/ 	.word	0x00004e60


	//   ....[8]....
        /*0110*/ 	.word	0x00005110


	//   ....[9]....
        /*0114*/ 	.word	0x000052a0


	//   ....[10]....
        /*0118*/ 	.word	0x000053c0


	//   ....[11]....
        /*011c*/ 	.word	0x00005920


	//   ....[12]....
        /*0120*/ 	.word	0x00005c50


	//   ....[13]....
        /*0124*/ 	.word	0x00005fa0


	//   ....[14]....
        /*0128*/ 	.word	0x00006250


	//   ....[15]....
        /*012c*/ 	.word	0x00006490


	//   ....[16]....
        /*0130*/ 	.word	0x00006700


	//   ....[17]....
        /*0134*/ 	.word	0x000069e0


	//   ....[18]....
        /*0138*/ 	.word	0x00006c00


	//   ....[19]....
        /*013c*/ 	.word	0x00006d90


	//   ....[20]....
        /*0140*/ 	.word	0x00009620


	//   ....[21]....
        /*0144*/ 	.word	0x00009790


	//   ....[22]....
        /*0148*/ 	.word	0x00009800


	//   ....[23]....
        /*014c*/ 	.word	0x00009870


	//   ....[24]....
        /*0150*/ 	.word	0x000098e0


	//   ....[25]....
        /*0154*/ 	.word	0x00009950


	//----- nvinfo : EIATTR_REG_RECONFIG
	.align		4
.L_491:
        /*0158*/ 	.byte	0x01, 0x54
	.zero		2


	//----- nvinfo : EIATTR_SYSCALL_OFFSETS
	.align		4
        /*015c*/ 	.byte	0x04, 0x46
        /*015e*/ 	.short	(.L_493 - .L_492)


	//   ....[0]....
.L_492:
        /*0160*/ 	.word	0x00000ca0


	//   ....[1]....
        /*0164*/ 	.word	0x00000d90


	//   ....[2]....
        /*0168*/ 	.word	0x00000ef0


	//   ....[3]....
        /*016c*/ 	.word	0x00000fe0


	//   ....[4]....
        /*0170*/ 	.word	0x00001260


	//----- nvinfo : EIATTR_MBARRIER_INSTR_OFFSETS
	.align		4
.L_493:
        /*0174*/ 	.byte	0x04, 0x39
        /*0176*/ 	.short	(.L_495 - .L_494)


	//   ....[0]....
.L_494:
        /*0178*/ 	.word	0x00000290
        /*017c*/ 	.word	0x000000ff
        /*0180*/ 	.word	0x00026800
        /*0184*/ 	.short	0x0100
        /*0186*/ 	.byte	0x06
	.zero		1


	//   ....[1]....
        /*0188*/ 	.word	0x00000390
        /*018c*/ 	.word	0x000000ff
        /*0190*/ 	.word	0x00026810
        /*0194*/ 	.short	0x0100
        /*0196*/ 	.byte	0x08
	.zero		1


	//   ....[2]....
        /*0198*/ 	.word	0x000003a0
        /*019c*/ 	.word	0x000000ff
        /*01a0*/ 	.word	0x00026820
        /*01a4*/ 	.short	0x0100
        /*01a6*/ 	.byte	0x08
	.zero		1


	//   ....[3]....
        /*01a8*/ 	.word	0x000003b0
        /*01ac*/ 	.word	0x000000ff
        /*01b0*/ 	.word	0x00026818
        /*01b4*/ 	.short	0x0100
        /*01b6*/ 	.byte	0x08
	.zero		1


	//   ....[4]....
        /*01b8*/ 	.word	0x000003c0
        /*01bc*/ 	.word	0x000000ff
        /*01c0*/ 	.word	0x00026828
        /*01c4*/ 	.short	0x0100
        /*01c6*/ 	.byte	0x08
	.zero		1


	//   ....[5]....
        /*01c8*/ 	.word	0x000004f0
        /*01cc*/ 	.word	0x000000ff
        /*01d0*/ 	.word	0x00026830
        /*01d4*/ 	.short	0x0100
        /*01d6*/ 	.byte	0x08
	.zero		1


	//   ....[6]....
        /*01d8*/ 	.word	0x00000500
        /*01dc*/ 	.word	0x000000ff
        /*01e0*/ 	.word	0x00026840
        /*01e4*/ 	.short	0x0100
        /*01e6*/ 	.byte	0x08
	.zero		1


	//   ....[7]....
        /*01e8*/ 	.word	0x00000510
        /*01ec*/ 	.word	0x000000ff
        /*01f0*/ 	.word	0x00026838
        /*01f4*/ 	.short	0x0100
        /*01f6*/ 	.byte	0x08
	.zero		1


	//   ....[8]....
        /*01f8*/ 	.word	0x00000520
        /*01fc*/ 	.word	0x000000ff
        /*0200*/ 	.word	0x00026848
        /*0204*/ 	.short	0x0100
        /*0206*/ 	.byte	0x08
	.zero		1


	//   ....[9]....
        /*0208*/ 	.word	0x00001080
        /*020c*/ 	.word	0x00000012
        /*0210*/ 	.word	0x00026800
        /*0214*/ 	.short	0x010a
        /*0216*/ 	.byte	0x3f
	.zero		1


	//   ....[10]....
        /*0218*/ 	.word	0x00001120
        /*021c*/ 	.word	0x00000012
        /*0220*/ 	.word	0x00026800
        /*0224*/ 	.short	0x010a
        /*0226*/ 	.byte	0x3f
	.zero		1


	//   ....[11]....
        /*0228*/ 	.word	0x00001ac0
        /*022c*/ 	.word	0x000000ff
        /*0230*/ 	.word	0x00026810
        /*0234*/ 	.short	0x010a
        /*0236*/ 	.byte	0x06
	.zero		1


	//   ....[12]....
        /*0238*/ 	.word	0x00001b00
        /*023c*/ 	.word	0x000000ff
        /*0240*/ 	.word	0x00026810
        /*0244*/ 	.short	0x010a
        /*0246*/ 	.byte	0x06
	.zero		1


	//   ....[13]....
        /*0248*/ 	.word	0x00001f40
        /*024c*/ 	.word	0x000000ff
        /*0250*/ 	.word	0x00026830
        /*0254*/ 	.short	0x010a
        /*0256*/ 	.byte	0x06
	.zero		1


	//   ....[14]....
        /*0258*/ 	.word	0x00001f80
        /*025c*/ 	.word	0x000000ff
        /*0260*/ 	.word	0x00026830
        /*0264*/ 	.short	0x010a
        /*0266*/ 	.byte	0x06
	.zero		1


	//   ....[15]....
        /*0268*/ 	.word	0x000040b0
        /*026c*/ 	.word	0x000000ff
        /*0270*/ 	.word	0x00000000
        /*0274*/ 	.short	0x0101
        /*0276*/ 	.byte	0x08
	.zero		1


	//   ....[16]....
        /*0278*/ 	.word	0x00004360
        /*027c*/ 	.word	0x000000ff
        /*0280*/ 	.word	0x00000000
        /*0284*/ 	.short	0x0101
        /*0286*/ 	.byte	0x06
	.zero		1


	//   ....[17]....
        /*0288*/ 	.word	0x00007410
        /*028c*/ 	.word	0x00000010
        /*0290*/ 	.word	0x00026820
        /*0294*/ 	.short	0x010a
        /*0296*/ 	.byte	0x3f
	.zero		1


	//   ....[18]....
        /*0298*/ 	.word	0x00007d20
        /*029c*/ 	.word	0x00000010
        /*02a0*/ 	.word	0x00026840
        /*02a4*/ 	.short	0x010a
        /*02a6*/ 	.byte	0x3f
	.zero		1


	//   ....[19]....
        /*02a8*/ 	.word	0x00008030
        /*02ac*/ 	.word	0x00000010
        /*02b0*/ 	.word	0x00026828
        /*02b4*/ 	.short	0x010a
        /*02b6*/ 	.byte	0x3f
	.zero		1


	//   ....[20]....
        /*02b8*/ 	.word	0x00008340
        /*02bc*/ 	.word	0x00000010
        /*02c0*/ 	.word	0x00026848
        /*02c4*/ 	.short	0x010a
        /*02c6*/ 	.byte	0x3f
	.zero		1


	//   ....[21]....
        /*02c8*/ 	.word	0x00008600
        /*02cc*/ 	.word	0x00000010
        /*02d0*/ 	.word	0x00026820
        /*02d4*/ 	.short	0x010a
        /*02d6*/ 	.byte	0x3f
	.zero		1


	//   ....[22]....
        /*02d8*/ 	.word	0x00008990
        /*02dc*/ 	.word	0x00000010
        /*02e0*/ 	.word	0x00026840
        /*02e4*/ 	.short	0x010a
        /*02e6*/ 	.byte	0x3f
	.zero		1


	//   ....[23]....
        /*02e8*/ 	.word	0x00008c70
        /*02ec*/ 	.word	0x00000010
        /*02f0*/ 	.word	0x00026828
        /*02f4*/ 	.short	0x010a
        /*02f6*/ 	.byte	0x3f
	.zero		1


	//   ....[24]....
        /*02f8*/ 	.word	0x00008fd0
        /*02fc*/ 	.word	0x00000003
        /*0300*/ 	.word	0x00026840
        /*0304*/ 	.short	0x010a
        /*0306*/ 	.byte	0x3f
	.zero		1


	//   ....[25]....
        /*0308*/ 	.word	0x00009480
        /*030c*/ 	.word	0x00000006
        /*0310*/ 	.word	0x00000000
        /*0314*/ 	.short	0x010a
        /*0316*/ 	.byte	0x3f
	.zero		1


	//   ....[26]....
        /*0318*/ 	.word	0x000094e0
        /*031c*/ 	.word	0x00000003
        /*0320*/ 	.word	0x00000000
        /*0324*/ 	.short	0x010a
        /*0326*/ 	.byte	0x3f
	.zero		1


	//   ....[27]....
        /*0328*/ 	.word	0x00009540
        /*032c*/ 	.word	0x00000000
        /*0330*/ 	.word	0x00000000
        /*0334*/ 	.short	0x010a
        /*0336*/ 	.byte	0x3f
	.zero		1


	//   ....[28]....
        /*0338*/ 	.word	0x00009570
        /*033c*/ 	.word	0x00000003
        /*0340*/ 	.word	0x00000000
        /*0344*/ 	.short	0x010a
        /*0346*/ 	.byte	0x3f
	.zero		1


	//   ....[29]....
        /*0348*/ 	.word	0x00009650
        /*034c*/ 	.word	0x00000012
        /*0350*/ 	.word	0x00026800
        /*0354*/ 	.short	0x010a
        /*0356*/ 	.byte	0x3f
	.zero		1


	//   ....[30]....
        /*0358*/ 	.word	0x000096b0
        /*035c*/ 	.word	0x00000007
        /*0360*/ 	.word	0x00026810
        /*0364*/ 	.short	0x010a
        /*0366*/ 	.byte	0x3f
	.zero		1


	//   ....[31]....
        /*0368*/ 	.word	0x00009710
        /*036c*/ 	.word	0x00000079
        /*0370*/ 	.word	0x00026830
        /*0374*/ 	.short	0x010a
        /*0376*/ 	.byte	0x3f
	.zero		1


	//   ....[32]....
        /*0378*/ 	.word	0x00009990
        /*037c*/ 	.word	0x00000010
        /*0380*/ 	.word	0x00026820
        /*0384*/ 	.short	0x010a
        /*0386*/ 	.byte	0x3f
	.zero		1


	//   ....[33]....
        /*0388*/ 	.word	0x000099e0
        /*038c*/ 	.word	0x00000010
        /*0390*/ 	.word	0x00026840
        /*0394*/ 	.short	0x010a
        /*0396*/ 	.byte	0x3f
	.zero		1


	//   ....[34]....
        /*0398*/ 	.word	0x00009a30
        /*039c*/ 	.word	0x00000010
        /*03a0*/ 	.word	0x00026828
        /*03a4*/ 	.short	0x010a
        /*03a6*/ 	.byte	0x3f
	.zero		1


	//   ....[35]....
        /*03a8*/ 	.word	0x00009a80
        /*03ac*/ 	.word	0x00000010
        /*03b0*/ 	.word	0x00026848
        /*03b4*/ 	.short	0x010a
        /*03b6*/ 	.byte	0x3f
	.zero		1


	//   ....[36]....
        /*03b8*/ 	.word	0x00009ae0
        /*03bc*/ 	.word	0x00000010
        /*03c0*/ 	.word	0x00026820
        /*03c4*/ 	.short	0x010a
        /*03c6*/ 	.byte	0x3f
	.zero		1


	//   ....[37]....
        /*03c8*/ 	.word	0x00009b30
        /*03cc*/ 	.word	0x00000010
        /*03d0*/ 	.word	0x00026840
        /*03d4*/ 	.short	0x010a
        /*03d6*/ 	.byte	0x3f
	.zero		1


	//   ....[38]....
        /*03d8*/ 	.word	0x00009b80
        /*03dc*/ 	.word	0x00000010
        /*03e0*/ 	.word	0x00026828
        /*03e4*/ 	.short	0x010a
        /*03e6*/ 	.byte	0x3f
	.zero		1


	//   ....[39]....
        /*03e8*/ 	.word	0x00009bd0
        /*03ec*/ 	.word	0x00000003
        /*03f0*/ 	.word	0x00026840
        /*03f4*/ 	.short	0x010a
        /*03f6*/ 	.byte	0x3f
	.zero		1


	//   ....[40]....
        /*03f8*/ 	.word	0x00009ca0
        /*03fc*/ 	.word	0x00000006
        /*0400*/ 	.word	0x00000000
        /*0404*/ 	.short	0x010a
        /*0406*/ 	.byte	0x3f
	.zero		1


	//   ....[41]....
        /*0408*/ 	.word	0x00009cf0
        /*040c*/ 	.word	0x00000003
        /*0410*/ 	.word	0x00000000
        /*0414*/ 	.short	0x010a
        /*0416*/ 	.byte	0x3f
	.zero		1


	//   ....[42]....
        /*0418*/ 	.word	0x00009d40
        /*041c*/ 	.word	0x00000000
        /*0420*/ 	.word	0x00000000
        /*0424*/ 	.short	0x010a
        /*0426*/ 	.byte	0x3f
	.zero		1


	//----- nvinfo : EIATTR_NUM_MBARRIERS
	.align		4
.L_495:
        /*0428*/ 	.byte	0x03, 0x38
        /*042a*/ 	.short	0x0009


	//----- nvinfo : EIATTR_EXIT_INSTR_OFFSETS
	.align		4
        /*042c*/ 	.byte	0x04, 0x1c
        /*042e*/ 	.short	(.L_497 - .L_496)


	//   ....[0]....
.L_496:
        /*0430*/ 	.word	0x000095c0


	//----- nvinfo : EIATTR_MAX_THREADS
	.align		4
.L_497:
        /*0434*/ 	.byte	0x04, 0x05
        /*0436*/ 	.short	(.L_499 - .L_498)
.L_498:
        /*0438*/ 	.word	0x00000180
        /*043c*/ 	.word	0x00000001
        /*0440*/ 	.word	0x00000001


	//----- nvinfo : EIATTR_CRS_STACK_SIZE
	.align		4
.L_499:
        /*0444*/ 	.byte	0x04, 0x1e
        /*0446*/ 	.short	(.L_501 - .L_500)
.L_500:
        /*0448*/ 	.word	0x00000000


	//----- nvinfo : EIATTR_CBANK_PARAM_SIZE
	.align		4
.L_501:
        /*044c*/ 	.byte	0x03, 0x19
        /*044e*/ 	.short	0x06f0


	//----- nvinfo : EIATTR_PARAM_CBANK
	.align		4
        /*0450*/ 	.byte	0x04, 0x0a
        /*0452*/ 	.short	(.L_503 - .L_502)
	.align		4
.L_502:
        /*0454*/ 	.word	index@(.nv.constant0._ZN7cutlass13device_kernelIN5flash11enable_sm90INS1_16FlashAttnBwdSm90INS1_25CollectiveMainloopBwdSm90ILi2ELi2ELi2EN4cute5tupleIJNS5_1CILi1EEES8_S8_EEENS6_IJNS7_ILi64EEENS7_ILi128EEENS7_ILi96EEEEEENS_6half_tEfNS_4arch4Sm90ELb0ELb1ELb0ELb0ELb1ELb1ELb0ELb0ELi2ELi1ELi2ELi1ELb1EEENS1_24CollectiveEpilogueBwdGQAISD_fSG_Li256ELb0ELb1EEENS1_19SingleTileSchedulerILb0ELb0ELb0ELi128EEEEEEEEEvNT_6ParamsE)
        /*0458*/ 	.short	0x0210
        /*045a*/ 	.short	0x06f0


	//----- nvinfo : EIATTR_SW_WAR
	.align		4
.L_503:
        /*045c*/ 	.byte	0x04, 0x36
        /*045e*/ 	.short	(.L_505 - .L_504)
.L_504:
        /*0460*/ 	.word	0x00000008
.L_505:


//--------------------- .nv.info._ZN7cutlass13device_kernelIN5flash11enable_sm90INS1_16FlashAttnBwdSm90INS1_25CollectiveMainloopBwdSm90ILi2ELi2ELi2EN4cute5tupleIJNS5_1CILi1EEES8_S8_EEENS6_IJNS7_ILi64EEENS7_ILi128EEENS7_ILi96EEEEEENS_6half_tEfNS_4arch4Sm90ELb0ELb1ELb0ELb1ELb0ELb1ELb0ELb0ELi2ELi1ELi2ELi1ELb1EEENS1_21CollectiveEpilogueBwdISD_SE_SG_Li256ELb1ELb0ELi1EEENS1_19SingleTileSchedulerILb1ELb0ELb0ELi128EEEEEEEEEvNT_6ParamsE --------------------------
	.section	.nv.info._ZN7cutlass13device_kernelIN5flash11enable_sm90INS1_16FlashAttnBwdSm90INS1_25CollectiveMainloopBwdSm90ILi2ELi2ELi2EN4cute5tupleIJNS5_1CILi1EEES8_S8_EEENS6_IJNS7_ILi64EEENS7_ILi128EEENS7_ILi96EEEEEENS_6half_tEfNS_4arch4Sm90ELb0ELb1ELb0ELb1ELb0ELb1ELb0ELb0ELi2ELi1ELi2ELi1ELb1EEENS1_21CollectiveEpilogueBwdISD_SE_SG_Li256ELb1ELb0ELi1EEENS1_19SingleTileSchedulerILb1ELb0ELb0ELi128EEEEEEEEEvNT_6ParamsE,"",@"SHT_CUDA_INFO"
	.sectionflags	@""
	.align	4


	//----- nvinfo : EIATTR_CUDA_API_VERSION
	.align		4
        /*0000*/ 	.byte	0x04, 0x37
        /*0002*/ 	.short	(.L_507 - .L_506)
.L_506:
        /*0004*/ 	.word	0x00000082


	//----- nvinfo : EIATTR_KPARAM_INFO
	.align		4
.L_507:
        /*0008*/ 	.byte	0x04, 0x17
        /*000a*/ 	.short	(.L_509 - .L_508)
.L_508:
        /*000c*/ 	.word	0x00000000
        /*0010*/ 	.short	0x0000
        /*0012*/ 	.short	0x0070
        /*0014*/ 	.byte	0x00, 0xf0, 0x01, 0x1a


	//----- nvinfo : EIATTR_SPARSE_MMA_MASK
	.align		4
.L_509:
        /*0018*/ 	.byte	0x03, 0x50
        /*001a*/ 	.short	0x0000


	//----- nvinfo : EIATTR_MAXREG_COUNT
	.align		4
        /*001c*/ 	.byte	0x03, 0x1b
        /*001e*/ 	.short	0x00a8


	//----- nvinfo : EIATTR_NUM_BARRIERS
	.align		4
        /*0020*/ 	.byte	0x02, 0x4c
        /*0022*/ 	.byte	0x10
	.zero		1


	//----- nvinfo : EIATTR_EXTERNS
	.align		4
        /*0024*/ 	.byte	0x04, 0x0f
        /*0026*/ 	.short	(.L_511 - .L_510)


	//   ....[0]....
	.align		4
.L_510:
        /*0028*/ 	.word	index@(__assertfail)


	//----- nvinfo : EIATTR_ANNOTATIONS
	.align		4
.L_511:
        /*002c*/ 	.byte	0x04, 0x55
        /*002e*/ 	.short	(.L_513 - .L_512)


	//   ....[0]....
.L_512:
        /*0030*/ 	.word	0x00000001
        /*0034*/ 	.byte	0x70, 0x8a, 0x00, 0x00, 0x01, 0x00, 0x00, 0x00, 0x00, 0x8d, 0x00, 0x00, 0x01, 0x00, 0x00, 0x00
        /*0044*/ 	.byte	0x40, 0x9a, 0x00, 0x00, 0x01, 0x00, 0x00, 0x00, 0x60, 0x9a, 0x00, 0x00, 0x01, 0x00, 0x00, 0x00
        /*0054*/ 	.byte	0x40, 0x9e, 0x00, 0x00


	//----- nvinfo : EIATTR_MERCURY_ISA_VERSION
	.align		4
.L_513:
        /*0058*/ 	.byte	0x03, 0x5f
        /*005a*/ 	.short	0x0101


	//----- nvinfo : EIATTR_INT_WARP_WIDE_INSTR_OFFSETS
	.align		4
        /*005c*/ 	.byte	0x04, 0x31
        /*005e*/ 	.short	(.L_515 - .L_514)


	//   ....[0]....
.L_514:
        /*0060*/ 	.word	0x00000190


	//   ....[1]....
        /*0064*/ 	.word	0x000001c0


	//----- nvinfo : EIATTR_COOP_GROUP_MASK_REGIDS
	.align		4
.L_515:
        /*0068*/ 	.byte	0x04, 0x29
        /*006a*/ 	.short	(.L_517 - .L_516)


	//   ....[0]....
.L_516:
        /*006c*/ 	.word	0xffffffff


	//   ....[1]....
        /*0070*/ 	.word	0xffffffff


	//   ....[2]....
        /*0074*/ 	.word	0xffffffff


	//   ....[3]....
        /*0078*/ 	.word	0xffffffff


	//   ....[4]....
        /*007c*/ 	.word	0xffffffff


	//   ....[5]....
        /*0080*/ 	.word	0xffffffff


	//   ....[6]....
        /*0084*/ 	.word	0xffffffff


	//   ....[7]....
        /*0088*/ 	.word	0x0500000f


	//----- nvinfo : EIATTR_COOP_GROUP_INSTR_OFFSETS
	.align		4
.L_517:
        /*008c*/ 	.byte	0x04, 0x28
        /*008e*/ 	.short	(.L_519 - .L_518)


	//   ....[0]....
.L_518:
        /*0090*/ 	.word	0x00000060


	//   ....[1]....
        /*0094*/ 	.word	0x000001a0


	//   ....[2]....
        /*0098*/ 	.word	0x000001f0


	//   ....[3]....
        /*009c*/ 	.word	0x000003e0


	//   ....[4]....
        /*00a0*/ 	.word	0x00000610


	//   ....[5]....
        /*00a4*/ 	.word	0x000014f0


	//   ....[6]....
        /*00a8*/ 	.word	0x000066f0


	//   ....[7]....
        /*00ac*/ 	.word	0x0000a780


	//----- nvinfo : EIATTR_REG_RECONFIG
	.align		4
.L_519:
        /*00b0*/ 	.byte	0x01, 0x54
	.zero		2


	//----- nvinfo : EIATTR_SYSCALL_OFFSETS
	.align		4
        /*00b4*/ 	.byte	0x04, 0x46
        /*00b6*/ 	.short	(.L_521 - .L_520)


	//   ....[0]....
.L_520:
        /*00b8*/ 	.word	0x00001150


	//   ....[1]....
        /*00bc*/ 	.word	0x00001240


	//   ....[2]....
        /*00c0*/ 	.word	0x000013a0


	//   ....[3]....
        /*00c4*/ 	.word	0x00001490


	//   ....[4]....
        /*00c8*/ 	.word	0x00001710


	//----- nvinfo : EIATTR_MBARRIER_INSTR_OFFSETS
	.align		4
.L_521:
        /*00cc*/ 	.byte	0x04, 0x39
        /*00ce*/ 	.short	(.L_523 - .L_522)


	//   ....[0]....
.L_522:
        /*00d0*/ 	.word	0x00000290
        /*00d4*/ 	.word	0x000000ff
        /*00d8*/ 	.word	0x00026800
        /*00dc*/ 	.short	0x0100
        /*00de*/ 	.byte	0x06
	.zero		1


	//   ....[1]....
        /*00e0*/ 	.word	0x00000390
        /*00e4*/ 	.word	0x000000ff
        /*00e8*/ 	.word	0x00026810
        /*00ec*/ 	.short	0x0100
        /*00ee*/ 	.byte	0x08
	.zero		1


	//   ....[2]....
        /*00f0*/ 	.word	0x000003a0
        /*00f4*/ 	.word	0x000000ff
        /*00f8*/ 	.word	0x00026820
        /*00fc*/ 	.short	0x0100
        /*00fe*/ 	.byte	0x08
	.zero		1


	//   ....[3]....
        /*0100*/ 	.word	0x000003b0
        /*0104*/ 	.word	0x000000ff
        /*0108*/ 	.word	0x00026818
        /*010c*/ 	.short	0x0100
        /*010e*/ 	.byte	0x08
	.zero		1


	//   ....[4]....
        /*0110*/ 	.word	0x000003c0
        /*0114*/ 	.word	0x000000ff
        /*0118*/ 	.word	0x00026828
        /*011c*/ 	.short	0x0100
        /*011e*/ 	.byte	0x08
	.zero		1


	//   ....[5]....
        /*0120*/ 	.word	0x000004f0
        /*0124*/ 	.word	0x000000ff
        /*0128*/ 	.word	0x00026830
        /*012c*/ 	.short	0x0100
        /*012e*/ 	.byte	0x08
	.zero		1


	//   ....[6]....
        /*0130*/ 	.word	0x00000500
        /*0134*/ 	.word	0x000000ff
        /*0138*/ 	.word	0x00026840
        /*013c*/ 	.short	0x0100
        /*013e*/ 	.byte	0x08
	.zero		1


	//   ....[7]....
        /*0140*/ 	.word	0x00000510
        /*0144*/ 	.word	0x000000ff
        /*0148*/ 	.word	0x00026838
        /*014c*/ 	.short	0x0100
        /*014e*/ 	.byte	0x08
	.zero		1


	//   ....[8]....
        /*0150*/ 	.word	0x00000520
        /*0154*/ 	.word	0x000000ff
        /*0158*/ 	.word	0x00026848
        /*015c*/ 	.short	0x0100
        /*015e*/ 	.byte	0x08
	.zero		1


	//   ....[9]....
        /*0160*/ 	.word	0x00001530
        /*0164*/ 	.word	0x00000012
        /*0168*/ 	.word	0x00026800
        /*016c*/ 	.short	0x010a
        /*016e*/ 	.byte	0x3f
	.zero		1


	//   ....[10]....
        /*0170*/ 	.word	0x000015d0
        /*0174*/ 	.word	0x00000012
        /*0178*/ 	.word	0x00026800
        /*017c*/ 	.short	0x010a
        /*017e*/ 	.byte	0x3f
	.zero		1


	//   ....[11]....
        /*0180*/ 	.word	0x00001f40
        /*0184*/ 	.word	0x000000ff
        /*0188*/ 	.word	0x00026810
        /*018c*/ 	.short	0x010a
        /*018e*/ 	.byte	0x07
	.zero		1


	//   ....[12]....
        /*0190*/ 	.word	0x00001f80
        /*0194*/ 	.word	0x000000ff
        /*0198*/ 	.word	0x00026810
        /*019c*/ 	.short	0x010a
        /*019e*/ 	.byte	0x07
	.zero		1


	//   ....[13]....
        /*01a0*/ 	.word	0x000023c0
        /*01a4*/ 	.word	0x000000ff
        /*01a8*/ 	.word	0x00026830
        /*01ac*/ 	.short	0x010a
        /*01ae*/ 	.byte	0x07
	.zero		1


	//   ....[14]....
        /*01b0*/ 	.word	0x00002400
        /*01b4*/ 	.word	0x000000ff
        /*01b8*/ 	.word	0x00026830
        /*01bc*/ 	.short	0x010a
        /*01be*/ 	.byte	0x07
	.zero		1


	//   ....[15]....
        /*01c0*/ 	.word	0x000044e0
        /*01c4*/ 	.word	0x000000ff
        /*01c8*/ 	.word	0x00000000
        /*01cc*/ 	.short	0x0101
        /*01ce*/ 	.byte	0x0a
	.zero		1


	//   ....[16]....
        /*01d0*/ 	.word	0x000047a0
        /*01d4*/ 	.word	0x000000ff
        /*01d8*/ 	.word	0x00000000
        /*01dc*/ 	.short	0x0101
        /*01de*/ 	.byte	0x07
	.zero		1


	//   ....[17]....
        /*01e0*/ 	.word	0x00008470
        /*01e4*/ 	.word	0x0000000f
        /*01e8*/ 	.word	0x00026820
        /*01ec*/ 	.short	0x010a
        /*01ee*/ 	.byte	0x3f
	.zero		1


	//   ....[18]....
        /*01f0*/ 	.word	0x00008d80
        /*01f4*/ 	.word	0x0000000f
        /*01f8*/ 	.word	0x00026840
        /*01fc*/ 	.short	0x010a
        /*01fe*/ 	.byte	0x3f
	.zero		1


	//   ....[19]....
        /*0200*/ 	.word	0x000090c0
        /*0204*/ 	.word	0x0000000f
        /*0208*/ 	.word	0x00026828
        /*020c*/ 	.short	0x010a
        /*020e*/ 	.byte	0x3f
	.zero		1


	//   ....[20]....
        /*0210*/ 	.word	0x00009400
        /*0214*/ 	.word	0x0000000f
        /*0218*/ 	.word	0x00026848
        /*021c*/ 	.short	0x010a
        /*021e*/ 	.byte	0x3f
	.zero		1


	//   ....[21]....
        /*0220*/ 	.word	0x000096e0
        /*0224*/ 	.word	0x0000000f
        /*0228*/ 	.word	0x00026820
        /*022c*/ 	.short	0x010a
        /*022e*/ 	.byte	0x3f
	.zero		1


	//   ....[22]....
        /*0230*/ 	.word	0x00009a90
        /*0234*/ 	.word	0x0000000f
        /*0238*/ 	.word	0x00026840
        /*023c*/ 	.short	0x010a
        /*023e*/ 	.byte	0x3f
	.zero		1


	//   ....[23]....
        /*0240*/ 	.word	0x00009da0
        /*0244*/ 	.word	0x0000000f
        /*0248*/ 	.word	0x00026828
        /*024c*/ 	.short	0x010a
        /*024e*/ 	.byte	0x3f
	.zero		1


	//   ....[24]....
        /*0250*/ 	.word	0x0000a120
        /*0254*/ 	.word	0x00000003
        /*0258*/ 	.word	0x00026840
        /*025c*/ 	.short	0x010a
        /*025e*/ 	.byte	0x3f
	.zero		1


	//   ....[25]....
        /*0260*/ 	.word	0x0000a5f0
        /*0264*/ 	.word	0x00000007
        /*0268*/ 	.word	0x00000000
        /*026c*/ 	.short	0x010a
        /*026e*/ 	.byte	0x3f
	.zero		1


	//   ....[26]....
        /*0270*/ 	.word	0x0000a640
        /*0274*/ 	.word	0x00000003
        /*0278*/ 	.word	0x00000000
        /*027c*/ 	.short	0x010a
        /*027e*/ 	.byte	0x3f
	.zero		1


	//   ....[27]....
        /*0280*/ 	.word	0x0000a6a0
        /*0284*/ 	.word	0x00000005
        /*0288*/ 	.word	0x00000000
        /*028c*/ 	.short	0x010a
        /*028e*/ 	.byte	0x3f
	.zero		1


	//   ....[28]....
        /*0290*/ 	.word	0x0000a6d0
        /*0294*/ 	.word	0x00000003
        /*0298*/ 	.word	0x00000000
        /*029c*/ 	.short	0x010a
        /*029e*/ 	.byte	0x3f
	.zero		1


	//   ....[29]....
        /*02a0*/ 	.word	0x0000a7b0
        /*02a4*/ 	.word	0x00000012
        /*02a8*/ 	.word	0x00026800
        /*02ac*/ 	.short	0x010a
        /*02ae*/ 	.byte	0x3f
	.zero		1


	//   ....[30]....
        /*02b0*/ 	.word	0x0000a810
        /*02b4*/ 	.word	0x00000007
        /*02b8*/ 	.word	0x00026810
        /*02bc*/ 	.short	0x010a
        /*02be*/ 	.byte	0x3f
	.zero		1


	//   ....[31]....
        /*02c0*/ 	.word	0x0000a870
        /*02c4*/ 	.word	0x00000079
        /*02c8*/ 	.word	0x00026830
        /*02cc*/ 	.short	0x010a
        /*02ce*/ 	.byte	0x3f
	.zero		1


	//   ....[32]....
        /*02d0*/ 	.word	0x0000a8c0
        /*02d4*/ 	.word	0x0000000f
        /*02d8*/ 	.word	0x00026820
        /*02dc*/ 	.short	0x010a
        /*02de*/ 	.byte	0x3f
	.zero		1


	//   ....[33]....
        /*02e0*/ 	.word	0x0000a910
        /*02e4*/ 	.word	0x0000000f
        /*02e8*/ 	.word	0x00026840
        /*02ec*/ 	.short	0x010a
        /*02ee*/ 	.byte	0x3f
	.zero		1


	//   ....[34]....
        /*02f0*/ 	.word	0x0000a960
        /*02f4*/ 	.word	0x0000000f
        /*02f8*/ 	.word	0x00026828
        /*02fc*/ 	.short	0x010a
        /*02fe*/ 	.byte	0x3f
	.zero		1


	//   ....[35]....
        /*0300*/ 	.word	0x0000a9b0
        /*0304*/ 	.word	0x0000000f
        /*0308*/ 	.word	0x00026848
        /*030c*/ 	.short	0x010a
        /*030e*/ 	.byte	0x3f
	.zero		1


	//   ....[36]....
        /*0310*/ 	.word	0x0000aa10
        /*0314*/ 	.word	0x0000000f
        /*0318*/ 	.word	0x00026820
        /*031c*/ 	.short	0x010a
        /*031e*/ 	.byte	0x3f
	.zero		1


	//   ....[37]....
        /*0320*/ 	.word	0x0000aa60
        /*0324*/ 	.word	0x0000000f
        /*0328*/ 	.word	0x00026840
        /*032c*/ 	.short	0x010a
        /*032e*/ 	.byte	0x3f
	.zero		1


	//   ....[38]....
        /*0330*/ 	.word	0x0000aab0
        /*0334*/ 	.word	0x0000000f
        /*0338*/ 	.word	0x00026828
        /*033c*/ 	.short	0x010a
        /*033e*/ 	.byte	0x3f
	.zero		1


	//   ....[39]....
        /*0340*/ 	.word	0x0000ab00
        /*0344*/ 	.word	0x00000003
        /*0348*/ 	.word	0x00026840
        /*034c*/ 	.short	0x010a
        /*034e*/ 	.byte	0x3f
	.zero		1


	//   ....[40]....
        /*0350*/ 	.word	0x0000abd0
        /*0354*/ 	.word	0x00000007
        /*0358*/ 	.word	0x00000000
        /*035c*/ 	.short	0x010a
        /*035e*/ 	.byte	0x3f
	.zero		1


	//   ....[41]....
        /*0360*/ 	.word	0x0000ac20
        /*0364*/ 	.word	0x00000003
        /*0368*/ 	.word	0x00000000
        /*036c*/ 	.short	0x010a
        /*036e*/ 	.byte	0x3f
	.zero		1


	//   ....[42]....
        /*0370*/ 	.word	0x0000ac70
        /*0374*/ 	.word	0x00000005
        /*0378*/ 	.word	0x00000000
        /*037c*/ 	.short	0x010a
        /*037e*/ 	.byte	0x3f
	.zero		1


	//----- nvinfo : EIATTR_NUM_MBARRIERS
	.align		4
.L_523:
        /*0380*/ 	.byte	0x03, 0x38
        /*0382*/ 	.short	0x0009


	//----- nvinfo : EIATTR_EXIT_INSTR_OFFSETS
	.align		4
        /*0384*/ 	.byte	0x04, 0x1c
        /*0386*/ 	.short	(.L_525 - .L_524)


	//   ....[0]....
.L_524:
        /*0388*/ 	.word	0x0000a720


	//----- nvinfo : EIATTR_MAX_THREADS
	.align		4
.L_525:
        /*038c*/ 	.byte	0x04, 0x05
        /*038e*/ 	.short	(.L_527 - .L_526)
.L_526:
        /*0390*/ 	.word	0x00000180
        /*0394*/ 	.word	0x00000001
        /*0398*/ 	.word	0x00000001


	//----- nvinfo : EIATTR_CRS_STACK_SIZE
	.align		4
.L_527:
        /*039c*/ 	.byte	0x04, 0x1e
        /*039e*/ 	.short	(.L_529 - .L_528)
.L_528:
        /*03a0*/ 	.word	0x00000000


	//----- nvinfo : EIATTR_CBANK_PARAM_SIZE
	.align		4
.L_529:
        /*03a4*/ 	.byte	0x03, 0x19
        /*03a6*/ 	.short	0x06f0


	//----- nvinfo : EIATTR_PARAM_CBANK
	.align		4
        /*03a8*/ 	.byte	0x04, 0x0a
        /*03aa*/ 	.short	(.L_531 - .L_530)
	.align		4
.L_530:
        /*03ac*/ 	.word	index@(.nv.constant0._ZN7cutlass13device_kernelIN5flash11enable_sm90INS1_16FlashAttnBwdSm90INS1_25CollectiveMainloopBwdSm90ILi2ELi2ELi2EN4cute5tupleIJNS5_1CILi1EEES8_S8_EEENS6_IJNS7_ILi64EEENS7_ILi128EEENS7_ILi96EEEEEENS_6half_tEfNS_4arch4Sm90ELb0ELb1ELb0ELb1ELb0ELb1ELb0ELb0ELi2ELi1ELi2ELi1ELb1EEENS1_21CollectiveEpilogueBwdISD_SE_SG_Li256ELb1ELb0ELi1EEENS1_19SingleTileSchedulerILb1ELb0ELb0ELi128EEEEEEEEEvNT_6ParamsE)
        /*03b0*/ 	.short	0x0210
        /*03b2*/ 	.short	0x06f0


	//----- nvinfo : EIATTR_SW_WAR
	.align		4
.L_531:
        /*03b4*/ 	.byte	0x04, 0x36
        /*03b6*/ 	.short	(.L_533 - .L_532)
.L_532:
        /*03b8*/ 	.word	0x00000008
.L_533:


//--------------------- .nv.info._ZN7cutlass13device_kernelIN5flash11enable_sm90INS1_16FlashAttnBwdSm90INS1_25CollectiveMainloopBwdSm90ILi2ELi2ELi2EN4cute5tupleIJNS5_1CILi1EEES8_S8_EEENS6_IJNS7_ILi64EEENS7_ILi128EEENS7_ILi96EEEEEENS_6half_tEfNS_4arch4Sm90ELb0ELb1ELb0ELb1ELb1ELb1ELb0ELb0ELi2ELi1ELi2ELi1ELb1EEENS1_21CollectiveEpilogueBwdISD_SE_SG_Li256ELb1ELb0ELi1EEENS1_19SingleTileSchedulerILb1ELb0ELb0ELi128EEEEEEEEEvNT_6ParamsE --------------------------
	.section	.nv.info._ZN7cutlass13device_kernelIN5flash11enable_sm90INS1_16FlashAttnBwdSm90INS1_25CollectiveMainloopBwdSm90ILi2ELi2ELi2EN4cute5tupleIJNS5_1CILi1EEES8_S8_EEENS6_IJNS7_ILi64EEENS7_ILi128EEENS7_ILi96EEEEEENS_6half_tEfNS_4arch4Sm90ELb0ELb1ELb0ELb1ELb1ELb1ELb0ELb0ELi2ELi1ELi2ELi1ELb1EEENS1_21CollectiveEpilogueBwdISD_SE_SG_Li256ELb1ELb0ELi1EEENS1_19SingleTileSchedulerILb1ELb0ELb0ELi128EEEEEEEEEvNT_6ParamsE,"",@"SHT_CUDA_INFO"
	.sectionflags	@""
	.align	4


	//----- nvinfo : EIATTR_CUDA_API_VERSION
	.align		4
        /*0000*/ 	.byte	0x04, 0x37
        /*0002*/ 	.short	(.L_535 - .L_534)
.L_534:
        /*0004*/ 	.word	0x00000082


	//----- nvinfo : EIATTR_KPARAM_INFO
	.align		4
.L_535:
        /*0008*/ 	.byte	0x04, 0x17
        /*000a*/ 	.short	(.L_537 - .L_536)
.L_536:
        /*000c*/ 	.word	0x00000000
        /*0010*/ 	.short	0x0000
        /*0012*/ 	.short	0x0070
        /*0014*/ 	.byte	0x00, 0xf0, 0x01, 0x1a


	//----- nvinfo : EIATTR_SPARSE_MMA_MASK
	.align		4
.L_537:
        /*0018*/ 	.byte	0x03, 0x50
        /*001a*/ 	.short	0x0000


	//----- nvinfo : EIATTR_MAXREG_COUNT
	.align		4
        /*001c*/ 	.byte	0x03, 0x1b
        /*001e*/ 	.short	0x00a8


	//----- nvinfo : EIATTR_NUM_BARRIERS
	.align		4
        /*0020*/ 	.byte	0x02, 0x4c
        /*0022*/ 	.byte	0x10
	.zero		1


	//----- nvinfo : EIATTR_EXTERNS
	.align		4
        /*0024*/ 	.byte	0x04, 0x0f
        /*0026*/ 	.short	(.L_539 - .L_538)


	//   ....[0]....
	.align		4
.L_538:
        /*0028*/ 	.word	index@(__assertfail)


	//----- nvinfo : EIATTR_ANNOTATIONS
	.align		4
.L_539:
        /*002c*/ 	.byte	0x04, 0x55
        /*002e*/ 	.short	(.L_541 - .L_540)


	//   ....[0]....
.L_540:
        /*0030*/ 	.word	0x00000001
        /*0034*/ 	.byte	0xb0, 0x99, 0x00, 0x00, 0x01, 0x00, 0x00, 0x00, 0x40, 0x9c, 0x00, 0x00, 0x01, 0x00, 0x00, 0x00
        /*0044*/ 	.byte	0x80, 0xa9, 0x00, 0x00, 0x01, 0x00, 0x00, 0x00, 0xa0, 0xa9, 0x00, 0x00, 0x01, 0x00, 0x00, 0x00
        /*0054*/ 	.byte	0x80, 0xad, 0x00, 0x00


	//----- nvinfo : EIATTR_MERCURY_ISA_VERSION
	.align		4
.L_541:
        /*0058*/ 	.byte	0x03, 0x5f
        /*005a*/ 	.short	0x0101


	//----- nvinfo : EIATTR_INT_WARP_WIDE_INSTR_OFFSETS
	.align		4
        /*005c*/ 	.byte	0x04, 0x31
        /*005e*/ 	.short	(.L_543 - .L_542)


	//   ....[0]....
.L_542:
        /*0060*/ 	.word	0x00000190


	//   ....[1]....
        /*0064*/ 	.word	0x000001c0


	//   ....[2]....
        /*0068*/ 	.word	0x000075e0


	//   ....[3]....
        /*006c*/ 	.word	0x00007c40


	//   ....[4]....
        /*0070*/ 	.word	0x000080f0


	//   ....[5]....
        /*0074*/ 	.word	0x000083c0


	//   ....[6]....
        /*0078*/ 	.word	0x00008620


	//   ....[7]....
        /*007c*/ 	.word	0x000087b0


	//----- nvinfo : EIATTR_COOP_GROUP_MASK_REGIDS
	.align		4
.L_543:
        /*0080*/ 	.byte	0x04, 0x29
        /*0082*/ 	.short	(.L_545 - .L_544)


	//   ....[0]....
.L_544:
        /*0084*/ 	.word	0xffffffff


	//   ....[1]....
        /*0088*/ 	.word	0xffffffff


	//   ....[2]....
        /*008c*/ 	.word	0xffffffff


	//   ....[3]....
        /*0090*/ 	.word	0xffffffff


	//   ....[4]....
        /*0094*/ 	.word	0xffffffff


	//   ....[5]....
        /*0098*/ 	.word	0xffffffff


	//   ....[6]....
        /*009c*/ 	.word	0xffffffff


	//   ....[7]....
        /*00a0*/ 	.word	0xffffffff


	//   ....[8]....
        /*00a4*/ 	.word	0xffffffff


	//   ....[9]....
        /*00a8*/ 	.word	0xffffffff


	//   ....[10]....
        /*00ac*/ 	.word	0xffffffff


	//   ....[11]....
        /*00b0*/ 	.word	0xffffffff


	//   ....[12]....
        /*00b4*/ 	.word	0xffffffff


	//   ....[13]....
        /*00b8*/ 	.word	0xffffffff


	//   ....[14]....
        /*00bc*/ 	.word	0xffffffff


	//   ....[15]....
        /*00c0*/ 	.word	0xffffffff


	//   ....[16]....
        /*00c4*/ 	.word	0x0500000f


	//   ....[17]....
        /*00c8*/ 	.word	0x0500000f


	//   ....[18]....
        /*00cc*/ 	.word	0x0500000f


	//   ....[19]....
        /*00d0*/ 	.word	0x0500000f


	//----- nvinfo : EIATTR_COOP_GROUP_INSTR_OFFSETS
	.align		4
.L_545:
        /*00d4*/ 	.byte	0x04, 0x28
        /*00d6*/ 	.short	(.L_547 - .L_546)


	//   ....[0]....
.L_546:
        /*00d8*/ 	.word	0x00000060


	//   ....[1]....
        /*00dc*/ 	.word	0x000001a0


	//   ....[2]....
        /*00e0*/ 	.word	0x000001f0


	//   ....[3]....
        /*00e4*/ 	.word	0x000003e0


	//   ....[4]....
        /*00e8*/ 	.word	0x00000610


	//   ....[5]....
        /*00ec*/ 	.word	0x000014f0


	//   ....[6]....
        /*00f0*/ 	.word	0x000066f0


	//   ....[7]....
        /*00f4*/ 	.word	0x000071e0


	//   ....[8]....
        /*00f8*/ 	.word	0x00007510


	//   ....[9]....
        /*00fc*/ 	.word	0x000078a0


	//   ....[10]....
        /*0100*/ 	.word	0x00007b70


	//   ....[11]....
        /*0104*/ 	.word	0x00007db0


	//   ....[12]....
        /*0108*/ 	.word	0x00008020


	//   ....[13]....
        /*010c*/ 	.word	0x00008300


	//   ....[14]....
        /*0110*/ 	.word	0x00008520


	//   ....[15]....
        /*0114*/ 	.word	0x000086b0


	//   ....[16]....
        /*0118*/ 	.word	0x0000b6c0


	//   ....[17]....
        /*011c*/ 	.word	0x0000b830


	//   ....[18]....
        /*0120*/ 	.word	0x0000b8a0


	//   ....[19]....
        /*0124*/ 	.word	0x0000b910


	//----- nvinfo : EIATTR_REG_RECONFIG
	.align		4
.L_547:
        /*0128*/ 	.byte	0x01, 0x54
	.zero		2


	//----- nvinfo : EIATTR_SYSCALL_OFFSETS
	.align		4
        /*012c*/ 	.byte	0x04, 0x46
        /*012e*/ 	.short	(.L_549 - .L_548)


	//   ....[0]....
.L_548:
        /*0130*/ 	.word	0x00001150


	//   ....[1]....
        /*0134*/ 	.word	0x00001240


	//   ....[2]....
        /*0138*/ 	.word	0x000013a0


	//   ....[3]....
        /*013c*/ 	.word	0x00001490


	//   ....[4]....
        /*0140*/ 	.word	0x00001710


	//----- nvinfo : EIATTR_MBARRIER_INSTR_OFFSETS
	.align		4
.L_549:
        /*0144*/ 	.byte	0x04, 0x39
        /*0146*/ 	.short	(.L_551 - .L_550)


	//   ....[0]....
.L_550:
        /*0148*/ 	.word	0x00000290
        /*014c*/ 	.word	0x000000ff
        /*0150*/ 	.word	0x00026800
        /*0154*/ 	.short	0x0100
        /*0156*/ 	.byte	0x06
	.zero		1


	//   ....[1]....
        /*0158*/ 	.word	0x00000390
        /*015c*/ 	.word	0x000000ff
        /*0160*/ 	.word	0x00026810
        /*0164*/ 	.short	0x0100
        /*0166*/ 	.byte	0x08
	.zero		1


	//   ....[2]....
        /*0168*/ 	.word	0x000003a0
        /*016c*/ 	.word	0x000000ff
        /*0170*/ 	.word	0x00026820
        /*0174*/ 	.short	0x0100
        /*0176*/ 	.byte	0x08
	.zero		1


	//   ....[3]....
        /*0178*/ 	.word	0x000003b0
        /*017c*/ 	.word	0x000000ff
        /*0180*/ 	.word	0x00026818
        /*0184*/ 	.short	0x0100
        /*0186*/ 	.byte	0x08
	.zero		1


	//   ....[4]....
        /*0188*/ 	.word	0x000003c0
        /*018c*/ 	.word	0x000000ff
        /*0190*/ 	.word	0x00026828
        /*0194*/ 	.short	0x0100
        /*0196*/ 	.byte	0x08
	.zero		1


	//   ....[5]....
        /*0198*/ 	.word	0x000004f0
        /*019c*/ 	.word	0x000000ff
        /*01a0*/ 	.word	0x00026830
        /*01a4*/ 	.short	0x0100
        /*01a6*/ 	.byte	0x08
	.zero		1


	//   ....[6]....
        /*01a8*/ 	.word	0x00000500
        /*01ac*/ 	.word	0x000000ff
        /*01b0*/ 	.word	0x00026840
        /*01b4*/ 	.short	0x0100
        /*01b6*/ 	.byte	0x08
	.zero		1


	//   ....[7]....
        /*01b8*/ 	.word	0x00000510
        /*01bc*/ 	.word	0x000000ff
        /*01c0*/ 	.word	0x00026838
        /*01c4*/ 	.short	0x0100
        /*01c6*/ 	.byte	0x08
	.zero		1


	//   ....[8]....
        /*01c8*/ 	.word	0x00000520
        /*01cc*/ 	.word	0x000000ff
        /*01d0*/ 	.word	0x00026848
        /*01d4*/ 	.short	0x0100
        /*01d6*/ 	.byte	0x08
	.zero		1


	//   ....[9]....
        /*01d8*/ 	.word	0x00001530
        /*01dc*/ 	.word	0x00000012
        /*01e0*/ 	.word	0x00026800
        /*01e4*/ 	.short	0x010a
        /*01e6*/ 	.byte	0x3f
	.zero		1


	//   ....[10]....
        /*01e8*/ 	.word	0x000015d0
        /*01ec*/ 	.word	0x00000012
        /*01f0*/ 	.word	0x00026800
        /*01f4*/ 	.short	0x010a
        /*01f6*/ 	.byte	0x3f
	.zero		1


	//   ....[11]....
        /*01f8*/ 	.word	0x00001f40
        /*01fc*/ 	.word	0x000000ff
        /*0200*/ 	.word	0x00026810
        /*0204*/ 	.short	0x010a
        /*0206*/ 	.byte	0x07
	.zero		1


	//   ....[12]....
        /*0208*/ 	.word	0x00001f80
        /*020c*/ 	.word	0x000000ff
        /*0210*/ 	.word	0x00026810
        /*0214*/ 	.short	0x010a
        /*0216*/ 	.byte	0x07
	.zero		1


	//   ....[13]....
        /*0218*/ 	.word	0x000023c0
        /*021c*/ 	.word	0x000000ff
        /*0220*/ 	.word	0x00026830
        /*0224*/ 	.short	0x010a
        /*0226*/ 	.byte	0x07
	.zero		1


	//   ....[14]....
        /*0228*/ 	.word	0x00002400
        /*022c*/ 	.word	0x000000ff
        /*0230*/ 	.word	0x00026830
        /*0234*/ 	.short	0x010a
        /*0236*/ 	.byte	0x07
	.zero		1


	//   ....[15]....
        /*0238*/ 	.word	0x000044e0
        /*023c*/ 	.word	0x000000ff
        /*0240*/ 	.word	0x00000000
        /*0244*/ 	.short	0x0101
        /*0246*/ 	.byte	0x0a
	.zero		1


	//   ....[16]....
        /*0248*/ 	.word	0x000047a0
        /*024c*/ 	.word	0x000000ff
        /*0250*/ 	.word	0x00000000
        /*0254*/ 	.short	0x0101
        /*0256*/ 	.byte	0x07
	.zero		1


	//   ....[17]....
        /*0258*/ 	.word	0x000093b0
        /*025c*/ 	.word	0x0000000f
        /*0260*/ 	.word	0x00026820
        /*0264*/ 	.short	0x010a
        /*0266*/ 	.byte	0x3f
	.zero		1


	//   ....[18]....
        /*0268*/ 	.word	0x00009cc0
        /*026c*/ 	.word	0x0000000f
        /*0270*/ 	.word	0x00026840
        /*0274*/ 	.short	0x010a
        /*0276*/ 	.byte	0x3f
	.zero		1


	//   ....[19]....
        /*0278*/ 	.word	0x0000a000
        /*027c*/ 	.word	0x0000000f
        /*0280*/ 	.word	0x00026828
        /*0284*/ 	.short	0x010a
        /*0286*/ 	.byte	0x3f
	.zero		1


	//   ....[20]....
        /*0288*/ 	.word	0x0000a340
        /*028c*/ 	.word	0x0000000f
        /*0290*/ 	.word	0x00026848
        /*0294*/ 	.short	0x010a
        /*0296*/ 	.byte	0x3f
	.zero		1


	//   ....[21]....
        /*0298*/ 	.word	0x0000a620
        /*029c*/ 	.word	0x0000000f
        /*02a0*/ 	.word	0x00026820
        /*02a4*/ 	.short	0x010a
        /*02a6*/ 	.byte	0x3f
	.zero		1


	//   ....[22]....
        /*02a8*/ 	.word	0x0000a9d0
        /*02ac*/ 	.word	0x0000000f
        /*02b0*/ 	.word	0x00026840
        /*02b4*/ 	.short	0x010a
        /*02b6*/ 	.byte	0x3f
	.zero		1


	//   ....[23]....
        /*02b8*/ 	.word	0x0000ace0
        /*02bc*/ 	.word	0x0000000f
        /*02c0*/ 	.word	0x00026828
        /*02c4*/ 	.short	0x010a
        /*02c6*/ 	.byte	0x3f
	.zero		1


	//   ....[24]....
        /*02c8*/ 	.word	0x0000b060
        /*02cc*/ 	.word	0x00000003
        /*02d0*/ 	.word	0x00026840
        /*02d4*/ 	.short	0x010a
        /*02d6*/ 	.byte	0x3f
	.zero		1


	//   ....[25]....
        /*02d8*/ 	.word	0x0000b530
        /*02dc*/ 	.word	0x00000007
        /*02e0*/ 	.word	0x00000000
        /*02e4*/ 	.short	0x010a
        /*02e6*/ 	.byte	0x3f
	.zero		1


	//   ....[26]....
        /*02e8*/ 	.word	0x0000b580
        /*02ec*/ 	.word	0x00000003
        /*02f0*/ 	.word	0x00000000
        /*02f4*/ 	.short	0x010a
        /*02f6*/ 	.byte	0x3f
	.zero		1


	//   ....[27]....
        /*02f8*/ 	.word	0x0000b5e0
        /*02fc*/ 	.word	0x00000005
        /*0300*/ 	.word	0x00000000
        /*0304*/ 	.short	0x010a
        /*0306*/ 	.byte	0x3f
	.zero		1


	//   ....[28]....
        /*0308*/ 	.word	0x0000b610
        /*030c*/ 	.word	0x00000003
        /*0310*/ 	.word	0x00000000
        /*0314*/ 	.short	0x010a
        /*0316*/ 	.byte	0x3f
	.zero		1


	//   ....[29]....
        /*0318*/ 	.word	0x0000b6f0
        /*031c*/ 	.word	0x00000012
        /*0320*/ 	.word	0x00026800
        /*0324*/ 	.short	0x010a
        /*0326*/ 	.byte	0x3f
	.zero		1


	//   ....[30]....
        /*0328*/ 	.word	0x0000b750
        /*032c*/ 	.word	0x00000007
        /*0330*/ 	.word	0x00026810
        /*0334*/ 	.short	0x010a
        /*0336*/ 	.byte	0x3f
	.zero		1


	//   ....[31]....
        /*0338*/ 	.word	0x0000b7b0
        /*033c*/ 	.word	0x00000079
        /*0340*/ 	.word	0x00026830
        /*0344*/ 	.short	0x010a
        /*0346*/ 	.byte	0x3f
	.zero		1


	//   ....[32]....
        /*0348*/ 	.word	0x0000b950
        /*034c*/ 	.word	0x0000000f
        /*0350*/ 	.word	0x00026820
        /*0354*/ 	.short	0x010a
        /*0356*/ 	.byte	0x3f
	.zero		1


	//   ....[33]....
        /*0358*/ 	.word	0x0000b9a0
        /*035c*/ 	.word	0x0000000f
        /*0360*/ 	.word	0x00026840
        /*0364*/ 	.short	0x010a
        /*0366*/ 	.byte	0x3f
	.zero		1


	//   ....[34]....
        /*0368*/ 	.word	0x0000b9f0
        /*036c*/ 	.word	0x0000000f
        /*0370*/ 	.word	0x00026828
        /*0374*/ 	.short	0x010a
        /*0376*/ 	.byte	0x3f
	.zero		1


	//   ....[35]....
        /*0378*/ 	.word	0x0000ba40
        /*037c*/ 	.word	0x0000000f
        /*0380*/ 	.word	0x00026848
        /*0384*/ 	.short	0x010a
        /*0386*/ 	.byte	0x3f
	.zero		1


	//   ....[36]....
        /*0388*/ 	.word	0x0000baa0
        /*038c*/ 	.word	0x0000000f
        /*0390*/ 	.word	0x00026820
        /*0394*/ 	.short	0x010a
        /*0396*/ 	.byte	0x3f
	.zero		1


	//   ....[37]....
        /*0398*/ 	.word	0x0000baf0
        /*039c*/ 	.word	0x0000000f
        /*03a0*/ 	.word	0x00026840
        /*03a4*/ 	.short	0x010a
        /*03a6*/ 	.byte	0x3f
	.zero		1


	//   ....[38]....
        /*03a8*/ 	.word	0x0000bb40
        /*03ac*/ 	.word	0x0000000f
        /*03b0*/ 	.word	0x00026828
        /*03b4*/ 	.short	0x010a
        /*03b6*/ 	.byte	0x3f
	.zero		1


	//   ....[39]....
        /*03b8*/ 	.word	0x0000bb90
        /*03bc*/ 	.word	0x00000003
        /*03c0*/ 	.word	0x00026840
        /*03c4*/ 	.short	0x010a
        /*03c6*/ 	.byte	0x3f
	.zero		1


	//   ....[40]....
        /*03c8*/ 	.word	0x0000bc60
        /*03cc*/ 	.word	0x00000007
        /*03d0*/ 	.word	0x00000000
        /*03d4*/ 	.short	0x010a
        /*03d6*/ 	.byte	0x3f
	.zero		1


	//   ....[41]....
        /*03d8*/ 	.word	0x0000bcb0
        /*03dc*/ 	.word	0x00000003
        /*03e0*/ 	.word	0x00000000
        /*03e4*/ 	.short	0x010a
        /*03e6*/ 	.byte	0x3f
	.zero		1


	//   ....[42]....
        /*03e8*/ 	.word	0x0000bd00
        /*03ec*/ 	.word	0x00000005
        /*03f0*/ 	.word	0x00000000
        /*03f4*/ 	.short	0x010a
        /*03f6*/ 	.byte	0x3f
	.zero		1


	//----- nvinfo : EIATTR_NUM_MBARRIERS
	.align		4
.L_551:
        /*03f8*/ 	.byte	0x03, 0x38
        /*03fa*/ 	.short	0x0009


	//----- nvinfo : EIATTR_EXIT_INSTR_OFFSETS
	.align		4
        /*03fc*/ 	.byte	0x04, 0x1c
        /*03fe*/ 	.short	(.L_553 - .L_552)


	//   ....[0]....
.L_552:
        /*0400*/ 	.word	0x0000b660


	//----- nvinfo : EIATTR_MAX_THREADS
	.align		4
.L_553:
        /*0404*/ 	.byte	0x04, 0x05
        /*0406*/ 	.short	(.L_555 - .L_554)
.L_554:
        /*0408*/ 	.word	0x00000180
        /*040c*/ 	.word	0x00000001
        /*0410*/ 	.word	0x00000001


	//----- nvinfo : EIATTR_CRS_STACK_SIZE
	.align		4
.L_555:
        /*0414*/ 	.byte	0x04, 0x1e
        /*0416*/ 	.short	(.L_557 - .L_556)
.L_556:
        /*0418*/ 	.word	0x00000000


	//----- nvinfo : EIATTR_CBANK_PARAM_SIZE
	.align		4
.L_557:
        /*041c*/ 	.byte	0x03, 0x19
        /*041e*/ 	.short	0x06f0


	//----- nvinfo : EIATTR_PARAM_CBANK
	.align		4
        /*0420*/ 	.byte	0x04, 0x0a
        /*0422*/ 	.short	(.L_559 - .L_558)
	.align		4
.L_558:
        /*0424*/ 	.word	index@(.nv.constant0._ZN7cutlass13device_kernelIN5flash11enable_sm90INS1_16FlashAttnBwdSm90INS1_25CollectiveMainloopBwdSm90ILi2ELi2ELi2EN4cute5tupleIJNS5_1CILi1EEES8_S8_EEENS6_IJNS7_ILi64EEENS7_ILi128EEENS7_ILi96EEEEEENS_6half_tEfNS_4arch4Sm90ELb0ELb1ELb0ELb1ELb1ELb1ELb0ELb0ELi2ELi1ELi2ELi1ELb1EEENS1_21CollectiveEpilogueBwdISD_SE_SG_Li256ELb1ELb0ELi1EEENS1_19SingleTileSchedulerILb1ELb0ELb0ELi128EEEEEEEEEvNT_6ParamsE)
        /*0428*/ 	.short	0x0210
        /*042a*/ 	.short	0x06f0


	//----- nvinfo : EIATTR_SW_WAR
	.align		4
.L_559:
        /*042c*/ 	.byte	0x04, 0x36
        /*042e*/ 	.short	(.L_561 - .L_560)
.L_560:
        /*0430*/ 	.word	0x00000008
.L_561:


//--------------------- .nv.info._ZN7cutlass13device_kernelIN5flash11enable_sm90INS1_16FlashAttnBwdSm90INS1_25CollectiveMainloopBwdSm90ILi2ELi2ELi2EN4cute5tupleIJNS5_1CILi1EEES8_S8_EEENS6_IJNS7_ILi64EEENS7_ILi128EEENS7_ILi96EEEEEENS_6half_tEfNS_4arch4Sm90ELb0ELb1ELb0ELb1ELb0ELb1ELb0ELb0ELi2ELi1ELi2ELi1ELb1EEENS1_24CollectiveEpilogueBwdGQAISD_fSG_Li256ELb1ELb0EEENS1_19SingleTileSchedulerILb1ELb0ELb0ELi128EEEEEEEEEvNT_6ParamsE --------------------------
	.section	.nv.info._ZN7cutlass13device_kernelIN5flash11enable_sm90INS1_16FlashAttnBwdSm90INS1_25CollectiveMainloopBwdSm90ILi2ELi2ELi2EN4cute5tupleIJNS5_1CILi1EEES8_S8_EEENS6_IJNS7_ILi64EEENS7_ILi128EEENS7_ILi96EEEEEENS_6half_tEfNS_4arch4Sm90ELb0ELb1ELb0ELb1ELb0ELb1ELb0ELb0ELi2ELi1ELi2ELi1ELb1EEENS1_24CollectiveEpilogueBwdGQAISD_fSG_Li256ELb1ELb0EEENS1_19SingleTileSchedulerILb1ELb0ELb0ELi128EEEEEEEEEvNT_6ParamsE,"",@"SHT_CUDA_INFO"
	.sectionflags	@""
	.align	4


	//----- nvinfo : EIATTR_CUDA_API_VERSION
	.align		4
        /*0000*/ 	.byte	0x04, 0x37
        /*0002*/ 	.short	(.L_563 - .L_562)
.L_562:
        /*0004*/ 	.word	0x00000082


	//----- nvinfo : EIATTR_KPARAM_INFO
	.align		4
.L_563:
        /*0008*/ 	.byte	0x04, 0x17
        /*000a*/ 	.short	(.L_565 - .L_564)
.L_564:
        /*000c*/ 	.word	0x00000000
        /*0010*/ 	.short	0x0000
        /*0012*/ 	.short	0x0070
        /*0014*/ 	.byte	0x00, 0xf0, 0x01, 0x1a


	//----- nvinfo : EIATTR_SPARSE_MMA_MASK
	.align		4
.L_565:
        /*0018*/ 	.byte	0x03, 0x50
        /*001a*/ 	.short	0x0000


	//----- nvinfo : EIATTR_MAXREG_COUNT
	.align		4
        /*001c*/ 	.byte	0x03, 0x1b
        /*001e*/ 	.short	0x00a8


	//----- nvinfo : EIATTR_NUM_BARRIERS
	.align		4
        /*0020*/ 	.byte	0x02, 0x4c
        /*0022*/ 	.byte	0x10
	.zero		1


	//----- nvinfo : EIATTR_EXTERNS
	.align		4
        /*0024*/ 	.byte	0x04, 0x0f
        /*0026*/ 	.short	(.L_567 - .L_566)


	//   ....[0]....
	.align		4
.L_566:
        /*0028*/ 	.word	index@(__assertfail)


	//----- nvinfo : EIATTR_ANNOTATIONS
	.align		4
.L_567:
        /*002c*/ 	.byte	0x04, 0x55
        /*002e*/ 	.short	(.L_569 - .L_568)


	//   ....[0]....
.L_568:
        /*0030*/ 	.word	0x00000001
        /*0034*/ 	.byte	0x10, 0x78, 0x00, 0x00, 0x01, 0x00, 0x00, 0x00, 0xa0, 0x7a, 0x00, 0x00, 0x01, 0x00, 0x00, 0x00
        /*0044*/ 	.byte	0xe0, 0x87, 0x00, 0x00, 0x01, 0x00, 0x00, 0x00, 0x00, 0x88, 0x00, 0x00, 0x01, 0x00, 0x00, 0x00
        /*0054*/ 	.byte	0xe0, 0x8b, 0x00, 0x00


	//----- nvinfo : EIATTR_MERCURY_ISA_VERSION
	.align		4
.L_569:
        /*0058*/ 	.byte	0x03, 0x5f
        /*005a*/ 	.short	0x0101


	//----- nvinfo : EIATTR_INT_WARP_WIDE_INSTR_OFFSETS
	.align		4
        /*005c*/ 	.byte	0x04, 0x31
        /*005e*/ 	.short	(.L_571 - .L_570)


	//   ....[0]....
.L_570:
        /*0060*/ 	.word	0x00000190


	//   ....[1]....
        /*0064*/ 	.word	0x000001c0


	//----- nvinfo : EIATTR_COOP_GROUP_MASK_REGIDS
	.align		4
.L_571:
        /*0068*/ 	.byte	0x04, 0x29
        /*006a*/ 	.short	(.L_573 - .L_572)


	//   ....[0]....
.L_572:
        /*006c*/ 	.word	0xffffffff


	//   ....[1]....
        /*0070*/ 	.word	0xffffffff


	//   ....[2]....
        /*0074*/ 	.word	0xffffffff


	//   ....[3]....
        /*0078*/ 	.word	0xffffffff


	//   ....[4]....
        /*007c*/ 	.word	0xffffffff


	//   ....[5]....
        /*0080*/ 	.word	0xffffffff


	//   ....[6]....
        /*0084*/ 	.word	0xffffffff


	//   ....[7]....
        /*0088*/ 	.word	0x0500000f


	//----- nvinfo : EIATTR_COOP_GROUP_INSTR_OFFSETS
	.align		4
.L_573:
        /*008c*/ 	.byte	0x04, 0x28
        /*008e*/ 	.short	(.L_575 - .L_574)


	//   ....[0]....
.L_574:
        /*0090*/ 	.word	0x00000060


	//   ....[1]....
        /*0094*/ 	.word	0x000001a0


	//   ....[2]....
        /*0098*/ 	.word	0x000001f0


	//   ....[3]....
        /*009c*/ 	.word	0x000003e0


	//   ....[4]....
        /*00a0*/ 	.word	0x00000610


	//   ....[5]....
        /*00a4*/ 	.word	0x000014f0


	//   ....[6]....
        /*00a8*/ 	.word	0x00005450


	//   ....[7]....
        /*00ac*/ 	.word	0x00009520


	//----- nvinfo : EIATTR_REG_RECONFIG
	.align		4
.L_575:
        /*00b0*/ 	.byte	0x01, 0x54
	.zero		2


	//----- nvinfo : EIATTR_SYSCALL_OFFSETS
	.align		4
        /*00b4*/ 	.byte	0x04, 0x46
        /*00b6*/ 	.short	(.L_577 - .L_576)


	//   ....[0]....
.L_576:
        /*00b8*/ 	.word	0x00001150


	//   ....[1]....
        /*00bc*/ 	.word	0x00001240


	//   ....[2]....
        /*00c0*/ 	.word	0x000013a0


	//   ....[3]....
        /*00c4*/ 	.word	0x00001490


	//   ....[4]....
        /*00c8*/ 	.word	0x00001710


	//----- nvinfo : EIATTR_MBARRIER_INSTR_OFFSETS
	.align		4
.L_577:
        /*00cc*/ 	.byte	0x04, 0x39
        /*00ce*/ 	.short	(.L_579 - .L_578)


	//   ....[0]....
.L_578:
        /*00d0*/ 	.word	0x00000290
        /*00d4*/ 	.word	0x000000ff
        /*00d8*/ 	.word	0x00026800
        /*00dc*/ 	.short	0x0100
        /*00de*/ 	.byte	0x06
	.zero		1


	//   ....[1]....
        /*00e0*/ 	.word	0x00000390
        /*00e4*/ 	.word	0x000000ff
        /*00e8*/ 	.word	0x00026810
        /*00ec*/ 	.short	0x0100
        /*00ee*/ 	.byte	0x08
	.zero		1


	//   ....[2]....
        /*00f0*/ 	.word	0x000003a0
        /*00f4*/ 	.word	0x000000ff
        /*00f8*/ 	.word	0x00026820
        /*00fc*/ 	.short	0x0100
        /*00fe*/ 	.byte	0x08
	.zero		1


	//   ....[3]....
        /*0100*/ 	.word	0x000003b0
        /*0104*/ 	.word	0x000000ff
        /*0108*/ 	.word	0x00026818
        /*010c*/ 	.short	0x0100
        /*010e*/ 	.byte	0x08
	.zero		1


	//   ....[4]....
        /*0110*/ 	.word	0x000003c0
        /*0114*/ 	.word	0x000000ff
        /*0118*/ 	.word	0x00026828
        /*011c*/ 	.short	0x0100
        /*011e*/ 	.byte	0x08
	.zero		1


	//   ....[5]....
        /*0120*/ 	.word	0x000004f0
        /*0124*/ 	.word	0x000000ff
        /*0128*/ 	.word	0x00026830
        /*012c*/ 	.short	0x0100
        /*012e*/ 	.byte	0x08
	.zero		1


	//   ....[6]....
        /*0130*/ 	.word	0x00000500
        /*0134*/ 	.word	0x000000ff
        /*0138*/ 	.word	0x00026840
        /*013c*/ 	.short	0x0100
        /*013e*/ 	.byte	0x08
	.zero		1


	//   ....[7]....
        /*0140*/ 	.word	0x00000510
        /*0144*/ 	.word	0x000000ff
        /*0148*/ 	.word	0x00026838
        /*014c*/ 	.short	0x0100
        /*014e*/ 	.byte	0x08
	.zero		1


	//   ....[8]....
        /*0150*/ 	.word	0x00000520
        /*0154*/ 	.word	0x000000ff
        /*0158*/ 	.word	0x00026848
        /*015c*/ 	.short	0x0100
        /*015e*/ 	.byte	0x08
	.zero		1


	//   ....[9]....
        /*0160*/ 	.word	0x00001530
        /*0164*/ 	.word	0x00000012
        /*0168*/ 	.word	0x00026800
        /*016c*/ 	.short	0x010a
        /*016e*/ 	.byte	0x3f
	.zero		1


	//   ....[10]....
        /*0170*/ 	.word	0x000015d0
        /*0174*/ 	.word	0x00000012
        /*0178*/ 	.word	0x00026800
        /*017c*/ 	.short	0x010a
        /*017e*/ 	.byte	0x3f
	.zero		1


	//   ....[11]....
        /*0180*/ 	.word	0x00001f40
        /*0184*/ 	.word	0x000000ff
        /*0188*/ 	.word	0x00026810
        /*018c*/ 	.short	0x010a
        /*018e*/ 	.byte	0x07
	.zero		1


	//   ....[12]....
        /*0190*/ 	.word	0x00001f80
        /*0194*/ 	.word	0x000000ff
        /*0198*/ 	.word	0x00026810
        /*019c*/ 	.short	0x010a
        /*019e*/ 	.byte	0x07
	.zero		1


	//   ....[13]....
        /*01a0*/ 	.word	0x000023c0
        /*01a4*/ 	.word	0x000000ff
        /*01a8*/ 	.word	0x00026830
        /*01ac*/ 	.short	0x010a
        /*01ae*/ 	.byte	0x07
	.zero		1


	//   ....[14]....
        /*01b0*/ 	.word	0x00002400
        /*01b4*/ 	.word	0x000000ff
        /*01b8*/ 	.word	0x00026830
        /*01bc*/ 	.short	0x010a
        /*01be*/ 	.byte	0x07
	.zero		1


	//   ....[15]....
        /*01c0*/ 	.word	0x000044e0
        /*01c4*/ 	.word	0x000000ff
        /*01c8*/ 	.word	0x00000000
        /*01cc*/ 	.short	0x0101
        /*01ce*/ 	.byte	0x0a
	.zero		1


	//   ....[16]....
        /*01d0*/ 	.word	0x000047a0
        /*01d4*/ 	.word	0x000000ff
        /*01d8*/ 	.word	0x00000000
        /*01dc*/ 	.short	0x0101
        /*01de*/ 	.byte	0x07
	.zero		1


	//   ....[17]....
        /*01e0*/ 	.word	0x00007210
        /*01e4*/ 	.word	0x0000000f
        /*01e8*/ 	.word	0x00026820
        /*01ec*/ 	.short	0x010a
        /*01ee*/ 	.byte	0x3f
	.zero		1


	//   ....[18]....
        /*01f0*/ 	.word	0x00007b20
        /*01f4*/ 	.word	0x0000000f
        /*01f8*/ 	.word	0x00026840
        /*01fc*/ 	.short	0x010a
        /*01fe*/ 	.byte	0x3f
	.zero		1


	//   ....[19]....
        /*0200*/ 	.word	0x00007e60
        /*0204*/ 	.word	0x0000000f
        /*0208*/ 	.word	0x00026828
        /*020c*/ 	.short	0x010a
        /*020e*/ 	.byte	0x3f
	.zero		1


	//   ....[20]....
        /*0210*/ 	.word	0x000081a0
        /*0214*/ 	.word	0x0000000f
        /*0218*/ 	.word	0x00026848
        /*021c*/ 	.short	0x010a
        /*021e*/ 	.byte	0x3f
	.zero		1


	//   ....[21]....
        /*0220*/ 	.word	0x00008480
        /*0224*/ 	.word	0x0000000f
        /*0228*/ 	.word	0x00026820
        /*022c*/ 	.short	0x010a
        /*022e*/ 	.byte	0x3f
	.zero		1


	//   ....[22]....
        /*0230*/ 	.word	0x00008830
        /*0234*/ 	.word	0x0000000f
        /*0238*/ 	.word	0x00026840
        /*023c*/ 	.short	0x010a
        /*023e*/ 	.byte	0x3f
	.zero		1


	//   ....[23]....
        /*0240*/ 	.word	0x00008b40
        /*0244*/ 	.word	0x0000000f
        /*0248*/ 	.word	0x00026828
        /*024c*/ 	.short	0x010a
        /*024e*/ 	.byte	0x3f
	.zero		1


	//   ....[24]....
        /*0250*/ 	.word	0x00008ec0
        /*0254*/ 	.word	0x00000003
        /*0258*/ 	.word	0x00026840
        /*025c*/ 	.short	0x010a
        /*025e*/ 	.byte	0x3f
	.zero		1


	//   ....[25]....
        /*0260*/ 	.word	0x00009390
        /*0264*/ 	.word	0x00000007
        /*0268*/ 	.word	0x00000000
        /*026c*/ 	.short	0x010a
        /*026e*/ 	.byte	0x3f
	.zero		1


	//   ....[26]....
        /*0270*/ 	.word	0x000093e0
        /*0274*/ 	.word	0x00000003
        /*0278*/ 	.word	0x00000000
        /*027c*/ 	.short	0x010a
        /*027e*/ 	.byte	0x3f
	.zero		1


	//   ....[27]....
        /*0280*/ 	.word	0x00009440
        /*0284*/ 	.word	0x00000005
        /*0288*/ 	.word	0x00000000
        /*028c*/ 	.short	0x010a
        /*028e*/ 	.byte	0x3f
	.zero		1


	//   ....[28]....
        /*0290*/ 	.word	0x00009470
        /*0294*/ 	.word	0x00000003
        /*0298*/ 	.word	0x00000000
        /*029c*/ 	.short	0x010a
        /*029e*/ 	.byte	0x3f
	.zero		1


	//   ....[29]....
        /*02a0*/ 	.word	0x00009550
        /*02a4*/ 	.word	0x00000012
        /*02a8*/ 	.word	0x00026800
        /*02ac*/ 	.short	0x010a
        /*02ae*/ 	.byte	0x3f
	.zero		1


	//   ....[30]....
        /*02b0*/ 	.word	0x000095b0
        /*02b4*/ 	.word	0x00000007
        /*02b8*/ 	.word	0x00026810
        /*02bc*/ 	.short	0x010a
        /*02be*/ 	.byte	0x3f
	.zero		1


	//   ....[31]....
        /*02c0*/ 	.word	0x00009610
        /*02c4*/ 	.word	0x00000079
        /*02c8*/ 	.word	0x00026830
        /*02cc*/ 	.short	0x010a
        /*02ce*/ 	.byte	0x3f
	.zero		1


	//   ....[32]....
        /*02d0*/ 	.word	0x00009660
        /*02d4*/ 	.word	0x0000000f
        /*02d8*/ 	.word	0x00026820
        /*02dc*/ 	.short	0x010a
        /*02de*/ 	.byte	0x3f
	.zero		1


	//   ....[33]....
        /*02e0*/ 	.word	0x000096b0
        /*02e4*/ 	.word	0x0000000f
        /*02e8*/ 	.word	0x00026840
        /*02ec*/ 	.short	0x010a
        /*02ee*/ 	.byte	0x3f
	.zero		1


	//   ....[34]....
        /*02f0*/ 	.word	0x00009700
        /*02f4*/ 	.word	0x0000000f
        /*02f8*/ 	.word	0x00026828
        /*02fc*/ 	.short	0x010a
        /*02fe*/ 	.byte	0x3f
	.zero		1


	//   ....[35]....
        /*0300*/ 	.word	0x00009750
        /*0304*/ 	.word	0x0000000f
        /*0308*/ 	.word	0x00026848
        /*030c*/ 	.short	0x010a
        /*030e*/ 	.byte	0x3f
	.zero		1


	//   ....[36]....
        /*0310*/ 	.word	0x000097b0
        /*0314*/ 	.word	0x0000000f
        /*0318*/ 	.word	0x00026820
        /*031c*/ 	.short	0x010a
        /*031e*/ 	.byte	0x3f
	.zero		1


	//   ....[37]....
        /*0320*/ 	.word	0x00009800
        /*0324*/ 	.word	0x0000000f
        /*0328*/ 	.word	0x00026840
        /*032c*/ 	.short	0x010a
        /*032e*/ 	.byte	0x3f
	.zero		1


	//   ....[38]....
        /*0330*/ 	.word	0x00009850
        /*0334*/ 	.word	0x0000000f
        /*0338*/ 	.word	0x00026828
        /*033c*/ 	.short	0x010a
        /*033e*/ 	.byte	0x3f
	.zero		1


	//   ....[39]....
        /*0340*/ 	.word	0x000098a0
        /*0344*/ 	.word	0x00000003
        /*0348*/ 	.word	0x00026840
        /*034c*/ 	.short	0x010a
        /*034e*/ 	.byte	0x3f
	.zero		1


	//   ....[40]....
        /*0350*/ 	.word	0x00009970
        /*0354*/ 	.word	0x00000007
        /*0358*/ 	.word	0x00000000
        /*035c*/ 	.short	0x010a
        /*035e*/ 	.byte	0x3f
	.zero		1


	//   ....[41]....
        /*0360*/ 	.word	0x000099c0
        /*0364*/ 	.word	0x00000003
        /*0368*/ 	.word	0x00000000
        /*036c*/ 	.short	0x010a
        /*036e*/ 	.byte	0x3f
	.zero		1


	//   ....[42]....
        /*0370*/ 	.word	0x00009a10
        /*0374*/ 	.word	0x00000005
        /*0378*/ 	.word	0x00000000
        /*037c*/ 	.short	0x010a
        /*037e*/ 	.byte	0x3f
	.zero		1


	//----- nvinfo : EIATTR_NUM_MBARRIERS
	.align		4
.L_579:
        /*0380*/ 	.byte	0x03, 0x38
        /*0382*/ 	.short	0x0009


	//----- nvinfo : EIATTR_EXIT_INSTR_OFFSETS
	.align		4
        /*0384*/ 	.byte	0x04, 0x1c
        /*0386*/ 	.short	(.L_581 - .L_580)


	//   ....[0]....
.L_580:
        /*0388*/ 	.word	0x000094c0


	//----- nvinfo : EIATTR_MAX_THREADS
	.align		4
.L_581:
        /*038c*/ 	.byte	0x04, 0x05
        /*038e*/ 	.short	(.L_583 - .L_582)
.L_582:
        /*0390*/ 	.word	0x00000180
        /*0394*/ 	.word	0x00000001
        /*0398*/ 	.word	0x00000001


	//----- nvinfo : EIATTR_CRS_STACK_SIZE
	.align		4
.L_583:
        /*039c*/ 	.byte	0x04, 0x1e
        /*039e*/ 	.short	(.L_585 - .L_584)
.L_584:
        /*03a0*/ 	.word	0x00000000


	//----- nvinfo : EIATTR_CBANK_PARAM_SIZE
	.align		4
.L_585:
        /*03a4*/ 	.byte	0x03, 0x19
        /*03a6*/ 	.short	0x06f0


	//----- nvinfo : EIATTR_PARAM_CBANK
	.align		4
        /*03a8*/ 	.byte	0x04, 0x0a
        /*03aa*/ 	.short	(.L_587 - .L_586)
	.align		4
.L_586:
        /*03ac*/ 	.word	index@(.nv.constant0._ZN7cutlass13device_kernelIN5flash11enable_sm90INS1_16FlashAttnBwdSm90INS1_25CollectiveMainloopBwdSm90ILi2ELi2ELi2EN4cute5tupleIJNS5_1CILi1EEES8_S8_EEENS6_IJNS7_ILi64EEENS7_ILi128EEENS7_ILi96EEEEEENS_6half_tEfNS_4arch4Sm90ELb0ELb1ELb0ELb1ELb0ELb1ELb0ELb0ELi2ELi1ELi2ELi1ELb1EEENS1_24CollectiveEpilogueBwdGQAISD_fSG_Li256ELb1ELb0EEENS1_19SingleTileSchedulerILb1ELb0ELb0ELi128EEEEEEEEEvNT_6ParamsE)
        /*03b0*/ 	.short	0x0210
        /*03b2*/ 	.short	0x06f0


	//----- nvinfo : EIATTR_SW_WAR
	.align		4
.L_587:
        /*03b4*/ 	.byte	0x04, 0x36
        /*03b6*/ 	.short	(.L_589 - .L_588)
.L_588:
        /*03b8*/ 	.word	0x00000008
.L_589:


//--------------------- .nv.info._ZN7cutlass13device_kernelIN5flash11enable_sm90INS1_16FlashAttnBwdSm90INS1_25CollectiveMainloopBwdSm90ILi2ELi2ELi2EN4cute5tupleIJNS5_1CILi1EEES8_S8_EEENS6_IJNS7_ILi64EEENS7_ILi128EEENS7_ILi96EEEEEENS_6half_tEfNS_4arch4Sm90ELb0ELb1ELb0ELb1ELb1ELb1ELb0ELb0ELi2ELi1ELi2ELi1ELb1EEENS1_24CollectiveEpilogueBwdGQAISD_fSG_Li256ELb1ELb1EEENS1_19SingleTileSchedulerILb1ELb0ELb0ELi128EEEEEEEEEvNT_6ParamsE --------------------------
	.section	.nv.info._ZN7cutlass13device_kernelIN5flash11enable_sm90INS1_16FlashAttnBwdSm90INS1_25CollectiveMainloopBwdSm90ILi2ELi2ELi2EN4cute5tupleIJNS5_1CILi1EEES8_S8_EEENS6_IJNS7_ILi64EEENS7_ILi128EEENS7_ILi96EEEEEENS_6half_tEfNS_4arch4Sm90ELb0ELb1ELb0ELb1ELb1ELb1ELb0ELb0ELi2ELi1ELi2ELi1ELb1EEENS1_24CollectiveEpilogueBwdGQAISD_fSG_Li256ELb1ELb1EEENS1_19SingleTileSchedulerILb1ELb0ELb0ELi128EEEEEEEEEvNT_6ParamsE,"",@"SHT_CUDA_INFO"
	.sectionflags	@""
	.align	4


	//----- nvinfo : EIATTR_CUDA_API_VERSION
	.align		4
        /*0000*/ 	.byte	0x04, 0x37
        /*0002*/ 	.short	(.L_591 - .L_590)
.L_590:
        /*0004*/ 	.word	0x00000082


	//----- nvinfo : EIATTR_KPARAM_INFO
	.align		4
.L_591:
        /*0008*/ 	.byte	0x04, 0x17
        /*000a*/ 	.short	(.L_593 - .L_592)
.L_592:
        /*000c*/ 	.word	0x00000000
        /*0010*/ 	.short	0x0000
        /*0012*/ 	.short	0x0070
        /*0014*/ 	.byte	0x00, 0xf0, 0x01, 0x1a


	//----- nvinfo : EIATTR_SPARSE_MMA_MASK
	.align		4
.L_593:
        /*0018*/ 	.byte	0x03, 0x50
        /*001a*/ 	.short	0x0000


	//----- nvinfo : EIATTR_MAXREG_COUNT
	.align		4
        /*001c*/ 	.byte	0x03, 0x1b
        /*001e*/ 	.short	0x00a8


	//----- nvinfo : EIATTR_NUM_BARRIERS
	.align		4
        /*0020*/ 	.byte	0x02, 0x4c
        /*0022*/ 	.byte	0x10
	.zero		1


	//----- nvinfo : EIATTR_EXTERNS
	.align		4
        /*0024*/ 	.byte	0x04, 0x0f
        /*0026*/ 	.short	(.L_595 - .L_594)


	//   ....[0]....
	.align		4
.L_594:
        /*0028*/ 	.word	index@(__assertfail)


	//----- nvinfo : EIATTR_ANNOTATIONS
	.align		4
.L_595:
        /*002c*/ 	.byte	0x04, 0x55
        /*002e*/ 	.short	(.L_597 - .L_596)


	//   ....[0]....
.L_596:
        /*0030*/ 	.word	0x00000001
        /*0034*/ 	.byte	0x00, 0x8c, 0x00, 0x00, 0x01, 0x00, 0x00, 0x00, 0x90, 0x8e, 0x00, 0x00, 0x01, 0x00, 0x00, 0x00
        /*0044*/ 	.byte	0xd0, 0x9b, 0x00, 0x00, 0x01, 0x00, 0x00, 0x00, 0xf0, 0x9b, 0x00, 0x00, 0x01, 0x00, 0x00, 0x00
        /*0054*/ 	.byte	0xd0, 0x9f, 0x00, 0x00


	//----- nvinfo : EIATTR_MERCURY_ISA_VERSION
	.align		4
.L_597:
        /*0058*/ 	.byte	0x03, 0x5f
        /*005a*/ 	.short	0x0101


	//----- nvinfo : EIATTR_INT_WARP_WIDE_INSTR_OFFSETS
	.align		4
        /*005c*/ 	.byte	0x04, 0x31
        /*005e*/ 	.short	(.L_599 - .L_598)


	//   ....[0]....
.L_598:
        /*0060*/ 	.word	0x00000190


	//   ....[1]....
        /*0064*/ 	.word	0x000001c0


	//   ....[2]....
        /*0068*/ 	.word	0x00006830


	//   ....[3]....
        /*006c*/ 	.word	0x00006e90


	//   ....[4]....
        /*0070*/ 	.word	0x00007340


	//   ....[5]....
        /*0074*/ 	.word	0x00007610


	//   ....[6]....
        /*0078*/ 	.word	0x00007870


	//   ....[7]....
        /*007c*/ 	.word	0x00007a00


	//----- nvinfo : EIATTR_COOP_GROUP_MASK_REGIDS
	.align		4
.L_599:
        /*0080*/ 	.byte	0x04, 0x29
        /*0082*/ 	.short	(.L_601 - .L_600)


	//   ....[0]....
.L_600:
        /*0084*/ 	.word	0xffffffff


	//   ....[1]....
        /*0088*/ 	.word	0xffffffff


	//   ....[2]....
        /*008c*/ 	.word	0xffffffff


	//   ....[3]....
        /*0090*/ 	.word	0xffffffff


	//   ....[4]....
        /*0094*/ 	.word	0xffffffff


	//   ....[5]....
        /*0098*/ 	.word	0xffffffff


	//   ....[6]....
        /*009c*/ 	.word	0xffffffff


	//   ....[7]....
        /*00a0*/ 	.word	0xffffffff


	//   ....[8]....
        /*00a4*/ 	.word	0xffffffff


	//   ....[9]....
        /*00a8*/ 	.word	0xffffffff


	//   ....[10]....
        /*00ac*/ 	.word	0xffffffff


	//   ....[11]....
        /*00b0*/ 	.word	0xffffffff


	//   ....[12]....
        /*00b4*/ 	.word	0xffffffff


	//   ....[13]....
        /*00b8*/ 	.word	0xffffffff


	//   ....[14]....
        /*00bc*/ 	.word	0xffffffff


	//   ....[15]....
        /*00c0*/ 	.word	0xffffffff


	//   ....[16]....
        /*00c4*/ 	.word	0xffffffff


	//   ....[17]....
        /*00c8*/ 	.word	0xffffffff


	//   ....[18]....
        /*00cc*/ 	.word	0xffffffff


	//   ....[19]....
        /*00d0*/ 	.word	0xffffffff


	//   ....[20]....
        /*00d4*/ 	.word	0x0500000f


	//   ....[21]....
        /*00d8*/ 	.word	0x0500000f


	//   ....[22]....
        /*00dc*/ 	.word	0x0500000f


	//   ....[23]....
        /*00e0*/ 	.word	0x0500000f


	//   ....[24]....
        /*00e4*/ 	.word	0x0500000f


	//   ....[25]....
        /*00e8*/ 	.word	0x0500000f


	//----- nvinfo : EIATTR_COOP_GROUP_INSTR_OFFSETS
	.align		4
.L_601:
        /*00ec*/ 	.byte	0x04, 0x28
        /*00ee*/ 	.short	(.L_603 - .L_602)


	//   ....[0]....
.L_602:
        /*00f0*/ 	.word	0x00000060


	//   ....[1]....
        /*00f4*/ 	.word	0x000001a0


	//   ....[2]....
        /*00f8*/ 	.word	0x000001f0


	//   ....[3]....
        /*00fc*/ 	.word	0x000003e0


	//   ....[4]....
        /*0100*/ 	.word	0x00000610


	//   ....[5]....
        /*0104*/ 	.word	0x000014f0


	//   ....[6]....
        /*0108*/ 	.word	0x00005260


	//   ....[7]....
        /*010c*/ 	.word	0x000053f0


	//   ....[8]....
        /*0110*/ 	.word	0x000056a0


	//   ....[9]....
        /*0114*/ 	.word	0x00005830


	//   ....[10]....
        /*0118*/ 	.word	0x00005940


	//   ....[11]....
        /*011c*/ 	.word	0x00006430


	//   ....[12]....
        /*0120*/ 	.word	0x00006760


	//   ....[13]....
        /*0124*/ 	.word	0x00006af0


	//   ....[14]....
        /*0128*/ 	.word	0x00006dc0


	//   ....[15]....
        /*012c*/ 	.word	0x00007000


	//   ....[16]....
        /*0130*/ 	.word	0x00007270


	//   ....[17]....
        /*0134*/ 	.word	0x00007550


	//   ....[18]....
        /*0138*/ 	.word	0x00007770


	//   ....[19]....
        /*013c*/ 	.word	0x00007900


	//   ....[20]....
        /*0140*/ 	.word	0x0000a910


	//   ....[21]....
        /*0144*/ 	.word	0x0000aa80


	//   ....[22]....
        /*0148*/ 	.word	0x0000aaf0


	//   ....[23]....
        /*014c*/ 	.word	0x0000ab60


	//   ....[24]....
        /*0150*/ 	.word	0x0000abd0


	//   ....[25]....
        /*0154*/ 	.word	0x0000ac40


	//----- nvinfo : EIATTR_REG_RECONFIG
	.align		4
.L_603:
        /*0158*/ 	.byte	0x01, 0x54
	.zero		2


	//----- nvinfo : EIATTR_SYSCALL_OFFSETS
	.align		4
        /*015c*/ 	.byte	0x04, 0x46
        /*015e*/ 	.short	(.L_605 - .L_604)


	//   ....[0]....
.L_604:
        /*0160*/ 	.word	0x00001150


	//   ....[1]....
        /*0164*/ 	.word	0x00001240


	//   ....[2]....
        /*0168*/ 	.word	0x000013a0


	//   ....[3]....
        /*016c*/ 	.word	0x00001490


	//   ....[4]....
        /*0170*/ 	.word	0x00001710


	//----- nvinfo : EIATTR_MBARRIER_INSTR_OFFSETS
	.align		4
.L_605:
        /*0174*/ 	.byte	0x04, 0x39
        /*0176*/ 	.short	(.L_607 - .L_606)


	//   ....[0]....
.L_606:
        /*0178*/ 	.word	0x00000290
        /*017c*/ 	.word	0x000000ff
        /*0180*/ 	.word	0x00026800
        /*0184*/ 	.short	0x0100
        /*0186*/ 	.byte	0x06
	.zero		1


	//   ....[1]....
        /*0188*/ 	.word	0x00000390
        /*018c*/ 	.word	0x000000ff
        /*0190*/ 	.word	0x00026810
        /*0194*/ 	.short	0x0100
        /*0196*/ 	.byte	0x08
	.zero		1


	//   ....[2]....
        /*0198*/ 	.word	0x000003a0
        /*019c*/ 	.word	0x000000ff
        /*01a0*/ 	.word	0x00026820
        /*01a4*/ 	.short	0x0100
        /*01a6*/ 	.byte	0x08
	.zero		1


	//   ....[3]....
        /*01a8*/ 	.word	0x000003b0
        /*01ac*/ 	.word	0x000000ff
        /*01b0*/ 	.word	0x00026818
        /*01b4*/ 	.short	0x0100
        /*01b6*/ 	.byte	0x08
	.zero		1


	//   ....[4]....
        /*01b8*/ 	.word	0x000003c0
        /*01bc*/ 	.word	0x000000ff
        /*01c0*/ 	.word	0x00026828
        /*01c4*/ 	.short	0x0100
        /*01c6*/ 	.byte	0x08
	.zero		1


	//   ....[5]....
        /*01c8*/ 	.word	0x000004f0
        /*01cc*/ 	.word	0x000000ff
        /*01d0*/ 	.word	0x00026830
        /*01d4*/ 	.short	0x0100
        /*01d6*/ 	.byte	0x08
	.zero		1


	//   ....[6]....
        /*01d8*/ 	.word	0x00000500
        /*01dc*/ 	.word	0x000000ff
        /*01e0*/ 	.word	0x00026840
        /*01e4*/ 	.short	0x0100
        /*01e6*/ 	.byte	0x08
	.zero		1


	//   ....[7]....
        /*01e8*/ 	.word	0x00000510
        /*01ec*/ 	.word	0x000000ff
        /*01f0*/ 	.word	0x00026838
        /*01f4*/ 	.short	0x0100
        /*01f6*/ 	.byte	0x08
	.zero		1


	//   ....[8]....
        /*01f8*/ 	.word	0x00000520
        /*01fc*/ 	.word	0x000000ff
        /*0200*/ 	.word	0x00026848
        /*0204*/ 	.short	0x0100
        /*0206*/ 	.byte	0x08
	.zero		1


	//   ....[9]....
        /*0208*/ 	.word	0x00001530
        /*020c*/ 	.word	0x00000012
        /*0210*/ 	.word	0x00026800
        /*0214*/ 	.short	0x010a
        /*0216*/ 	.byte	0x3f
	.zero		1


	//   ....[10]....
        /*0218*/ 	.word	0x000015d0
        /*021c*/ 	.word	0x00000012
        /*0220*/ 	.word	0x00026800
        /*0224*/ 	.short	0x010a
        /*0226*/ 	.byte	0x3f
	.zero		1


	//   ....[11]....
        /*0228*/ 	.word	0x00001f40
        /*022c*/ 	.word	0x000000ff
        /*0230*/ 	.word	0x00026810
        /*0234*/ 	.short	0x010a
        /*0236*/ 	.byte	0x07
	.zero		1


	//   ....[12]....
        /*0238*/ 	.word	0x00001f80
        /*023c*/ 	.word	0x000000ff
        /*0240*/ 	.word	0x00026810
        /*0244*/ 	.short	0x010a
        /*0246*/ 	.byte	0x07
	.zero		1


	//   ....[13]....
        /*0248*/ 	.word	0x000023c0
        /*024c*/ 	.word	0x000000ff
        /*0250*/ 	.word	0x00026830
        /*0254*/ 	.short	0x010a
        /*0256*/ 	.byte	0x07
	.zero		1


	//   ....[14]....
        /*0258*/ 	.word	0x00002400
        /*025c*/ 	.word	0x000000ff
        /*0260*/ 	.word	0x00026830
        /*0264*/ 	.short	0x010a
        /*0266*/ 	.byte	0x07
	.zero		1


	//   ....[15]....
        /*0268*/ 	.word	0x000044e0
        /*026c*/ 	.word	0x000000ff
        /*0270*/ 	.word	0x00000000
        /*0274*/ 	.short	0x0101
        /*0276*/ 	.byte	0x0a
	.zero		1


	//   ....[16]....
        /*0278*/ 	.word	0x000047a0
        /*027c*/ 	.word	0x000000ff
        /*0280*/ 	.word	0x00000000
        /*0284*/ 	.short	0x0101
        /*0286*/ 	.byte	0x07
	.zero		1


	//   ....[17]....
        /*0288*/ 	.word	0x00008600
        /*028c*/ 	.word	0x0000000f
        /*0290*/ 	.word	0x00026820
        /*0294*/ 	.short	0x010a
        /*0296*/ 	.byte	0x3f
	.zero		1


	//   ....[18]....
        /*0298*/ 	.word	0x00008f10
        /*029c*/ 	.word	0x0000000f
        /*02a0*/ 	.word	0x00026840
        /*02a4*/ 	.short	0x010a
        /*02a6*/ 	.byte	0x3f
	.zero		1


	//   ....[19]....
        /*02a8*/ 	.word	0x00009250
        /*02ac*/ 	.word	0x0000000f
        /*02b0*/ 	.word	0x00026828
        /*02b4*/ 	.short	0x010a
        /*02b6*/ 	.byte	0x3f
	.zero		1


	//   ....[20]....
        /*02b8*/ 	.word	0x00009590
        /*02bc*/ 	.word	0x0000000f
        /*02c0*/ 	.word	0x00026848
        /*02c4*/ 	.short	0x010a
        /*02c6*/ 	.byte	0x3f
	.zero		1


	//   ....[21]....
        /*02c8*/ 	.word	0x00009870
        /*02cc*/ 	.word	0x0000000f
        /*02d0*/ 	.word	0x00026820
        /*02d4*/ 	.short	0x010a
        /*02d6*/ 	.byte	0x3f
	.zero		1


	//   ....[22]....
        /*02d8*/ 	.word	0x00009c20
        /*02dc*/ 	.word	0x0000000f
        /*02e0*/ 	.word	0x00026840
        /*02e4*/ 	.short	0x010a
        /*02e6*/ 	.byte	0x3f
	.zero		1


	//   ....[23]....
        /*02e8*/ 	.word	0x00009f30
        /*02ec*/ 	.word	0x0000000f
        /*02f0*/ 	.word	0x00026828
        /*02f4*/ 	.short	0x010a
        /*02f6*/ 	.byte	0x3f
	.zero		1


	//   ....[24]....
        /*02f8*/ 	.word	0x0000a2b0
        /*02fc*/ 	.word	0x00000003
        /*0300*/ 	.word	0x00026840
        /*0304*/ 	.short	0x010a
        /*0306*/ 	.byte	0x3f
	.zero		1


	//   ....[25]....
        /*0308*/ 	.word	0x0000a780
        /*030c*/ 	.word	0x00000007
        /*0310*/ 	.word	0x00000000
        /*0314*/ 	.short	0x010a
        /*0316*/ 	.byte	0x3f
	.zero		1


	//   ....[26]....
        /*0318*/ 	.word	0x0000a7d0
        /*031c*/ 	.word	0x00000003
        /*0320*/ 	.word	0x00000000
        /*0324*/ 	.short	0x010a
        /*0326*/ 	.byte	0x3f
	.zero		1


	//   ....[27]....
        /*0328*/ 	.word	0x0000a830
        /*032c*/ 	.word	0x00000005
        /*0330*/ 	.word	0x00000000
        /*0334*/ 	.short	0x010a
        /*0336*/ 	.byte	0x3f
	.zero		1


	//   ....[28]....
        /*0338*/ 	.word	0x0000a860
        /*033c*/ 	.word	0x00000003
        /*0340*/ 	.word	0x00000000
        /*0344*/ 	.short	0x010a
        /*0346*/ 	.byte	0x3f
	.zero		1


	//   ....[29]....
        /*0348*/ 	.word	0x0000a940
        /*034c*/ 	.word	0x00000012
        /*0350*/ 	.word	0x00026800
        /*0354*/ 	.short	0x010a
        /*0356*/ 	.byte	0x3f
	.zero		1


	//   ....[30]....
        /*0358*/ 	.word	0x0000a9a0
        /*035c*/ 	.word	0x00000007
        /*0360*/ 	.word	0x00026810
        /*0364*/ 	.short	0x010a
        /*0366*/ 	.byte	0x3f
	.zero		1


	//   ....[31]....
        /*0368*/ 	.word	0x0000aa00
        /*036c*/ 	.word	0x00000079
        /*0370*/ 	.word	0x00026830
        /*0374*/ 	.short	0x010a
        /*0376*/ 	.byte	0x3f
	.zero		1


	//   ....[32]....
        /*0378*/ 	.word	0x0000ac80
        /*037c*/ 	.word	0x0000000f
        /*0380*/ 	.word	0x00026820
        /*0384*/ 	.short	0x010a
        /*0386*/ 	.byte	0x3f
	.zero		1


	//   ....[33]....
        /*0388*/ 	.word	0x0000acd0
        /*038c*/ 	.word	0x0000000f
        /*0390*/ 	.word	0x00026840
        /*0394*/ 	.short	0x010a
        /*0396*/ 	.byte	0x3f
	.zero		1


	//   ....[34]....
        /*0398*/ 	.word	0x0000ad20
        /*039c*/ 	.word	0x0000000f
        /*03a0*/ 	.word	0x00026828
        /*03a4*/ 	.short	0x010a
        /*03a6*/ 	.byte	0x3f
	.zero		1


	//   ....[35]....
        /*03a8*/ 	.word	0x0000ad70
        /*03ac*/ 	.word	0x0000000f
        /*03b0*/ 	.word	0x00026848
        /*03b4*/ 	.short	0x010a
        /*03b6*/ 	.byte	0x3f
	.zero		1


	//   ....[36]....
        /*03b8*/ 	.word	0x0000add0
        /*03bc*/ 	.word	0x0000000f
        /*03c0*/ 	.word	0x00026820
        /*03c4*/ 	.short	0x010a
        /*03c6*/ 	.byte	0x3f
	.zero		1


	//   ....[37]....
        /*03c8*/ 	.word	0x0000ae20
        /*03cc*/ 	.word	0x0000000f
        /*03d0*/ 	.word	0x00026840
        /*03d4*/ 	.short	0x010a
        /*03d6*/ 	.byte	0x3f
	.zero		1


	//   ....[38]....
        /*03d8*/ 	.word	0x0000ae70
        /*03dc*/ 	.word	0x0000000f
        /*03e0*/ 	.word	0x00026828
        /*03e4*/ 	.short	0x010a
        /*03e6*/ 	.byte	0x3f
	.zero		1


	//   ....[39]....
        /*03e8*/ 	.word	0x0000aec0
        /*03ec*/ 	.word	0x00000003
        /*03f0*/ 	.word	0x00026840
        /*03f4*/ 	.short	0x010a
        /*03f6*/ 	.byte	0x3f
	.zero		1


	//   ....[40]....
        /*03f8*/ 	.word	0x0000af90
        /*03fc*/ 	.word	0x00000007
        /*0400*/ 	.word	0x00000000
        /*0404*/ 	.short	0x010a
        /*0406*/ 	.byte	0x3f
	.zero		1


	//   ....[41]....
        /*0408*/ 	.word	0x0000afe0
        /*040c*/ 	.word	0x00000003
        /*0410*/ 	.word	0x00000000
        /*0414*/ 	.short	0x010a
        /*0416*/ 	.byte	0x3f
	.zero		1


	//   ....[42]....
        /*0418*/ 	.word	0x0000b030
        /*041c*/ 	.word	0x00000005
        /*0420*/ 	.word	0x00000000
        /*0424*/ 	.short	0x010a
        /*0426*/ 	.byte	0x3f
	.zero		1


	//----- nvinfo : EIATTR_NUM_MBARRIERS
	.align		4
.L_607:
        /*0428*/ 	.byte	0x03, 0x38
        /*042a*/ 	.short	0x0009


	//----- nvinfo : EIATTR_EXIT_INSTR_OFFSETS
	.align		4
        /*042c*/ 	.byte	0x04, 0x1c
        /*042e*/ 	.short	(.L_609 - .L_608)


	//   ....[0]....
.L_608:
        /*0430*/ 	.word	0x0000a8b0


	//----- nvinfo : EIATTR_MAX_THREADS
	.align		4
.L_609:
        /*0434*/ 	.byte	0x04, 0x05
        /*0436*/ 	.short	(.L_611 - .L_610)
.L_610:
        /*0438*/ 	.word	0x00000180
        /*043c*/ 	.word	0x00000001
        /*0440*/ 	.word	0x00000001


	//----- nvinfo : EIATTR_CRS_STACK_SIZE
	.align		4
.L_611:
        /*0444*/ 	.byte	0x04, 0x1e
        /*0446*/ 	.short	(.L_613 - .L_612)
.L_612:
        /*0448*/ 	.word	0x00000000


	//----- nvinfo : EIATTR_CBANK_PARAM_SIZE
	.align		4
.L_613:
        /*044c*/ 	.byte	0x03, 0x19
        /*044e*/ 	.short	0x06f0


	//----- nvinfo : EIATTR_PARAM_CBANK
	.align		4
        /*0450*/ 	.byte	0x04, 0x0a
        /*0452*/ 	.short	(.L_615 - .L_614)
	.align		4
.L_614:
        /*0454*/ 	.word	index@(.nv.constant0._ZN7cutlass13device_kernelIN5flash11enable_sm90INS1_16FlashAttnBwdSm90INS1_25CollectiveMainloopBwdSm90ILi2ELi2ELi2EN4cute5tupleIJNS5_1CILi1EEES8_S8_EEENS6_IJNS7_ILi64EEENS7_ILi128EEENS7_ILi96EEEEEENS_6half_tEfNS_4arch4Sm90ELb0ELb1ELb0ELb1ELb1ELb1ELb0ELb0ELi2ELi1ELi2ELi1ELb1EEENS1_24CollectiveEpilogueBwdGQAISD_fSG_Li256ELb1ELb1EEENS1_19SingleTileSchedulerILb1ELb0ELb0ELi128EEEEEEEEEvNT_6ParamsE)
        /*0458*/ 	.short	0x0210
        /*045a*/ 	.short	0x06f0


	//----- nvinfo : EIATTR_SW_WAR
	.align		4
.L_615:
        /*045c*/ 	.byte	0x04, 0x36
        /*045e*/ 	.short	(.L_617 - .L_616)
.L_616:
        /*0460*/ 	.word	0x00000008
.L_617:


//--------------------- .nv.info._ZN7cutlass13device_kernelIN5flash11enable_sm90INS1_16FlashAttnBwdSm90INS1_25CollectiveMainloopBwdSm90ILi2ELi2ELi2EN4cute5tupleIJNS5_1CILi1EEES8_S8_EEENS6_IJNS7_ILi64EEENS7_ILi128EEENS7_ILi96EEEEEENS_6half_tEfNS_4arch4Sm90ELb1ELb0ELb0ELb0ELb0ELb1ELb0ELb0ELi2ELi1ELi2ELi1ELb1EEENS1_21CollectiveEpilogueBwdISD_SE_SG_Li256ELb0ELb0ELi1EEENS1_25SingleTileBwdLPTSchedulerILb0ELi128ELb0EEEEEEEEEvNT_6ParamsE --------------------------
	.section	.nv.info._ZN7cutlass13device_kernelIN5flash11enable_sm90INS1_16FlashAttnBwdSm90INS1_25CollectiveMainloopBwdSm90ILi2ELi2ELi2EN4cute5tupleIJNS5_1CILi1EEES8_S8_EEENS6_IJNS7_ILi64EEENS7_ILi128EEENS7_ILi96EEEEEENS_6half_tEfNS_4arch4Sm90ELb1ELb0ELb0ELb0ELb0ELb1ELb0ELb0ELi2ELi1ELi2ELi1ELb1EEENS1_21CollectiveEpilogueBwdISD_SE_SG_Li256ELb0ELb0ELi1EEENS1_25SingleTileBwdLPTSchedulerILb0ELi128ELb0EEEEEEEEEvNT_6ParamsE,"",@"SHT_CUDA_INFO"
	.sectionflags	@""
	.align	4


	//----- nvinfo : EIATTR_CUDA_API_VERSION
	.align		4
        /*0000*/ 	.byte	0x04, 0x37
        /*0002*/ 	.short	(.L_619 - .L_618)
.L_618:
        /*0004*/ 	.word	0x00000082


	//----- nvinfo : EIATTR_KPARAM_INFO
	.align		4
.L_619:
        /*0008*/ 	.byte	0x04, 0x17
        /*000a*/ 	.short	(.L_621 - .L_620)
.L_620:
        /*000c*/ 	.word	0x00000000
        /*0010*/ 	.short	0x0000
        /*0012*/ 	.short	0x0070
        /*0014*/ 	.byte	0x00, 0xf0, 0x01, 0x24


	//----- nvinfo : EIATTR_SPARSE_MMA_MASK
	.align		4
.L_621:
        /*0018*/ 	.byte	0x03, 0x50
        /*001a*/ 	.short	0x0000


	//----- nvinfo : EIATTR_MAXREG_COUNT
	.align		4
        /*001c*/ 	.byte	0x03, 0x1b
        /*001e*/ 	.short	0x00a8


	//----- nvinfo : EIATTR_NUM_BARRIERS
	.align		4
        /*0020*/ 	.byte	0x02, 0x4c
        /*0022*/ 	.byte	0x10
	.zero		1


	//----- nvinfo : EIATTR_EXTERNS
	.align		4
        /*0024*/ 	.byte	0x04, 0x0f
        /*0026*/ 	.short	(.L_623 - .L_622)


	//   ....[0]....
	.align		4
.L_622:
        /*0028*/ 	.word	index@(__assertfail)


	//----- nvinfo : EIATTR_ANNOTATIONS
	.align		4
.L_623:
        /*002c*/ 	.byte	0x04, 0x55
        /*002e*/ 	.short	(.L_625 - .L_624)


	//   ....[0]....
.L_624:
        /*0030*/ 	.word	0x00000001
        /*0034*/ 	.byte	0x60, 0x79, 0x00, 0x00, 0x01, 0x00, 0x00, 0x00, 0x10, 0x86, 0x00, 0x00


	//----- nvinfo : EIATTR_MERCURY_ISA_VERSION
	.align		4
.L_625:
        /*0040*/ 	.byte	0x03, 0x5f
        /*0042*/ 	.short	0x0101


	//----- nvinfo : EIATTR_INT_WARP_WIDE_INSTR_OFFSETS
	.align		4
        /*0044*/ 	.byte	0x04, 0x31
        /*0046*/ 	.short	(.L_627 - .L_626)


	//   ....[0]....
.L_626:
        /*0048*/ 	.word	0x000001f0


	//   ....[1]....
        /*004c*/ 	.word	0x00000220


	//----- nvinfo : EIATTR_COOP_GROUP_MASK_REGIDS
	.align		4
.L_627:
        /*0050*/ 	.byte	0x04, 0x29
        /*0052*/ 	.short	(.L_629 - .L_628)


	//   ....[0]....
.L_628:
        /*0054*/ 	.word	0xffffffff


	//   ....[1]....
        /*0058*/ 	.word	0xffffffff


	//   ....[2]....
        /*005c*/ 	.word	0xffffffff


	//   ....[3]....
        /*0060*/ 	.word	0xffffffff


	//   ....[4]....
        /*0064*/ 	.word	0xffffffff


	//   ....[5]....
        /*0068*/ 	.word	0xffffffff


	//   ....[6]....
        /*006c*/ 	.word	0xffffffff


	//   ....[7]....
        /*0070*/ 	.word	0xffffffff


	//   ....[8]....
        /*0074*/ 	.word	0x0500000f


	//----- nvinfo : EIATTR_COOP_GROUP_INSTR_OFFSETS
	.align		4
.L_629:
        /*0078*/ 	.byte	0x04, 0x28
        /*007a*/ 	.short	(.L_631 - .L_630)


	//   ....[0]....
.L_630:
        /*007c*/ 	.word	0x00000070


	//   ....[1]....
        /*0080*/ 	.word	0x00000200


	//   ....[2]....
        /*0084*/ 	.word	0x00000250


	//   ....[3]....
        /*0088*/ 	.word	0x00000440


	//   ....[4]....
        /*008c*/ 	.word	0x00000670


	//   ....[5]....
        /*0090*/ 	.word	0x00001230


	//   ....[6]....
        /*0094*/ 	.word	0x00004f60


	//   ....[7]....
        /*0098*/ 	.word	0x00005c90


	//   ....[8]....
        /*009c*/ 	.word	0x00009330


	//----- nvinfo : EIATTR_REG_RECONFIG
	.align		4
.L_631:
        /*00a0*/ 	.byte	0x01, 0x54
	.zero		2


	//----- nvinfo : EIATTR_SYSCALL_OFFSETS
	.align		4
        /*00a4*/ 	.byte	0x04, 0x46
        /*00a6*/ 	.short	(.L_633 - .L_632)


	//   ....[0]....
.L_632:
        /*00a8*/ 	.word	0x00000e90


	//   ....[1]....
        /*00ac*/ 	.word	0x00000f80


	//   ....[2]....
        /*00b0*/ 	.word	0x000010e0


	//   ....[3]....
        /*00b4*/ 	.word	0x000011d0


	//   ....[4]....
        /*00b8*/ 	.word	0x00001450


	//   ....[5]....
        /*00bc*/ 	.word	0x00004790


	//   ....[6]....
        /*00c0*/ 	.word	0x000048d0


	//   ....[7]....
        /*00c4*/ 	.word	0x000049f0


	//   ....[8]....
        /*00c8*/ 	.word	0x00004b10


	//----- nvinfo : EIATTR_MBARRIER_INSTR_OFFSETS
	.align		4
.L_633:
        /*00cc*/ 	.byte	0x04, 0x39
        /*00ce*/ 	.short	(.L_635 - .L_634)


	//   ....[0]....
.L_634:
        /*00d0*/ 	.word	0x000002f0
        /*00d4*/ 	.word	0x000000ff
        /*00d8*/ 	.word	0x00026800
        /*00dc*/ 	.short	0x0100
        /*00de*/ 	.byte	0x06
	.zero		1


	//   ....[1]....
        /*00e0*/ 	.word	0x000003f0
        /*00e4*/ 	.word	0x000000ff
        /*00e8*/ 	.word	0x00026810
        /*00ec*/ 	.short	0x0100
        /*00ee*/ 	.byte	0x08
	.zero		1


	//   ....[2]....
        /*00f0*/ 	.word	0x00000400
        /*00f4*/ 	.word	0x000000ff
        /*00f8*/ 	.word	0x00026820
        /*00fc*/ 	.short	0x0100
        /*00fe*/ 	.byte	0x08
	.zero		1


	//   ....[3]....
        /*0100*/ 	.word	0x00000410
        /*0104*/ 	.word	0x000000ff
        /*0108*/ 	.word	0x00026818
        /*010c*/ 	.short	0x0100
        /*010e*/ 	.byte	0x08
	.zero		1


	//   ....[4]....
        /*0110*/ 	.word	0x00000420
        /*0114*/ 	.word	0x000000ff
        /*0118*/ 	.word	0x00026828
        /*011c*/ 	.short	0x0100
        /*011e*/ 	.byte	0x08
	.zero		1


	//   ....[5]....
        /*0120*/ 	.word	0x00000550
        /*0124*/ 	.word	0x000000ff
        /*0128*/ 	.word	0x00026830
        /*012c*/ 	.short	0x0100
        /*012e*/ 	.byte	0x08
	.zero		1


	//   ....[6]....
        /*0130*/ 	.word	0x00000560
        /*0134*/ 	.word	0x000000ff
        /*0138*/ 	.word	0x00026840
        /*013c*/ 	.short	0x0100
        /*013e*/ 	.byte	0x08
	.zero		1


	//   ....[7]....
        /*0140*/ 	.word	0x00000570
        /*0144*/ 	.word	0x000000ff
        /*0148*/ 	.word	0x00026838
        /*014c*/ 	.short	0x0100
        /*014e*/ 	.byte	0x08
	.zero		1


	//   ....[8]....
        /*0150*/ 	.word	0x00000580
        /*0154*/ 	.word	0x000000ff
        /*0158*/ 	.word	0x00026848
        /*015c*/ 	.short	0x0100
        /*015e*/ 	.byte	0x08
	.zero		1


	//   ....[9]....
        /*0160*/ 	.word	0x00001270
        /*0164*/ 	.word	0x00000002
        /*0168*/ 	.word	0x00026800
        /*016c*/ 	.short	0x010a
        /*016e*/ 	.byte	0x3f
	.zero		1


	//   ....[10]....
        /*0170*/ 	.word	0x00001310
        /*0174*/ 	.word	0x00000002
        /*0178*/ 	.word	0x00026800
        /*017c*/ 	.short	0x010a
        /*017e*/ 	.byte	0x3f
	.zero		1


	//   ....[11]....
        /*0180*/ 	.word	0x00001c90
        /*0184*/ 	.word	0x000000ff
        /*0188*/ 	.word	0x00026810
        /*018c*/ 	.short	0x010a
        /*018e*/ 	.byte	0x07
	.zero		1


	//   ....[12]....
        /*0190*/ 	.word	0x00001cd0
        /*0194*/ 	.word	0x000000ff
        /*0198*/ 	.word	0x00026810
        /*019c*/ 	.short	0x010a
        /*019e*/ 	.byte	0x07
	.zero		1


	//   ....[13]....
        /*01a0*/ 	.word	0x00002110
        /*01a4*/ 	.word	0x000000ff
        /*01a8*/ 	.word	0x00026830
        /*01ac*/ 	.short	0x010a
        /*01ae*/ 	.byte	0x07
	.zero		1


	//   ....[14]....
        /*01b0*/ 	.word	0x00002150
        /*01b4*/ 	.word	0x000000ff
        /*01b8*/ 	.word	0x00026830
        /*01bc*/ 	.short	0x010a
        /*01be*/ 	.byte	0x07
	.zero		1


	//   ....[15]....
        /*01c0*/ 	.word	0x00003fb0
        /*01c4*/ 	.word	0x000000ff
        /*01c8*/ 	.word	0x00000000
        /*01cc*/ 	.short	0x0101
        /*01ce*/ 	.byte	0x0a
	.zero		1


	//   ....[16]....
        /*01d0*/ 	.word	0x000042c0
        /*01d4*/ 	.word	0x000000ff
        /*01d8*/ 	.word	0x00000000
        /*01dc*/ 	.short	0x0101
        /*01de*/ 	.byte	0x07
	.zero		1


	//   ....[17]....
        /*01e0*/ 	.word	0x000070e0
        /*01e4*/ 	.word	0x00000010
        /*01e8*/ 	.word	0x00026820
        /*01ec*/ 	.short	0x010a
        /*01ee*/ 	.byte	0x3f
	.zero		1


	//   ....[18]....
        /*01f0*/ 	.word	0x000079f0
        /*01f4*/ 	.word	0x00000010
        /*01f8*/ 	.word	0x00026840
        /*01fc*/ 	.short	0x010a
        /*01fe*/ 	.byte	0x3f
	.zero		1


	//   ....[19]....
        /*0200*/ 	.word	0x00007d00
        /*0204*/ 	.word	0x00000010
        /*0208*/ 	.word	0x00026828
        /*020c*/ 	.short	0x010a
        /*020e*/ 	.byte	0x3f
	.zero		1


	//   ....[20]....
        /*0210*/ 	.word	0x00008010
        /*0214*/ 	.word	0x00000010
        /*0218*/ 	.word	0x00026848
        /*021c*/ 	.short	0x010a
        /*021e*/ 	.byte	0x3f
	.zero		1


	//   ....[21]....
        /*0220*/ 	.word	0x000082d0
        /*0224*/ 	.word	0x00000010
        /*0228*/ 	.word	0x00026820
        /*022c*/ 	.short	0x010a
        /*022e*/ 	.byte	0x3f
	.zero		1


	//   ....[22]....
        /*0230*/ 	.word	0x00008670
        /*0234*/ 	.word	0x00000010
        /*0238*/ 	.word	0x00026840
        /*023c*/ 	.short	0x010a
        /*023e*/ 	.byte	0x3f
	.zero		1


	//   ....[23]....
        /*0240*/ 	.word	0x00008950
        /*0244*/ 	.word	0x00000010
        /*0248*/ 	.word	0x00026828
        /*024c*/ 	.short	0x010a
        /*024e*/ 	.byte	0x3f
	.zero		1


	//   ....[24]....
        /*0250*/ 	.word	0x00008ce0
        /*0254*/ 	.word	0x00000003
        /*0258*/ 	.word	0x00026840
        /*025c*/ 	.short	0x010a
        /*025e*/ 	.byte	0x3f
	.zero		1


	//   ....[25]....
        /*0260*/ 	.word	0x00009190
        /*0264*/ 	.word	0x00000006
        /*0268*/ 	.word	0x00000000
        /*026c*/ 	.short	0x010a
        /*026e*/ 	.byte	0x3f
	.zero		1


	//   ....[26]....
        /*0270*/ 	.word	0x000091f0
        /*0274*/ 	.word	0x00000003
        /*0278*/ 	.word	0x00000000
        /*027c*/ 	.short	0x010a
        /*027e*/ 	.byte	0x3f
	.zero		1


	//   ....[27]....
        /*0280*/ 	.word	0x00009250
        /*0284*/ 	.word	0x00000000
        /*0288*/ 	.word	0x00000000
        /*028c*/ 	.short	0x010a
        /*028e*/ 	.byte	0x3f
	.zero		1


	//   ....[28]....
        /*0290*/ 	.word	0x00009280
        /*0294*/ 	.word	0x00000003
        /*0298*/ 	.word	0x00000000
        /*029c*/ 	.short	0x010a
        /*029e*/ 	.byte	0x3f
	.zero		1


	//   ....[29]....
        /*02a0*/ 	.word	0x00009360
        /*02a4*/ 	.word	0x00000002
        /*02a8*/ 	.word	0x00026800
        /*02ac*/ 	.short	0x010a
        /*02ae*/ 	.byte	0x3f
	.zero		1


	//   ....[30]....
        /*02b0*/ 	.word	0x000093c0
        /*02b4*/ 	.word	0x00000005
        /*02b8*/ 	.word	0x00026810
        /*02bc*/ 	.short	0x010a
        /*02be*/ 	.byte	0x3f
	.zero		1


	//   ....[31]....
        /*02c0*/ 	.word	0x00009420
        /*02c4*/ 	.word	0x00000005
        /*02c8*/ 	.word	0x00026830
        /*02cc*/ 	.short	0x010a
        /*02ce*/ 	.byte	0x3f
	.zero		1


	//   ....[32]....
        /*02d0*/ 	.word	0x00009470
        /*02d4*/ 	.word	0x00000010
        /*02d8*/ 	.word	0x00026820
        /*02dc*/ 	.short	0x010a
        /*02de*/ 	.byte	0x3f
	.zero		1


	//   ....[33]....
        /*02e0*/ 	.word	0x000094c0
        /*02e4*/ 	.word	0x00000010
        /*02e8*/ 	.word	0x00026840
        /*02ec*/ 	.short	0x010a
        /*02ee*/ 	.byte	0x3f
	.zero		1


	//   ....[34]....
        /*02f0*/ 	.word	0x00009510
        /*02f4*/ 	.word	0x00000010
        /*02f8*/ 	.word	0x00026828
        /*02fc*/ 	.short	0x010a
        /*02fe*/ 	.byte	0x3f
	.zero		1


	//   ....[35]....
        /*0300*/ 	.word	0x00009560
        /*0304*/ 	.word	0x00000010
        /*0308*/ 	.word	0x00026848
        /*030c*/ 	.short	0x010a
        /*030e*/ 	.byte	0x3f
	.zero		1


	//   ....[36]....
        /*0310*/ 	.word	0x000095c0
        /*0314*/ 	.word	0x00000010
        /*0318*/ 	.word	0x00026820
        /*031c*/ 	.short	0x010a
        /*031e*/ 	.byte	0x3f
	.zero		1


	//   ....[37]....
        /*0320*/ 	.word	0x00009610
        /*0324*/ 	.word	0x00000010
        /*0328*/ 	.word	0x00026840
        /*032c*/ 	.short	0x010a
        /*032e*/ 	.byte	0x3f
	.zero		1


	//   ....[38]....
        /*0330*/ 	.word	0x00009660
        /*0334*/ 	.word	0x00000010
        /*0338*/ 	.word	0x00026828
        /*033c*/ 	.short	0x010a
        /*033e*/ 	.byte	0x3f
	.zero		1


	//   ....[39]....
        /*0340*/ 	.word	0x000096b0
        /*0344*/ 	.word	0x00000003
        /*0348*/ 	.word	0x00026840
        /*034c*/ 	.short	0x010a
        /*034e*/ 	.byte	0x3f
	.zero		1


	//   ....[40]....
        /*0350*/ 	.word	0x00009780
        /*0354*/ 	.word	0x00000006
        /*0358*/ 	.word	0x00000000
        /*035c*/ 	.short	0x010a
        /*035e*/ 	.byte	0x3f
	.zero		1


	//   ....[41]....
        /*0360*/ 	.word	0x000097d0
        /*0364*/ 	.word	0x00000003
        /*0368*/ 	.word	0x00000000
        /*036c*/ 	.short	0x010a
        /*036e*/ 	.byte	0x3f
	.zero		1


	//   ....[42]....
        /*0370*/ 	.word	0x00009820
        /*0374*/ 	.word	0x00000000
        /*0378*/ 	.word	0x00000000
        /*037c*/ 	.short	0x010a
        /*037e*/ 	.byte	0x3f
	.zero		1


	//----- nvinfo : EIATTR_NUM_MBARRIERS
	.align		4
.L_635:
        /*0380*/ 	.byte	0x03, 0x38
        /*0382*/ 	.short	0x0009


	//----- nvinfo : EIATTR_EXIT_INSTR_OFFSETS
	.align		4
        /*0384*/ 	.byte	0x04, 0x1c
        /*0386*/ 	.short	(.L_637 - .L_636)


	//   ....[0]....
.L_636:
        /*0388*/ 	.word	0x00000920


	//   ....[1]....
        /*038c*/ 	.word	0x00005460


	//   ....[2]....
        /*0390*/ 	.word	0x00005c40


	//   ....[3]....
        /*0394*/ 	.word	0x000092d0


	//----- nvinfo : EIATTR_MAX_THREADS
	.align		4
.L_637:
        /*0398*/ 	.byte	0x04, 0x05
        /*039a*/ 	.short	(.L_639 - .L_638)
.L_638:
        /*039c*/ 	.word	0x00000180
        /*03a0*/ 	.word	0x00000001
        /*03a4*/ 	.word	0x00000001


	//----- nvinfo : EIATTR_CRS_STACK_SIZE
	.align		4
.L_639:
        /*03a8*/ 	.byte	0x04, 0x1e
        /*03aa*/ 	.short	(.L_641 - .L_640)
.L_640:
        /*03ac*/ 	.word	0x00000000


	//----- nvinfo : EIATTR_CBANK_PARAM_SIZE
	.align		4
.L_641:
        /*03b0*/ 	.byte	0x03, 0x19
        /*03b2*/ 	.short	0x0970


	//----- nvinfo : EIATTR_PARAM_CBANK
	.align		4
        /*03b4*/ 	.byte	0x04, 0x0a
        /*03b6*/ 	.short	(.L_643 - .L_642)
	.align		4
.L_642:
        /*03b8*/ 	.word	index@(.nv.constant0._ZN7cutlass13device_kernelIN5flash11enable_sm90INS1_16FlashAttnBwdSm90INS1_25CollectiveMainloopBwdSm90ILi2ELi2ELi2EN4cute5tupleIJNS5_1CILi1EEES8_S8_EEENS6_IJNS7_ILi64EEENS7_ILi128EEENS7_ILi96EEEEEENS_6half_tEfNS_4arch4Sm90ELb1ELb0ELb0ELb0ELb0ELb1ELb0ELb0ELi2ELi1ELi2ELi1ELb1EEENS1_21CollectiveEpilogueBwdISD_SE_SG_Li256ELb0ELb0ELi1EEENS1_25SingleTileBwdLPTSchedulerILb0ELi128ELb0EEEEEEEEEvNT_6ParamsE)
        /*03bc*/ 	.short	0x0210
        /*03be*/ 	.short	0x0970


	//----- nvinfo : EIATTR_SW_WAR
	.align		4
.L_643:
        /*03c0*/ 	.byte	0x04, 0x36
        /*03c2*/ 	.short	(.L_645 - .L_644)
.L_644:
        /*03c4*/ 	.word	0x00000008
.L_645:


//--------------------- .nv.info._ZN7cutlass13device_kernelIN5flash11enable_sm90INS1_16FlashAttnBwdSm90INS1_25CollectiveMainloopBwdSm90ILi2ELi2ELi2EN4cute5tupleIJNS5_1CILi1EEES8_S8_EEENS6_IJNS7_ILi64EEENS7_ILi128EEENS7_ILi96EEEEEENS_6half_tEfNS_4arch4Sm90ELb1ELb0ELb0ELb0ELb1ELb1ELb0ELb0ELi2ELi1ELi2ELi1ELb1EEENS1_21CollectiveEpilogueBwdISD_SE_SG_Li256ELb0ELb0ELi1EEENS1_25SingleTileBwdLPTSchedulerILb0ELi128ELb1EEEEEEEEEvNT_6ParamsE --------------------------
	.section	.nv.info._ZN7cutlass13device_kernelIN5flash11enable_sm90INS1_16FlashAttnBwdSm90INS1_25CollectiveMainloopBwdSm90ILi2ELi2ELi2EN4cute5tupleIJNS5_1CILi1EEES8_S8_EEENS6_IJNS7_ILi64EEENS7_ILi128EEENS7_ILi96EEEEEENS_6half_tEfNS_4arch4Sm90ELb1ELb0ELb0ELb0ELb1ELb1ELb0ELb0ELi2ELi1ELi2ELi1ELb1EEENS1_21CollectiveEpilogueBwdISD_SE_SG_Li256ELb0ELb0ELi1EEENS1_25SingleTileBwdLPTSchedulerILb0ELi128ELb1EEEEEEEEEvNT_6ParamsE,"",@"SHT_CUDA_INFO"
	.sectionflags	@""
	.align	4


	//----- nvinfo : EIATTR_CUDA_API_VERSION
	.align		4
        /*0000*/ 	.byte	0x04, 0x37
        /*0002*/ 	.short	(.L_647 - .L_646)
.L_646:
        /*0004*/ 	.word	0x00000082


	//----- nvinfo : EIATTR_KPARAM_INFO
	.align		4
.L_647:
        /*0008*/ 	.byte	0x04, 0x17
        /*000a*/ 	.short	(.L_649 - .L_648)
.L_648:
        /*000c*/ 	.word	0x00000000
        /*0010*/ 	.short	0x0000
        /*0012*/ 	.short	0x0070
        /*0014*/ 	.byte	0x00, 0xf0, 0x01, 0x24


	//----- nvinfo : EIATTR_SPARSE_MMA_MASK
	.align		4
.L_649:
        /*0018*/ 	.byte	0x03, 0x50
        /*001a*/ 	.short	0x0000


	//----- nvinfo : EIATTR_MAXREG_COUNT
	.align		4
        /*001c*/ 	.byte	0x03, 0x1b
        /*001e*/ 	.short	0x00a8


	//----- nvinfo : EIATTR_NUM_BARRIERS
	.align		4
        /*0020*/ 	.byte	0x02, 0x4c
        /*0022*/ 	.byte	0x10
	.zero		1


	//----- nvinfo : EIATTR_EXTERNS
	.align		4
        /*0024*/ 	.byte	0x04, 0x0f
        /*0026*/ 	.short	(.L_651 - .L_650)


	//   ....[0]....
	.align		4
.L_650:
        /*0028*/ 	.word	index@(__assertfail)


	//----- nvinfo : EIATTR_ANNOTATIONS
	.align		4
.L_651:
        /*002c*/ 	.byte	0x04, 0x55
        /*002e*/ 	.short	(.L_653 - .L_652)


	//   ....[0]....
.L_652:
        /*0030*/ 	.word	0x00000001
        /*0034*/ 	.byte	0x80, 0x83, 0x00, 0x00, 0x01, 0x00, 0x00, 0x00, 0x30, 0x90, 0x00, 0x00


	//----- nvinfo : EIATTR_MERCURY_ISA_VERSION
	.align		4
.L_653:
        /*0040*/ 	.byte	0x03, 0x5f
        /*0042*/ 	.short	0x0101


	//----- nvinfo : EIATTR_INT_WARP_WIDE_INSTR_OFFSETS
	.align		4
        /*0044*/ 	.byte	0x04, 0x31
        /*0046*/ 	.short	(.L_655 - .L_654)


	//   ....[0]....
.L_654:
        /*0048*/ 	.word	0x000001f0


	//   ....[1]....
        /*004c*/ 	.word	0x00000220


	//   ....[2]....
        /*0050*/ 	.word	0x00006880


	//   ....[3]....
        /*0054*/ 	.word	0x00006ef0


	//   ....[4]....
        /*0058*/ 	.word	0x00007410


	//----- nvinfo : EIATTR_COOP_GROUP_MASK_REGIDS
	.align		4
.L_655:
        /*005c*/ 	.byte	0x04, 0x29
        /*005e*/ 	.short	(.L_657 - .L_656)


	//   ....[0]....
.L_656:
        /*0060*/ 	.word	0xffffffff


	//   ....[1]....
        /*0064*/ 	.word	0xffffffff


	//   ....[2]....
        /*0068*/ 	.word	0xffffffff


	//   ....[3]....
        /*006c*/ 	.word	0xffffffff


	//   ....[4]....
        /*0070*/ 	.word	0xffffffff


	//   ....[5]....
        /*0074*/ 	.word	0xffffffff


	//   ....[6]....
        /*0078*/ 	.word	0xffffffff


	//   ....[7]....
        /*007c*/ 	.word	0xffffffff


	//   ....[8]....
        /*0080*/ 	.word	0xffffffff


	//   ....[9]....
        /*0084*/ 	.word	0xffffffff


	//   ....[10]....
        /*0088*/ 	.word	0xffffffff


	//   ....[11]....
        /*008c*/ 	.word	0xffffffff


	//   ....[12]....
        /*0090*/ 	.word	0xffffffff


	//   ....[13]....
        /*0094*/ 	.word	0xffffffff


	//   ....[14]....
        /*0098*/ 	.word	0x0500000f


	//   ....[15]....
        /*009c*/ 	.word	0x0500000f


	//   ....[16]....
        /*00a0*/ 	.word	0x0500000f


	//   ....[17]....
        /*00a4*/ 	.word	0x0500000f


	//----- nvinfo : EIATTR_COOP_GROUP_INSTR_OFFSETS
	.align		4
.L_657:
        /*00a8*/ 	.byte	0x04, 0x28
        /*00aa*/ 	.short	(.L_659 - .L_658)


	//   ....[0]....
.L_658:
        /*00ac*/ 	.word	0x00000070


	//   ....[1]....
        /*00b0*/ 	.word	0x00000200


	//   ....[2]....
        /*00b4*/ 	.word	0x00000250


	//   ....[3]....
        /*00b8*/ 	.word	0x00000440


	//   ....[4]....
        /*00bc*/ 	.word	0x00000680


	//   ....[5]....
        /*00c0*/ 	.word	0x00001270


	//   ....[6]....
        /*00c4*/ 	.word	0x00004f40


	//   ....[7]....
        /*00c8*/ 	.word	0x00005cb0


	//   ....[8]....
        /*00cc*/ 	.word	0x00006480


	//   ....[9]....
        /*00d0*/ 	.word	0x000067b0


	//   ....[10]....
        /*00d4*/ 	.word	0x00006b70


	//   ....[11]....
        /*00d8*/ 	.word	0x00006e20


	//   ....[12]....
        /*00dc*/ 	.word	0x000070d0


	//   ....[13]....
        /*00e0*/ 	.word	0x00007340


	//   ....[14]....
        /*00e4*/ 	.word	0x00009d50


	//   ....[15]....
        /*00e8*/ 	.word	0x00009ec0


	//   ....[16]....
        /*00ec*/ 	.word	0x00009f30


	//   ....[17]....
        /*00f0*/ 	.word	0x00009fa0


	//----- nvinfo : EIATTR_REG_RECONFIG
	.align		4
.L_659:
        /*00f4*/ 	.byte	0x01, 0x54
	.zero		2


	//----- nvinfo : EIATTR_SYSCALL_OFFSETS
	.align		4
        /*00f8*/ 	.byte	0x04, 0x46
        /*00fa*/ 	.short	(.L_661 - .L_660)


	//   ....[0]....
.L_660:
        /*00fc*/ 	.word	0x00000ed0


	//   ....[1]....
        /*0100*/ 	.word	0x00000fc0


	//   ....[2]....
        /*0104*/ 	.word	0x00001120


	//   ....[3]....
        /*0108*/ 	.word	0x00001210


	//   ....[4]....
        /*010c*/ 	.word	0x00001490


	//   ....[5]....
        /*0110*/ 	.word	0x00004770


	//   ....[6]....
        /*0114*/ 	.word	0x000048b0


	//   ....[7]....
        /*0118*/ 	.word	0x000049d0


	//   ....[8]....
        /*011c*/ 	.word	0x00004af0


	//----- nvinfo : EIATTR_MBARRIER_INSTR_OFFSETS
	.align		4
.L_661:
        /*0120*/ 	.byte	0x04, 0x39
        /*0122*/ 	.short	(.L_663 - .L_662)


	//   ....[0]....
.L_662:
        /*0124*/ 	.word	0x000002f0
        /*0128*/ 	.word	0x000000ff
        /*012c*/ 	.word	0x00026800
        /*0130*/ 	.short	0x0100
        /*0132*/ 	.byte	0x06
	.zero		1


	//   ....[1]....
        /*0134*/ 	.word	0x000003f0
        /*0138*/ 	.word	0x000000ff
        /*013c*/ 	.word	0x00026810
        /*0140*/ 	.short	0x0100
        /*0142*/ 	.byte	0x08
	.zero		1


	//   ....[2]....
        /*0144*/ 	.word	0x00000400
        /*0148*/ 	.word	0x000000ff
        /*014c*/ 	.word	0x00026820
        /*0150*/ 	.short	0x0100
        /*0152*/ 	.byte	0x08
	.zero		1


	//   ....[3]....
        /*0154*/ 	.word	0x00000410
        /*0158*/ 	.word	0x000000ff
        /*015c*/ 	.word	0x00026818
        /*0160*/ 	.short	0x0100
        /*0162*/ 	.byte	0x08
	.zero		1


	//   ....[4]....
        /*0164*/ 	.word	0x00000420
        /*0168*/ 	.word	0x000000ff
        /*016c*/ 	.word	0x00026828
        /*0170*/ 	.short	0x0100
        /*0172*/ 	.byte	0x08
	.zero		1


	//   ....[5]....
        /*0174*/ 	.word	0x00000550
        /*0178*/ 	.word	0x000000ff
        /*017c*/ 	.word	0x00026830
        /*0180*/ 	.short	0x0100
        /*0182*/ 	.byte	0x08
	.zero		1


	//   ....[6]....
        /*0184*/ 	.word	0x00000560
        /*0188*/ 	.word	0x000000ff
        /*018c*/ 	.word	0x00026840
        /*0190*/ 	.short	0x0100
        /*0192*/ 	.byte	0x08
	.zero		1


	//   ....[7]....
        /*0194*/ 	.word	0x00000570
        /*0198*/ 	.word	0x000000ff
        /*019c*/ 	.word	0x00026838
        /*01a0*/ 	.short	0x0100
        /*01a2*/ 	.byte	0x08
	.zero		1


	//   ....[8]....
        /*01a4*/ 	.word	0x00000580
        /*01a8*/ 	.word	0x000000ff
        /*01ac*/ 	.word	0x00026848
        /*01b0*/ 	.short	0x0100
        /*01b2*/ 	.byte	0x08
	.zero		1


	//   ....[9]....
        /*01b4*/ 	.word	0x000012b0
        /*01b8*/ 	.word	0x00000002
        /*01bc*/ 	.word	0x00026800
        /*01c0*/ 	.short	0x010a
        /*01c2*/ 	.byte	0x3f
	.zero		1


	//   ....[10]....
        /*01c4*/ 	.word	0x00001350
        /*01c8*/ 	.word	0x00000002
        /*01cc*/ 	.word	0x00026800
        /*01d0*/ 	.short	0x010a
        /*01d2*/ 	.byte	0x3f
	.zero		1


	//   ....[11]....
        /*01d4*/ 	.word	0x00001cd0
        /*01d8*/ 	.word	0x000000ff
        /*01dc*/ 	.word	0x00026810
        /*01e0*/ 	.short	0x010a
        /*01e2*/ 	.byte	0x08
	.zero		1


	//   ....[12]....
        /*01e4*/ 	.word	0x00001d10
        /*01e8*/ 	.word	0x000000ff
        /*01ec*/ 	.word	0x00026810
        /*01f0*/ 	.short	0x010a
        /*01f2*/ 	.byte	0x08
	.zero		1


	//   ....[13]....
        /*01f4*/ 	.word	0x00002150
        /*01f8*/ 	.word	0x000000ff
        /*01fc*/ 	.word	0x00026830
        /*0200*/ 	.short	0x010a
        /*0202*/ 	.byte	0x08
	.zero		1


	//   ....[14]....
        /*0204*/ 	.word	0x00002190
        /*0208*/ 	.word	0x000000ff
        /*020c*/ 	.word	0x00026830
        /*0210*/ 	.short	0x010a
        /*0212*/ 	.byte	0x08
	.zero		1


	//   ....[15]....
        /*0214*/ 	.word	0x00003fb0
        /*0218*/ 	.word	0x000000ff
        /*021c*/ 	.word	0x00000000
        /*0220*/ 	.short	0x0101
        /*0222*/ 	.byte	0x0b
	.zero		1


	//   ....[16]....
        /*0224*/ 	.word	0x000042a0
        /*0228*/ 	.word	0x000000ff
        /*022c*/ 	.word	0x00000000
        /*0230*/ 	.short	0x0101
        /*0232*/ 	.byte	0x08
	.zero		1


	//   ....[17]....
        /*0234*/ 	.word	0x00007b00
        /*0238*/ 	.word	0x00000010
        /*023c*/ 	.word	0x00026820
        /*0240*/ 	.short	0x010a
        /*0242*/ 	.byte	0x3f
	.zero		1


	//   ....[18]....
        /*0244*/ 	.word	0x00008410
        /*0248*/ 	.word	0x00000010
        /*024c*/ 	.word	0x00026840
        /*0250*/ 	.short	0x010a
        /*0252*/ 	.byte	0x3f
	.zero		1


	//   ....[19]....
        /*0254*/ 	.word	0x00008720
        /*0258*/ 	.word	0x00000010
        /*025c*/ 	.word	0x00026828
        /*0260*/ 	.short	0x010a
        /*0262*/ 	.byte	0x3f
	.zero		1


	//   ....[20]....
        /*0264*/ 	.word	0x00008a30
        /*0268*/ 	.word	0x00000010
        /*026c*/ 	.word	0x00026848
        /*0270*/ 	.short	0x010a
        /*0272*/ 	.byte	0x3f
	.zero		1


	//   ....[21]....
        /*0274*/ 	.word	0x00008cf0
        /*0278*/ 	.word	0x00000010
        /*027c*/ 	.word	0x00026820
        /*0280*/ 	.short	0x010a
        /*0282*/ 	.byte	0x3f
	.zero		1


	//   ....[22]....
        /*0284*/ 	.word	0x00009090
        /*0288*/ 	.word	0x00000010
        /*028c*/ 	.word	0x00026840
        /*0290*/ 	.short	0x010a
        /*0292*/ 	.byte	0x3f
	.zero		1


	//   ....[23]....
        /*0294*/ 	.word	0x00009370
        /*0298*/ 	.word	0x00000010
        /*029c*/ 	.word	0x00026828
        /*02a0*/ 	.short	0x010a
        /*02a2*/ 	.byte	0x3f
	.zero		1


	//   ....[24]....
        /*02a4*/ 	.word	0x00009700
        /*02a8*/ 	.word	0x00000003
        /*02ac*/ 	.word	0x00026840
        /*02b0*/ 	.short	0x010a
        /*02b2*/ 	.byte	0x3f
	.zero		1


	//   ....[25]....
        /*02b4*/ 	.word	0x00009bb0
        /*02b8*/ 	.word	0x00000006
        /*02bc*/ 	.word	0x00000000
        /*02c0*/ 	.short	0x010a
        /*02c2*/ 	.byte	0x3f
	.zero		1


	//   ....[26]....
        /*02c4*/ 	.word	0x00009c10
        /*02c8*/ 	.word	0x00000003
        /*02cc*/ 	.word	0x00000000
        /*02d0*/ 	.short	0x010a
        /*02d2*/ 	.byte	0x3f
	.zero		1


	//   ....[27]....
        /*02d4*/ 	.word	0x00009c70
        /*02d8*/ 	.word	0x00000000
        /*02dc*/ 	.word	0x00000000
        /*02e0*/ 	.short	0x010a
        /*02e2*/ 	.byte	0x3f
	.zero		1


	//   ....[28]....
        /*02e4*/ 	.word	0x00009ca0
        /*02e8*/ 	.word	0x00000003
        /*02ec*/ 	.word	0x00000000
        /*02f0*/ 	.short	0x010a
        /*02f2*/ 	.byte	0x3f
	.zero		1


	//   ....[29]....
        /*02f4*/ 	.word	0x00009d80
        /*02f8*/ 	.word	0x00000002
        /*02fc*/ 	.word	0x00026800
        /*0300*/ 	.short	0x010a
        /*0302*/ 	.byte	0x3f
	.zero		1


	//   ....[30]....
        /*0304*/ 	.word	0x00009de0
        /*0308*/ 	.word	0x00000005
        /*030c*/ 	.word	0x00026810
        /*0310*/ 	.short	0x010a
        /*0312*/ 	.byte	0x3f
	.zero		1


	//   ....[31]....
        /*0314*/ 	.word	0x00009e40
        /*0318*/ 	.word	0x00000005
        /*031c*/ 	.word	0x00026830
        /*0320*/ 	.short	0x010a
        /*0322*/ 	.byte	0x3f
	.zero		1


	//   ....[32]....
        /*0324*/ 	.word	0x00009fe0
        /*0328*/ 	.word	0x00000010
        /*032c*/ 	.word	0x00026820
        /*0330*/ 	.short	0x010a
        /*0332*/ 	.byte	0x3f
	.zero		1


	//   ....[33]....
        /*0334*/ 	.word	0x0000a030
        /*0338*/ 	.word	0x00000010
        /*033c*/ 	.word	0x00026840
        /*0340*/ 	.short	0x010a
        /*0342*/ 	.byte	0x3f
	.zero		1


	//   ....[34]....
        /*0344*/ 	.word	0x0000a080
        /*0348*/ 	.word	0x00000010
        /*034c*/ 	.word	0x00026828
        /*0350*/ 	.short	0x010a
        /*0352*/ 	.byte	0x3f
	.zero		1


	//   ....[35]....
        /*0354*/ 	.word	0x0000a0d0
        /*0358*/ 	.word	0x00000010
        /*035c*/ 	.word	0x00026848
        /*0360*/ 	.short	0x010a
        /*0362*/ 	.byte	0x3f
	.zero		1


	//   ....[36]....
        /*0364*/ 	.word	0x0000a130
        /*0368*/ 	.word	0x00000010
        /*036c*/ 	.word	0x00026820
        /*0370*/ 	.short	0x010a
        /*0372*/ 	.byte	0x3f
	.zero		1


	//   ....[37]....
        /*0374*/ 	.word	0x0000a180
        /*0378*/ 	.word	0x00000010
        /*037c*/ 	.word	0x00026840
        /*0380*/ 	.short	0x010a
        /*0382*/ 	.byte	0x3f
	.zero		1


	//   ....[38]....
        /*0384*/ 	.word	0x0000a1d0
        /*0388*/ 	.word	0x00000010
        /*038c*/ 	.word	0x00026828
        /*0390*/ 	.short	0x010a
        /*0392*/ 	.byte	0x3f
	.zero		1


	//   ....[39]....
        /*0394*/ 	.word	0x0000a220
        /*0398*/ 	.word	0x00000003
        /*039c*/ 	.word	0x00026840
        /*03a0*/ 	.short	0x010a
        /*03a2*/ 	.byte	0x3f
	.zero		1


	//   ....[40]....
        /*03a4*/ 	.word	0x0000a2f0
        /*03a8*/ 	.word	0x00000006
        /*03ac*/ 	.word	0x00000000
        /*03b0*/ 	.short	0x010a
        /*03b2*/ 	.byte	0x3f
	.zero		1


	//   ....[41]....
        /*03b4*/ 	.word	0x0000a340
        /*03b8*/ 	.word	0x00000003
        /*03bc*/ 	.word	0x00000000
        /*03c0*/ 	.short	0x010a
        /*03c2*/ 	.byte	0x3f
	.zero		1


	//   ....[42]....
        /*03c4*/ 	.word	0x0000a390
        /*03c8*/ 	.word	0x00000000
        /*03cc*/ 	.word	0x00000000
        /*03d0*/ 	.short	0x010a
        /*03d2*/ 	.byte	0x3f
	.zero		1


	//----- nvinfo : EIATTR_NUM_MBARRIERS
	.align		4
.L_663:
        /*03d4*/ 	.byte	0x03, 0x38
        /*03d6*/ 	.short	0x0009


	//----- nvinfo : EIATTR_EXIT_INSTR_OFFSETS
	.align		4
        /*03d8*/ 	.byte	0x04, 0x1c
        /*03da*/ 	.short	(.L_665 - .L_664)


	//   ....[0]....
.L_664:
        /*03dc*/ 	.word	0x00000960


	//   ....[1]....
        /*03e0*/ 	.word	0x00005470


	//   ....[2]....
        /*03e4*/ 	.word	0x00005c60


	//   ....[3]....
        /*03e8*/ 	.word	0x00009cf0


	//----- nvinfo : EIATTR_MAX_THREADS
	.align		4
.L_665:
        /*03ec*/ 	.byte	0x04, 0x05
        /*03ee*/ 	.short	(.L_667 - .L_666)
.L_666:
        /*03f0*/ 	.word	0x00000180
        /*03f4*/ 	.word	0x00000001
        /*03f8*/ 	.word	0x00000001


	//----- nvinfo : EIATTR_CRS_STACK_SIZE
	.align		4
.L_667:
        /*03fc*/ 	.byte	0x04, 0x1e
        /*03fe*/ 	.short	(.L_669 - .L_668)
.L_668:
        /*0400*/ 	.word	0x00000000


	//----- nvinfo : EIATTR_CBANK_PARAM_SIZE
	.align		4
.L_669:
        /*0404*/ 	.byte	0x03, 0x19
        /*0406*/ 	.short	0x0970


	//----- nvinfo : EIATTR_PARAM_CBANK
	.align		4
        /*0408*/ 	.byte	0x04, 0x0a
        /*040a*/ 	.short	(.L_671 - .L_670)
	.align		4
.L_670:
        /*040c*/ 	.word	index@(.nv.constant0._ZN7cutlass13device_kernelIN5flash11enable_sm90INS1_16FlashAttnBwdSm90INS1_25CollectiveMainloopBwdSm90ILi2ELi2ELi2EN4cute5tupleIJNS5_1CILi1EEES8_S8_EEENS6_IJNS7_ILi64EEENS7_ILi128EEENS7_ILi96EEEEEENS_6half_tEfNS_4arch4Sm90ELb1ELb0ELb0ELb0ELb1ELb1ELb0ELb0ELi2ELi1ELi2ELi1ELb1EEENS1_21CollectiveEpilogueBwdISD_SE_SG_Li256ELb0ELb0ELi1EEENS1_25SingleTileBwdLPTSchedulerILb0ELi128ELb1EEEEEEEEEvNT_6ParamsE)
        /*0410*/ 	.short	0x0210
        /*0412*/ 	.short	0x0970


	//----- nvinfo : EIATTR_SW_WAR
	.align		4
.L_671:
        /*0414*/ 	.byte	0x04, 0x36
        /*0416*/ 	.short	(.L_673 - .L_672)
.L_672:
        /*0418*/ 	.word	0x00000008
.L_673:


//--------------------- .nv.info._ZN7cutlass13device_kernelIN5flash11enable_sm90INS1_16FlashAttnBwdSm90INS1_25CollectiveMainloopBwdSm90ILi2ELi2ELi2EN4cute5tupleIJNS5_1CILi1EEES8_S8_EEENS6_IJNS7_ILi64EEENS7_ILi128EEENS7_ILi96EEEEEENS_6half_tEfNS_4arch4Sm90ELb1ELb0ELb0ELb0ELb0ELb1ELb0ELb0ELi2ELi1ELi2ELi1ELb1EEENS1_24CollectiveEpilogueBwdGQAISD_fSG_Li256ELb0ELb0EEENS1_25SingleTileBwdLPTSchedulerILb0ELi128ELb0EEEEEEEEEvNT_6ParamsE --------------------------
	.section	.nv.info._ZN7cutlass13device_kernelIN5flash11enable_sm90INS1_16FlashAttnBwdSm90INS1_25CollectiveMainloopBwdSm90ILi2ELi2ELi2EN4cute5tupleIJNS5_1CILi1EEES8_S8_EEENS6_IJNS7_ILi64EEENS7_ILi128EEENS7_ILi96EEEEEENS_6half_tEfNS_4arch4Sm90ELb1ELb0ELb0ELb0ELb0ELb1ELb0ELb0ELi2ELi1ELi2ELi1ELb1EEENS1_24CollectiveEpilogueBwdGQAISD_fSG_Li256ELb0ELb0EEENS1_25SingleTileBwdLPTSchedulerILb0ELi128ELb0EEEEEEEEEvNT_6ParamsE,"",@"SHT_CUDA_INFO"
	.sectionflags	@""
	.align	4


	//----- nvinfo : EIATTR_CUDA_API_VERSION
	.align		4
        /*0000*/ 	.byte	0x04, 0x37
        /*0002*/ 	.short	(.L_675 - .L_674)
.L_674:
        /*0004*/ 	.word	0x00000082


	//----- nvinfo : EIATTR_KPARAM_INFO
	.align		4
.L_675:
        /*0008*/ 	.byte	0x04, 0x17
        /*000a*/ 	.short	(.L_677 - .L_676)
.L_676:
        /*000c*/ 	.word	0x00000000
        /*0010*/ 	.short	0x0000
        /*0012*/ 	.short	0x0070
        /*0014*/ 	.byte	0x00, 0xf0, 0x01, 0x1c


	//----- nvinfo : EIATTR_SPARSE_MMA_MASK
	.align		4
.L_677:
        /*0018*/ 	.byte	0x03, 0x50
        /*001a*/ 	.short	0x0000


	//----- nvinfo : EIATTR_MAXREG_COUNT
	.align		4
        /*001c*/ 	.byte	0x03, 0x1b
        /*001e*/ 	.short	0x00a8


	//----- nvinfo : EIATTR_NUM_BARRIERS
	.align		4
        /*0020*/ 	.byte	0x02, 0x4c
        /*0022*/ 	.byte	0x10
	.zero		1


	//----- nvinfo : EIATTR_EXTERNS
	.align		4
        /*0024*/ 	.byte	0x04, 0x0f
        /*0026*/ 	.short	(.L_679 - .L_678)


	//   ....[0]....
	.align		4
.L_678:
        /*0028*/ 	.word	index@(__assertfail)


	//----- nvinfo : EIATTR_ANNOTATIONS
	.align		4
.L_679:
        /*002c*/ 	.byte	0x04, 0x55
        /*002e*/ 	.short	(.L_681 - .L_680)


	//   ....[0]....
.L_680:
        /*0030*/ 	.word	0x00000001
        /*0034*/ 	.byte	0x40, 0x6a, 0x00, 0x00, 0x01, 0x00, 0x00, 0x00, 0xf0, 0x76, 0x00, 0x00


	//----- nvinfo : EIATTR_MERCURY_ISA_VERSION
	.align		4
.L_681:
        /*0040*/ 	.byte	0x03, 0x5f
        /*0042*/ 	.short	0x0101


	//----- nvinfo : EIATTR_INT_WARP_WIDE_INSTR_OFFSETS
	.align		4
        /*0044*/ 	.byte	0x04, 0x31
        /*0046*/ 	.short	(.L_683 - .L_682)


	//   ....[0]....
.L_682:
        /*0048*/ 	.word	0x00000190


	//   ....[1]....
        /*004c*/ 	.word	0x000001c0


	//----- nvinfo : EIATTR_COOP_GROUP_MASK_REGIDS
	.align		4
.L_683:
        /*0050*/ 	.byte	0x04, 0x29
        /*0052*/ 	.short	(.L_685 - .L_684)


	//   ....[0]....
.L_684:
        /*0054*/ 	.word	0xffffffff


	//   ....[1]....
        /*0058*/ 	.word	0xffffffff


	//   ....[2]....
        /*005c*/ 	.word	0xffffffff


	//   ....[3]....
        /*0060*/ 	.word	0xffffffff


	//   ....[4]....
        /*0064*/ 	.word	0xffffffff


	//   ....[5]....
        /*0068*/ 	.word	0xffffffff


	//   ....[6]....
        /*006c*/ 	.word	0xffffffff


	//   ....[7]....
        /*0070*/ 	.word	0x0500000f


	//----- nvinfo : EIATTR_COOP_GROUP_INSTR_OFFSETS
	.align		4
.L_685:
        /*0074*/ 	.byte	0x04, 0x28
        /*0076*/ 	.short	(.L_687 - .L_686)


	//   ....[0]....
.L_686:
        /*0078*/ 	.word	0x00000070


	//   ....[1]....
        /*007c*/ 	.word	0x000001a0


	//   ....[2]....
        /*0080*/ 	.word	0x000001f0


	//   ....[3]....
        /*0084*/ 	.word	0x000003e0


	//   ....[4]....
        /*0088*/ 	.word	0x00000620


	//   ....[5]....
        /*008c*/ 	.word	0x000011e0


	//   ....[6]....
        /*0090*/ 	.word	0x00004d80


	//   ....[7]....
        /*0094*/ 	.word	0x00008410


	//----- nvinfo : EIATTR_REG_RECONFIG
	.align		4
.L_687:
        /*0098*/ 	.byte	0x01, 0x54
	.zero		2


	//----- nvinfo : EIATTR_SYSCALL_OFFSETS
	.align		4
        /*009c*/ 	.byte	0x04, 0x46
        /*009e*/ 	.short	(.L_689 - .L_688)


	//   ....[0]....
.L_688:
        /*00a0*/ 	.word	0x00000e40


	//   ....[1]....
        /*00a4*/ 	.word	0x00000f30


	//   ....[2]....
        /*00a8*/ 	.word	0x00001090


	//   ....[3]....
        /*00ac*/ 	.word	0x00001180


	//   ....[4]....
        /*00b0*/ 	.word	0x00001400


	//----- nvinfo : EIATTR_MBARRIER_INSTR_OFFSETS
	.align		4
.L_689:
        /*00b4*/ 	.byte	0x04, 0x39
        /*00b6*/ 	.short	(.L_691 - .L_690)


	//   ....[0]....
.L_690:
        /*00b8*/ 	.word	0x00000290
        /*00bc*/ 	.word	0x000000ff
        /*00c0*/ 	.word	0x00026800
        /*00c4*/ 	.short	0x0100
        /*00c6*/ 	.byte	0x06
	.zero		1


	//   ....[1]....
        /*00c8*/ 	.word	0x00000390
        /*00cc*/ 	.word	0x000000ff
        /*00d0*/ 	.word	0x00026810
        /*00d4*/ 	.short	0x0100
        /*00d6*/ 	.byte	0x08
	.zero		1


	//   ....[2]....
        /*00d8*/ 	.word	0x000003a0
        /*00dc*/ 	.word	0x000000ff
        /*00e0*/ 	.word	0x00026820
        /*00e4*/ 	.short	0x0100
        /*00e6*/ 	.byte	0x08
	.zero		1


	//   ....[3]....
        /*00e8*/ 	.word	0x000003b0
        /*00ec*/ 	.word	0x000000ff
        /*00f0*/ 	.word	0x00026818
        /*00f4*/ 	.short	0x0100
        /*00f6*/ 	.byte	0x08
	.zero		1


	//   ....[4]....
        /*00f8*/ 	.word	0x000003c0
        /*00fc*/ 	.word	0x000000ff
        /*0100*/ 	.word	0x00026828
        /*0104*/ 	.short	0x0100
        /*0106*/ 	.byte	0x08
	.zero		1


	//   ....[5]....
        /*0108*/ 	.word	0x000004f0
        /*010c*/ 	.word	0x000000ff
        /*0110*/ 	.word	0x00026830
        /*0114*/ 	.short	0x0100
        /*0116*/ 	.byte	0x08
	.zero		1


	//   ....[6]....
        /*0118*/ 	.word	0x00000500
        /*011c*/ 	.word	0x000000ff
        /*0120*/ 	.word	0x00026840
        /*0124*/ 	.short	0x0100
        /*0126*/ 	.byte	0x08
	.zero		1


	//   ....[7]....
        /*0128*/ 	.word	0x00000510
        /*012c*/ 	.word	0x000000ff
        /*0130*/ 	.word	0x00026838
        /*0134*/ 	.short	0x0100
        /*0136*/ 	.byte	0x08
	.zero		1


	//   ....[8]....
        /*0138*/ 	.word	0x00000520
        /*013c*/ 	.word	0x000000ff
        /*0140*/ 	.word	0x00026848
        /*0144*/ 	.short	0x0100
        /*0146*/ 	.byte	0x08
	.zero		1


	//   ....[9]....
        /*0148*/ 	.word	0x00001220
        /*014c*/ 	.word	0x00000002
        /*0150*/ 	.word	0x00026800
        /*0154*/ 	.short	0x010a
        /*0156*/ 	.byte	0x3f
	.zero		1


	//   ....[10]....
        /*0158*/ 	.word	0x000012c0
        /*015c*/ 	.word	0x00000002
        /*0160*/ 	.word	0x00026800
        /*0164*/ 	.short	0x010a
        /*0166*/ 	.byte	0x3f
	.zero		1


	//   ....[11]....
        /*0168*/ 	.word	0x00001c40
        /*016c*/ 	.word	0x000000ff
        /*0170*/ 	.word	0x00026810
        /*0174*/ 	.short	0x010a
        /*0176*/ 	.byte	0x07
	.zero		1


	//   ....[12]....
        /*0178*/ 	.word	0x00001c80
        /*017c*/ 	.word	0x000000ff
        /*0180*/ 	.word	0x00026810
        /*0184*/ 	.short	0x010a
        /*0186*/ 	.byte	0x07
	.zero		1


	//   ....[13]....
        /*0188*/ 	.word	0x000020c0
        /*018c*/ 	.word	0x000000ff
        /*0190*/ 	.word	0x00026830
        /*0194*/ 	.short	0x010a
        /*0196*/ 	.byte	0x07
	.zero		1


	//   ....[14]....
        /*0198*/ 	.word	0x00002100
        /*019c*/ 	.word	0x000000ff
        /*01a0*/ 	.word	0x00026830
        /*01a4*/ 	.short	0x010a
        /*01a6*/ 	.byte	0x07
	.zero		1


	//   ....[15]....
        /*01a8*/ 	.word	0x00003f30
        /*01ac*/ 	.word	0x000000ff
        /*01b0*/ 	.word	0x00000000
        /*01b4*/ 	.short	0x0101
        /*01b6*/ 	.byte	0x0a
	.zero		1


	//   ....[16]....
        /*01b8*/ 	.word	0x00004240
        /*01bc*/ 	.word	0x000000ff
        /*01c0*/ 	.word	0x00000000
        /*01c4*/ 	.short	0x0101
        /*01c6*/ 	.byte	0x07
	.zero		1


	//   ....[17]....
        /*01c8*/ 	.word	0x000061d0
        /*01cc*/ 	.word	0x00000010
        /*01d0*/ 	.word	0x00026820
        /*01d4*/ 	.short	0x010a
        /*01d6*/ 	.byte	0x3f
	.zero		1


	//   ....[18]....
        /*01d8*/ 	.word	0x00006ad0
        /*01dc*/ 	.word	0x00000010
        /*01e0*/ 	.word	0x00026840
        /*01e4*/ 	.short	0x010a
        /*01e6*/ 	.byte	0x3f
	.zero		1


	//   ....[19]....
        /*01e8*/ 	.word	0x00006de0
        /*01ec*/ 	.word	0x00000010
        /*01f0*/ 	.word	0x00026828
        /*01f4*/ 	.short	0x010a
        /*01f6*/ 	.byte	0x3f
	.zero		1


	//   ....[20]....
        /*01f8*/ 	.word	0x000070f0
        /*01fc*/ 	.word	0x00000010
        /*0200*/ 	.word	0x00026848
        /*0204*/ 	.short	0x010a
        /*0206*/ 	.byte	0x3f
	.zero		1


	//   ....[21]....
        /*0208*/ 	.word	0x000073b0
        /*020c*/ 	.word	0x00000010
        /*0210*/ 	.word	0x00026820
        /*0214*/ 	.short	0x010a
        /*0216*/ 	.byte	0x3f
	.zero		1


	//   ....[22]....
        /*0218*/ 	.word	0x00007750
        /*021c*/ 	.word	0x00000010
        /*0220*/ 	.word	0x00026840
        /*0224*/ 	.short	0x010a
        /*0226*/ 	.byte	0x3f
	.zero		1


	//   ....[23]....
        /*0228*/ 	.word	0x00007a30
        /*022c*/ 	.word	0x00000010
        /*0230*/ 	.word	0x00026828
        /*0234*/ 	.short	0x010a
        /*0236*/ 	.byte	0x3f
	.zero		1


	//   ....[24]....
        /*0238*/ 	.word	0x00007dc0
        /*023c*/ 	.word	0x00000003
        /*0240*/ 	.word	0x00026840
        /*0244*/ 	.short	0x010a
        /*0246*/ 	.byte	0x3f
	.zero		1


	//   ....[25]....
        /*0248*/ 	.word	0x00008270
        /*024c*/ 	.word	0x00000006
        /*0250*/ 	.word	0x00000000
        /*0254*/ 	.short	0x010a
        /*0256*/ 	.byte	0x3f
	.zero		1


	//   ....[26]....
        /*0258*/ 	.word	0x000082d0
        /*025c*/ 	.word	0x00000003
        /*0260*/ 	.word	0x00000000
        /*0264*/ 	.short	0x010a
        /*0266*/ 	.byte	0x3f
	.zero		1


	//   ....[27]....
        /*0268*/ 	.word	0x00008330
        /*026c*/ 	.word	0x00000000
        /*0270*/ 	.word	0x00000000
        /*0274*/ 	.short	0x010a
        /*0276*/ 	.byte	0x3f
	.zero		1


	//   ....[28]....
        /*0278*/ 	.word	0x00008360
        /*027c*/ 	.word	0x00000003
        /*0280*/ 	.word	0x00000000
        /*0284*/ 	.short	0x010a
        /*0286*/ 	.byte	0x3f
	.zero		1


	//   ....[29]....
        /*0288*/ 	.word	0x00008440
        /*028c*/ 	.word	0x00000002
        /*0290*/ 	.word	0x00026800
        /*0294*/ 	.short	0x010a
        /*0296*/ 	.byte	0x3f
	.zero		1


	//   ....[30]....
        /*0298*/ 	.word	0x000084a0
        /*029c*/ 	.word	0x00000005
        /*02a0*/ 	.word	0x00026810
        /*02a4*/ 	.short	0x010a
        /*02a6*/ 	.byte	0x3f
	.zero		1


	//   ....[31]....
        /*02a8*/ 	.word	0x00008500
        /*02ac*/ 	.word	0x00000005
        /*02b0*/ 	.word	0x00026830
        /*02b4*/ 	.short	0x010a
        /*02b6*/ 	.byte	0x3f
	.zero		1


	//   ....[32]....
        /*02b8*/ 	.word	0x00008550
        /*02bc*/ 	.word	0x00000010
        /*02c0*/ 	.word	0x00026820
        /*02c4*/ 	.short	0x010a
        /*02c6*/ 	.byte	0x3f
	.zero		1


	//   ....[33]....
        /*02c8*/ 	.word	0x000085a0
        /*02cc*/ 	.word	0x00000010
        /*02d0*/ 	.word	0x00026840
        /*02d4*/ 	.short	0x010a
        /*02d6*/ 	.byte	0x3f
	.zero		1


	//   ....[34]....
        /*02d8*/ 	.word	0x000085f0
        /*02dc*/ 	.word	0x00000010
        /*02e0*/ 	.word	0x00026828
        /*02e4*/ 	.short	0x010a
        /*02e6*/ 	.byte	0x3f
	.zero		1


	//   ....[35]....
        /*02e8*/ 	.word	0x00008640
        /*02ec*/ 	.word	0x00000010
        /*02f0*/ 	.word	0x00026848
        /*02f4*/ 	.short	0x010a
        /*02f6*/ 	.byte	0x3f
	.zero		1


	//   ....[36]....
        /*02f8*/ 	.word	0x000086a0
        /*02fc*/ 	.word	0x00000010
        /*0300*/ 	.word	0x00026820
        /*0304*/ 	.short	0x010a
        /*0306*/ 	.byte	0x3f
	.zero		1


	//   ....[37]....
        /*0308*/ 	.word	0x000086f0
        /*030c*/ 	.word	0x00000010
        /*0310*/ 	.word	0x00026840
        /*0314*/ 	.short	0x010a
        /*0316*/ 	.byte	0x3f
	.zero		1


	//   ....[38]....
        /*0318*/ 	.word	0x00008740
        /*031c*/ 	.word	0x00000010
        /*0320*/ 	.word	0x00026828
        /*0324*/ 	.short	0x010a
        /*0326*/ 	.byte	0x3f
	.zero		1


	//   ....[39]....
        /*0328*/ 	.word	0x00008790
        /*032c*/ 	.word	0x00000003
        /*0330*/ 	.word	0x00026840
        /*0334*/ 	.short	0x010a
        /*0336*/ 	.byte	0x3f
	.zero		1


	//   ....[40]....
        /*0338*/ 	.word	0x00008860
        /*033c*/ 	.word	0x00000006
        /*0340*/ 	.word	0x00000000
        /*0344*/ 	.short	0x010a
        /*0346*/ 	.byte	0x3f
	.zero		1


	//   ....[41]....
        /*0348*/ 	.word	0x000088b0
        /*034c*/ 	.word	0x00000003
        /*0350*/ 	.word	0x00000000
        /*0354*/ 	.short	0x010a
        /*0356*/ 	.byte	0x3f
	.zero		1


	//   ....[42]....
        /*0358*/ 	.word	0x00008900
        /*035c*/ 	.word	0x00000000
        /*0360*/ 	.word	0x00000000
        /*0364*/ 	.short	0x010a
        /*0366*/ 	.byte	0x3f
	.zero		1


	//----- nvinfo : EIATTR_NUM_MBARRIERS
	.align		4
.L_691:
        /*0368*/ 	.byte	0x03, 0x38
        /*036a*/ 	.short	0x0009


	//----- nvinfo : EIATTR_EXIT_INSTR_OFFSETS
	.align		4
        /*036c*/ 	.byte	0x04, 0x1c
        /*036e*/ 	.short	(.L_693 - .L_692)


	//   ....[0]....
.L_692:
        /*0370*/ 	.word	0x000083b0


	//----- nvinfo : EIATTR_MAX_THREADS
	.align		4
.L_693:
        /*0374*/ 	.byte	0x04, 0x05
        /*0376*/ 	.short	(.L_695 - .L_694)
.L_694:
        /*0378*/ 	.word	0x00000180
        /*037c*/ 	.word	0x00000001
        /*0380*/ 	.word	0x00000001


	//----- nvinfo : EIATTR_CRS_STACK_SIZE
	.align		4
.L_695:
        /*0384*/ 	.byte	0x04, 0x1e
        /*0386*/ 	.short	(.L_697 - .L_696)
.L_696:
        /*0388*/ 	.word	0x00000000


	//----- nvinfo : EIATTR_CBANK_PARAM_SIZE
	.align		4
.L_697:
        /*038c*/ 	.byte	0x03, 0x19
        /*038e*/ 	.short	0x0770


	//----- nvinfo : EIATTR_PARAM_CBANK
	.align		4
        /*0390*/ 	.byte	0x04, 0x0a
        /*0392*/ 	.short	(.L_699 - .L_698)
	.align		4
.L_698:
        /*0394*/ 	.word	index@(.nv.constant0._ZN7cutlass13device_kernelIN5flash11enable_sm90INS1_16FlashAttnBwdSm90INS1_25CollectiveMainloopBwdSm90ILi2ELi2ELi2EN4cute5tupleIJNS5_1CILi1EEES8_S8_EEENS6_IJNS7_ILi64EEENS7_ILi128EEENS7_ILi96EEEEEENS_6half_tEfNS_4arch4Sm90ELb1ELb0ELb0ELb0ELb0ELb1ELb0ELb0ELi2ELi1ELi2ELi1ELb1EEENS1_24CollectiveEpilogueBwdGQAISD_fSG_Li256ELb0ELb0EEENS1_25SingleTileBwdLPTSchedulerILb0ELi128ELb0EEEEEEEEEvNT_6ParamsE)
        /*0398*/ 	.short	0x0210
        /*039a*/ 	.short	0x0770


	//----- nvinfo : EIATTR_SW_WAR
	.align		4
.L_699:
        /*039c*/ 	.byte	0x04, 0x36
        /*039e*/ 	.short	(.L_701 - .L_700)
.L_700:
        /*03a0*/ 	.word	0x00000008
.L_701:


//--------------------- .nv.info._ZN7cutlass13device_kernelIN5flash11enable_sm90INS1_16FlashAttnBwdSm90INS1_25CollectiveMainloopBwdSm90ILi2ELi2ELi2EN4cute5tupleIJNS5_1CILi1EEES8_S8_EEENS6_IJNS7_ILi64EEENS7_ILi128EEENS7_ILi96EEEEEENS_6half_tEfNS_4arch4Sm90ELb1ELb0ELb0ELb0ELb1ELb1ELb0ELb0ELi2ELi1ELi2ELi1ELb1EEENS1_24CollectiveEpilogueBwdGQAISD_fSG_Li256ELb0ELb1EEENS1_25SingleTileBwdLPTSchedulerILb0ELi128ELb1EEEEEEEEEvNT_6ParamsE --------------------------
	.section	.nv.info._ZN7cutlass13device_kernelIN5flash11enable_sm90INS1_16FlashAttnBwdSm90INS1_25CollectiveMainloopBwdSm90ILi2ELi2ELi2EN4cute5tupleIJNS5_1CILi1EEES8_S8_EEENS6_IJNS7_ILi64EEENS7_ILi128EEENS7_ILi96EEEEEENS_6half_tEfNS_4arch4Sm90ELb1ELb0ELb0ELb0ELb1ELb1ELb0ELb0ELi2ELi1ELi2ELi1ELb1EEENS1_24CollectiveEpilogueBwdGQAISD_fSG_Li256ELb0ELb1EEENS1_25SingleTileBwdLPTSchedulerILb0ELi128ELb1EEEEEEEEEvNT_6ParamsE,"",@"SHT_CUDA_INFO"
	.sectionflags	@""
	.align	4


	//----- nvinfo : EIATTR_CUDA_API_VERSION
	.align		4
        /*0000*/ 	.byte	0x04, 0x37
        /*0002*/ 	.short	(.L_703 - .L_702)
.L_702:
        /*0004*/ 	.word	0x00000082


	//----- nvinfo : EIATTR_KPARAM_INFO
	.align		4
.L_703:
        /*0008*/ 	.byte	0x04, 0x17
        /*000a*/ 	.short	(.L_705 - .L_704)
.L_704:
        /*000c*/ 	.word	0x00000000
        /*0010*/ 	.short	0x0000
        /*0012*/ 	.short	0x0070
        /*0014*/ 	.byte	0x00, 0xf0, 0x01, 0x1c


	//----- nvinfo : EIATTR_SPARSE_MMA_MASK
	.align		4
.L_705:
        /*0018*/ 	.byte	0x03, 0x50
        /*001a*/ 	.short	0x0000


	//----- nvinfo : EIATTR_MAXREG_COUNT
	.align		4
        /*001c*/ 	.byte	0x03, 0x1b
        /*001e*/ 	.short	0x00a8


	//----- nvinfo : EIATTR_NUM_BARRIERS
	.align		4
        /*0020*/ 	.byte	0x02, 0x4c
        /*0022*/ 	.byte	0x10
	.zero		1


	//----- nvinfo : EIATTR_EXTERNS
	.align		4
        /*0024*/ 	.byte	0x04, 0x0f
        /*0026*/ 	.short	(.L_707 - .L_706)


	//   ....[0]....
	.align		4
.L_706:
        /*0028*/ 	.word	index@(__assertfail)


	//----- nvinfo : EIATTR_ANNOTATIONS
	.align		4
.L_707:
        /*002c*/ 	.byte	0x04, 0x55
        /*002e*/ 	.short	(.L_709 - .L_708)


	//   ....[0]....
.L_708:
        /*0030*/ 	.word	0x00000001
        /*0034*/ 	.byte	0x50, 0x79, 0x00, 0x00, 0x01, 0x00, 0x00, 0x00, 0x00, 0x86, 0x00, 0x00


	//----- nvinfo : EIATTR_MERCURY_ISA_VERSION
	.align		4
.L_709:
        /*0040*/ 	.byte	0x03, 0x5f
        /*0042*/ 	.short	0x0101


	//----- nvinfo : EIATTR_INT_WARP_WIDE_INSTR_OFFSETS
	.align		4
        /*0044*/ 	.byte	0x04, 0x31
        /*0046*/ 	.short	(.L_711 - .L_710)


	//   ....[0]....
.L_710:
        /*0048*/ 	.word	0x00000190


	//   ....[1]....
        /*004c*/ 	.word	0x000001c0


	//   ....[2]....
        /*0050*/ 	.word	0x00005e60


	//   ....[3]....
        /*0054*/ 	.word	0x000064d0


	//   ....[4]....
        /*0058*/ 	.word	0x000069f0


	//----- nvinfo : EIATTR_COOP_GROUP_MASK_REGIDS
	.align		4
.L_711:
        /*005c*/ 	.byte	0x04, 0x29
        /*005e*/ 	.short	(.L_713 - .L_712)


	//   ....[0]....
.L_712:
        /*0060*/ 	.word	0xffffffff


	//   ....[1]....
        /*0064*/ 	.word	0xffffffff


	//   ....[2]....
        /*0068*/ 	.word	0xffffffff


	//   ....[3]....
        /*006c*/ 	.word	0xffffffff


	//   ....[4]....
        /*0070*/ 	.word	0xffffffff


	//   ....[5]....
        /*0074*/ 	.word	0xffffffff


	//   ....[6]....
        /*0078*/ 	.word	0xffffffff


	//   ....[7]....
        /*007c*/ 	.word	0xffffffff


	//   ....[8]....
        /*0080*/ 	.word	0xffffffff


	//   ....[9]....
        /*0084*/ 	.word	0xffffffff


	//   ....[10]....
        /*0088*/ 	.word	0xffffffff


	//   ....[11]....
        /*008c*/ 	.word	0xffffffff


	//   ....[12]....
        /*0090*/ 	.word	0xffffffff


	//   ....[13]....
        /*0094*/ 	.word	0xffffffff


	//   ....[14]....
        /*0098*/ 	.word	0xffffffff


	//   ....[15]....
        /*009c*/ 	.word	0xffffffff


	//   ....[16]....
        /*00a0*/ 	.word	0xffffffff


	//   ....[17]....
        /*00a4*/ 	.word	0x0500000f


	//   ....[18]....
        /*00a8*/ 	.word	0x0500000f


	//   ....[19]....
        /*00ac*/ 	.word	0x0500000f


	//   ....[20]....
        /*00b0*/ 	.word	0x0500000f


	//   ....[21]....
        /*00b4*/ 	.word	0x0500000f


	//   ....[22]....
        /*00b8*/ 	.word	0x0500000f


	//----- nvinfo : EIATTR_COOP_GROUP_INSTR_OFFSETS
	.align		4
.L_713:
        /*00bc*/ 	.byte	0x04, 0x28
        /*00be*/ 	.short	(.L_715 - .L_714)


	//   ....[0]....
.L_714:
        /*00c0*/ 	.word	0x00000070


	//   ....[1]....
        /*00c4*/ 	.word	0x000001a0


	//   ....[2]....
        /*00c8*/ 	.word	0x000001f0


	//   ....[3]....
        /*00cc*/ 	.word	0x000003e0


	//   ....[4]....
        /*00d0*/ 	.word	0x00000630


	//   ....[5]....
        /*00d4*/ 	.word	0x00001220


	//   ....[6]....
        /*00d8*/ 	.word	0x00004bc0


	//   ....[7]....
        /*00dc*/ 	.word	0x00004d40


	//   ....[8]....
        /*00e0*/ 	.word	0x00004ff0


	//   ....[9]....
        /*00e4*/ 	.word	0x00005180


	//   ....[10]....
        /*00e8*/ 	.word	0x00005290


	//   ....[11]....
        /*00ec*/ 	.word	0x00005a60


	//   ....[12]....
        /*00f0*/ 	.word	0x00005d90


	//   ....[13]....
        /*00f4*/ 	.word	0x00006150


	//   ....[14]....
        /*00f8*/ 	.word	0x00006400


	//   ....[15]....
        /*00fc*/ 	.word	0x000066b0


	//   ....[16]....
        /*0100*/ 	.word	0x00006920


	//   ....[17]....
        /*0104*/ 	.word	0x00009320


	//   ....[18]....
        /*0108*/ 	.word	0x00009490


	//   ....[19]....
        /*010c*/ 	.word	0x00009500


	//   ....[20]....
        /*0110*/ 	.word	0x00009570


	//   ....[21]....
        /*0114*/ 	.word	0x000095e0


	//   ....[22]....
        /*0118*/ 	.word	0x00009650


	//----- nvinfo : EIATTR_REG_RECONFIG
	.align		4
.L_715:
        /*011c*/ 	.byte	0x01, 0x54
	.zero		2


	//----- nvinfo : EIATTR_SYSCALL_OFFSETS
	.align		4
        /*0120*/ 	.byte	0x04, 0x46
        /*0122*/ 	.short	(.L_717 - .L_716)


	//   ....[0]....
.L_716:
        /*0124*/ 	.word	0x00000e80


	//   ....[1]....
        /*0128*/ 	.word	0x00000f70


	//   ....[2]....
        /*012c*/ 	.word	0x000010d0


	//   ....[3]....
        /*0130*/ 	.word	0x000011c0


	//   ....[4]....
        /*0134*/ 	.word	0x00001440


	//----- nvinfo : EIATTR_MBARRIER_INSTR_OFFSETS
	.align		4
.L_717:
        /*0138*/ 	.byte	0x04, 0x39
        /*013a*/ 	.short	(.L_719 - .L_718)


	//   ....[0]....
.L_718:
        /*013c*/ 	.word	0x00000290
        /*0140*/ 	.word	0x000000ff
        /*0144*/ 	.word	0x00026800
        /*0148*/ 	.short	0x0100
        /*014a*/ 	.byte	0x06
	.zero		1


	//   ....[1]....
        /*014c*/ 	.word	0x00000390
        /*0150*/ 	.word	0x000000ff
        /*0154*/ 	.word	0x00026810
        /*0158*/ 	.short	0x0100
        /*015a*/ 	.byte	0x08
	.zero		1


	//   ....[2]....
        /*015c*/ 	.word	0x000003a0
        /*0160*/ 	.word	0x000000ff
        /*0164*/ 	.word	0x00026820
        /*0168*/ 	.short	0x0100
        /*016a*/ 	.byte	0x08
	.zero		1


	//   ....[3]....
        /*016c*/ 	.word	0x000003b0
        /*0170*/ 	.word	0x000000ff
        /*0174*/ 	.word	0x00026818
        /*0178*/ 	.short	0x0100
        /*017a*/ 	.byte	0x08
	.zero		1


	//   ....[4]....
        /*017c*/ 	.word	0x000003c0
        /*0180*/ 	.word	0x000000ff
        /*0184*/ 	.word	0x00026828
        /*0188*/ 	.short	0x0100
        /*018a*/ 	.byte	0x08
	.zero		1


	//   ....[5]....
        /*018c*/ 	.word	0x000004f0
        /*0190*/ 	.word	0x000000ff
        /*0194*/ 	.word	0x00026830
        /*0198*/ 	.short	0x0100
        /*019a*/ 	.byte	0x08
	.zero		1


	//   ....[6]....
        /*019c*/ 	.word	0x00000500
        /*01a0*/ 	.word	0x000000ff
        /*01a4*/ 	.word	0x00026840
        /*01a8*/ 	.short	0x0100
        /*01aa*/ 	.byte	0x08
	.zero		1


	//   ....[7]....
        /*01ac*/ 	.word	0x00000510
        /*01b0*/ 	.word	0x000000ff
        /*01b4*/ 	.word	0x00026838
        /*01b8*/ 	.short	0x0100
        /*01ba*/ 	.byte	0x08
	.zero		1


	//   ....[8]....
        /*01bc*/ 	.word	0x00000520
        /*01c0*/ 	.word	0x000000ff
        /*01c4*/ 	.word	0x00026848
        /*01c8*/ 	.short	0x0100
        /*01ca*/ 	.byte	0x08
	.zero		1


	//   ....[9]....
        /*01cc*/ 	.word	0x00001260
        /*01d0*/ 	.word	0x00000002
        /*01d4*/ 	.word	0x00026800
        /*01d8*/ 	.short	0x010a
        /*01da*/ 	.byte	0x3f
	.zero		1


	//   ....[10]....
        /*01dc*/ 	.word	0x00001300
        /*01e0*/ 	.word	0x00000002
        /*01e4*/ 	.word	0x00026800
        /*01e8*/ 	.short	0x010a
        /*01ea*/ 	.byte	0x3f
	.zero		1


	//   ....[11]....
        /*01ec*/ 	.word	0x00001c80
        /*01f0*/ 	.word	0x000000ff
        /*01f4*/ 	.word	0x00026810
        /*01f8*/ 	.short	0x010a
        /*01fa*/ 	.byte	0x08
	.zero		1


	//   ....[12]....
        /*01fc*/ 	.word	0x00001cc0
        /*0200*/ 	.word	0x000000ff
        /*0204*/ 	.word	0x00026810
        /*0208*/ 	.short	0x010a
        /*020a*/ 	.byte	0x08
	.zero		1


	//   ....[13]....
        /*020c*/ 	.word	0x00002100
        /*0210*/ 	.word	0x000000ff
        /*0214*/ 	.word	0x00026830
        /*0218*/ 	.short	0x010a
        /*021a*/ 	.byte	0x08
	.zero		1


	//   ....[14]....
        /*021c*/ 	.word	0x00002140
        /*0220*/ 	.word	0x000000ff
        /*0224*/ 	.word	0x00026830
        /*0228*/ 	.short	0x010a
        /*022a*/ 	.byte	0x08
	.zero		1


	//   ....[15]....
        /*022c*/ 	.word	0x00003f60
        /*0230*/ 	.word	0x000000ff
        /*0234*/ 	.word	0x00000000
        /*0238*/ 	.short	0x0101
        /*023a*/ 	.byte	0x0a
	.zero		1


	//   ....[16]....
        /*023c*/ 	.word	0x00004240
        /*0240*/ 	.word	0x000000ff
        /*0244*/ 	.word	0x00000000
        /*0248*/ 	.short	0x0101
        /*024a*/ 	.byte	0x08
	.zero		1


	//   ....[17]....
        /*024c*/ 	.word	0x000070e0
        /*0250*/ 	.word	0x00000010
        /*0254*/ 	.word	0x00026820
        /*0258*/ 	.short	0x010a
        /*025a*/ 	.byte	0x3f
	.zero		1


	//   ....[18]....
        /*025c*/ 	.word	0x000079e0
        /*0260*/ 	.word	0x00000010
        /*0264*/ 	.word	0x00026840
        /*0268*/ 	.short	0x010a
        /*026a*/ 	.byte	0x3f
	.zero		1


	//   ....[19]....
        /*026c*/ 	.word	0x00007cf0
        /*0270*/ 	.word	0x00000010
        /*0274*/ 	.word	0x00026828
        /*0278*/ 	.short	0x010a
        /*027a*/ 	.byte	0x3f
	.zero		1


	//   ....[20]....
        /*027c*/ 	.word	0x00008000
        /*0280*/ 	.word	0x00000010
        /*0284*/ 	.word	0x00026848
        /*0288*/ 	.short	0x010a
        /*028a*/ 	.byte	0x3f
	.zero		1


	//   ....[21]....
        /*028c*/ 	.word	0x000082c0
        /*0290*/ 	.word	0x00000010
        /*0294*/ 	.word	0x00026820
        /*0298*/ 	.short	0x010a
        /*029a*/ 	.byte	0x3f
	.zero		1


	//   ....[22]....
        /*029c*/ 	.word	0x00008660
        /*02a0*/ 	.word	0x00000010
        /*02a4*/ 	.word	0x00026840
        /*02a8*/ 	.short	0x010a
        /*02aa*/ 	.byte	0x3f
	.zero		1


	//   ....[23]....
        /*02ac*/ 	.word	0x00008940
        /*02b0*/ 	.word	0x00000010
        /*02b4*/ 	.word	0x00026828
        /*02b8*/ 	.short	0x010a
        /*02ba*/ 	.byte	0x3f
	.zero		1


	//   ....[24]....
        /*02bc*/ 	.word	0x00008cd0
        /*02c0*/ 	.word	0x00000003
        /*02c4*/ 	.word	0x00026840
        /*02c8*/ 	.short	0x010a
        /*02ca*/ 	.byte	0x3f
	.zero		1


	//   ....[25]....
        /*02cc*/ 	.word	0x00009180
        /*02d0*/ 	.word	0x00000006
        /*02d4*/ 	.word	0x00000000
        /*02d8*/ 	.short	0x010a
        /*02da*/ 	.byte	0x3f
	.zero		1


	//   ....[26]....
        /*02dc*/ 	.word	0x000091e0
        /*02e0*/ 	.word	0x00000003
        /*02e4*/ 	.word	0x00000000
        /*02e8*/ 	.short	0x010a
        /*02ea*/ 	.byte	0x3f
	.zero		1


	//   ....[27]....
        /*02ec*/ 	.word	0x00009240
        /*02f0*/ 	.word	0x00000000
        /*02f4*/ 	.word	0x00000000
        /*02f8*/ 	.short	0x010a
        /*02fa*/ 	.byte	0x3f
	.zero		1


	//   ....[28]....
        /*02fc*/ 	.word	0x00009270
        /*0300*/ 	.word	0x00000003
        /*0304*/ 	.word	0x00000000
        /*0308*/ 	.short	0x010a
        /*030a*/ 	.byte	0x3f
	.zero		1


	//   ....[29]....
        /*030c*/ 	.word	0x00009350
        /*0310*/ 	.word	0x00000002
        /*0314*/ 	.word	0x00026800
        /*0318*/ 	.short	0x010a
        /*031a*/ 	.byte	0x3f
	.zero		1


	//   ....[30]....
        /*031c*/ 	.word	0x000093b0
        /*0320*/ 	.word	0x00000005
        /*0324*/ 	.word	0x00026810
        /*0328*/ 	.short	0x010a
        /*032a*/ 	.byte	0x3f
	.zero		1


	//   ....[31]....
        /*032c*/ 	.word	0x00009410
        /*0330*/ 	.word	0x00000005
        /*0334*/ 	.word	0x00026830
        /*0338*/ 	.short	0x010a
        /*033a*/ 	.byte	0x3f
	.zero		1


	//   ....[32]....
        /*033c*/ 	.word	0x00009690
        /*0340*/ 	.word	0x00000010
        /*0344*/ 	.word	0x00026820
        /*0348*/ 	.short	0x010a
        /*034a*/ 	.byte	0x3f
	.zero		1


	//   ....[33]....
        /*034c*/ 	.word	0x000096e0
        /*0350*/ 	.word	0x00000010
        /*0354*/ 	.word	0x00026840
        /*0358*/ 	.short	0x010a
        /*035a*/ 	.byte	0x3f
	.zero		1


	//   ....[34]....
        /*035c*/ 	.word	0x00009730
        /*0360*/ 	.word	0x00000010
        /*0364*/ 	.word	0x00026828
        /*0368*/ 	.short	0x010a
        /*036a*/ 	.byte	0x3f
	.zero		1


	//   ....[35]....
        /*036c*/ 	.word	0x00009780
        /*0370*/ 	.word	0x00000010
        /*0374*/ 	.word	0x00026848
        /*0378*/ 	.short	0x010a
        /*037a*/ 	.byte	0x3f
	.zero		1


	//   ....[36]....
        /*037c*/ 	.word	0x000097e0
        /*0380*/ 	.word	0x00000010
        /*0384*/ 	.word	0x00026820
        /*0388*/ 	.short	0x010a
        /*038a*/ 	.byte	0x3f
	.zero		1


	//   ....[37]....
        /*038c*/ 	.word	0x00009830
        /*0390*/ 	.word	0x00000010
        /*0394*/ 	.word	0x00026840
        /*0398*/ 	.short	0x010a
        /*039a*/ 	.byte	0x3f
	.zero		1


	//   ....[38]....
        /*039c*/ 	.word	0x00009880
        /*03a0*/ 	.word	0x00000010
        /*03a4*/ 	.word	0x00026828
        /*03a8*/ 	.short	0x010a
        /*03aa*/ 	.byte	0x3f
	.zero		1


	//   ....[39]....
        /*03ac*/ 	.word	0x000098d0
        /*03b0*/ 	.word	0x00000003
        /*03b4*/ 	.word	0x00026840
        /*03b8*/ 	.short	0x010a
        /*03ba*/ 	.byte	0x3f
	.zero		1


	//   ....[40]....
        /*03bc*/ 	.word	0x000099a0
        /*03c0*/ 	.word	0x00000006
        /*03c4*/ 	.word	0x00000000
        /*03c8*/ 	.short	0x010a
        /*03ca*/ 	.byte	0x3f
	.zero		1


	//   ....[41]....
        /*03cc*/ 	.word	0x000099f0
        /*03d0*/ 	.word	0x00000003
        /*03d4*/ 	.word	0x00000000
        /*03d8*/ 	.short	0x010a
        /*03da*/ 	.byte	0x3f
	.zero		1


	//   ....[42]....
        /*03dc*/ 	.word	0x00009a40
        /*03e0*/ 	.word	0x00000000
        /*03e4*/ 	.word	0x00000000
        /*03e8*/ 	.short	0x010a
        /*03ea*/ 	.byte	0x3f
	.zero		1


	//----- nvinfo : EIATTR_NUM_MBARRIERS
	.align		4
.L_719:
        /*03ec*/ 	.byte	0x03, 0x38
        /*03ee*/ 	.short	0x0009


	//----- nvinfo : EIATTR_EXIT_INSTR_OFFSETS
	.align		4
        /*03f0*/ 	.byte	0x04, 0x1c
        /*03f2*/ 	.short	(.L_721 - .L_720)


	//   ....[0]....
.L_720:
        /*03f4*/ 	.word	0x000092c0


	//----- nvinfo : EIATTR_MAX_THREADS
	.align		4
.L_721:
        /*03f8*/ 	.byte	0x04, 0x05
        /*03fa*/ 	.short	(.L_723 - .L_722)
.L_722:
        /*03fc*/ 	.word	0x00000180
        /*0400*/ 	.word	0x00000001
        /*0404*/ 	.word	0x00000001


	//----- nvinfo : EIATTR_CRS_STACK_SIZE
	.align		4
.L_723:
        /*0408*/ 	.byte	0x04, 0x1e
        /*040a*/ 	.short	(.L_725 - .L_724)
.L_724:
        /*040c*/ 	.word	0x00000000


	//----- nvinfo : EIATTR_CBANK_PARAM_SIZE
	.align		4
.L_725:
        /*0410*/ 	.byte	0x03, 0x19
        /*0412*/ 	.short	0x0770


	//----- nvinfo : EIATTR_PARAM_CBANK
	.align		4
        /*0414*/ 	.byte	0x04, 0x0a
        /*0416*/ 	.short	(.L_727 - .L_726)
	.align		4
.L_726:
        /*0418*/ 	.word	index@(.nv.constant0._ZN7cutlass13device_kernelIN5flash11enable_sm90INS1_16FlashAttnBwdSm90INS1_25CollectiveMainloopBwdSm90ILi2ELi2ELi2EN4cute5tupleIJNS5_1CILi1EEES8_S8_EEENS6_IJNS7_ILi64EEENS7_ILi128EEENS7_ILi96EEEEEENS_6half_tEfNS_4arch4Sm90ELb1ELb0ELb0ELb0ELb1ELb1ELb0ELb0ELi2ELi1ELi2ELi1ELb1EEENS1_24CollectiveEpilogueBwdGQAISD_fSG_Li256ELb0ELb1EEENS1_25SingleTileBwdLPTSchedulerILb0ELi128ELb1EEEEEEEEEvNT_6ParamsE)
        /*041c*/ 	.short	0x0210
        /*041e*/ 	.short	0x0770


	//----- nvinfo : EIATTR_SW_WAR
	.align		4
.L_727:
        /*0420*/ 	.byte	0x04, 0x36
        /*0422*/ 	.short	(.L_729 - .L_728)
.L_728:
        /*0424*/ 	.word	0x00000008
.L_729:


//--------------------- .nv.info._ZN7cutlass13device_kernelIN5flash22FlashAttnBwdPreprocessIN4cute5tupleIJNS3_1CILi64EEENS5_ILi96EEEEEENS_6half_tEfNS_4arch4Sm90ELb1ELb0EEEEEvNT_6ParamsE --------------------------
	.section	.nv.info._ZN7cutlass13device_kernelIN5flash22FlashAttnBwdPreprocessIN4cute5tupleIJNS3_1CILi64EEENS5_ILi96EEEEEENS_6half_tEfNS_4arch4Sm90ELb1ELb0EEEEEvNT_6ParamsE,"",@"SHT_CUDA_INFO"
	.sectionflags	@""
	.align	4


	//----- nvinfo : EIATTR_CUDA_API_VERSION
	.align		4
        /*0000*/ 	.byte	0x04, 0x37
        /*0002*/ 	.short	(.L_731 - .L_730)
.L_730:
        /*0004*/ 	.word	0x00000082


	//----- nvinfo : EIATTR_KPARAM_INFO
	.align		4
.L_731:
        /*0008*/ 	.byte	0x04, 0x17
        /*000a*/ 	.short	(.L_733 - .L_732)
.L_732:
        /*000c*/ 	.word	0x00000000
        /*0010*/ 	.short	0x0000
        /*0012*/ 	.short	0x0000
        /*0014*/ 	.byte	0x00, 0xf0, 0xc1, 0x03


	//----- nvinfo : EIATTR_SPARSE_MMA_MASK
	.align		4
.L_733:
        /*0018*/ 	.byte	0x03, 0x50
        /*001a*/ 	.short	0x0000


	//----- nvinfo : EIATTR_MAXREG_COUNT
	.align		4
        /*001c*/ 	.byte	0x03, 0x1b
        /*001e*/ 	.short	0x0080


	//----- nvinfo : EIATTR_MERCURY_ISA_VERSION
	.align		4
        /*0020*/ 	.byte	0x03, 0x5f
        /*0022*/ 	.short	0x0101


	//----- nvinfo : EIATTR_COOP_GROUP_MASK_REGIDS
	.align		4
        /*0024*/ 	.byte	0x04, 0x29
        /*0026*/ 	.short	(.L_735 - .L_734)


	//   ....[0]....
.L_734:
        /*0028*/ 	.word	0xffffffff


	//   ....[1]....
        /*002c*/ 	.word	0xffffffff


	//----- nvinfo : EIATTR_COOP_GROUP_INSTR_OFFSETS
	.align		4
.L_735:
        /*0030*/ 	.byte	0x04, 0x28
        /*0032*/ 	.short	(.L_737 - .L_736)


	//   ....[0]....
.L_736:
        /*0034*/ 	.word	0x00000cf0


	//   ....[1]....
        /*0038*/ 	.word	0x00000d10


	//----- nvinfo : EIATTR_EXIT_INSTR_OFFSETS
	.align		4
.L_737:
        /*003c*/ 	.byte	0x04, 0x1c
        /*003e*/ 	.short	(.L_739 - .L_738)


	//   ....[0]....
.L_738:
        /*0040*/ 	.word	0x00001260


	//   ....[1]....
        /*0044*/ 	.word	0x000012e0


	//----- nvinfo : EIATTR_MAX_THREADS
	.align		4
.L_739:
        /*0048*/ 	.byte	0x04, 0x05
        /*004a*/ 	.short	(.L_741 - .L_740)
.L_740:
        /*004c*/ 	.word	0x00000100
        /*0050*/ 	.word	0x00000001
        /*0054*/ 	.word	0x00000001


	//----- nvinfo : EIATTR_CRS_STACK_SIZE
	.align		4
.L_741:
        /*0058*/ 	.byte	0x04, 0x1e
        /*005a*/ 	.short	(.L_743 - .L_742)
.L_742:
        /*005c*/ 	.word	0x00000000


	//----- nvinfo : EIATTR_CBANK_PARAM_SIZE
	.align		4
.L_743:
        /*0060*/ 	.byte	0x03, 0x19
        /*0062*/ 	.short	0x00f0


	//----- nvinfo : EIATTR_PARAM_CBANK
	.align		4
        /*0064*/ 	.byte	0x04, 0x0a
        /*0066*/ 	.short	(.L_745 - .L_744)
	.align		4
.L_744:
        /*0068*/ 	.word	index@(.nv.constant0._ZN7cutlass13device_kernelIN5flash22FlashAttnBwdPreprocessIN4cute5tupleIJNS3_1CILi64EEENS5_ILi96EEEEEENS_6half_tEfNS_4arch4Sm90ELb1ELb0EEEEEvNT_6ParamsE)
        /*006c*/ 	.short	0x0210
        /*006e*/ 	.short	0x00f0


	//----- nvinfo : EIATTR_SW_WAR
	.align		4
.L_745:
        /*0070*/ 	.byte	0x04, 0x36
        /*0072*/ 	.short	(.L_747 - .L_746)
.L_746:
        /*0074*/ 	.word	0x00000008
.L_747:


//--------------------- .nv.info._ZN7cutlass13device_kernelIN5flash11enable_sm90INS1_16FlashAttnBwdSm90INS1_25CollectiveMainloopBwdSm90ILi2ELi2ELi2EN4cute5tupleIJNS5_1CILi1EEES8_S8_EEENS6_IJNS7_ILi64EEENS7_ILi128EEENS7_ILi96EEEEEENS_6half_tEfNS_4arch4Sm90ELb1ELb0ELb0ELb1ELb0ELb1ELb0ELb0ELi2ELi1ELi2ELi1ELb1EEENS1_21CollectiveEpilogueBwdISD_SE_SG_Li256ELb1ELb0ELi1EEENS1_25SingleTileBwdLPTSchedulerILb1ELi128ELb0EEEEEEEEEvNT_6ParamsE --------------------------
	.section	.nv.info._ZN7cutlass13device_kernelIN5flash11enable_sm90INS1_16FlashAttnBwdSm90INS1_25CollectiveMainloopBwdSm90ILi2ELi2ELi2EN4cute5tupleIJNS5_1CILi1EEES8_S8_EEENS6_IJNS7_ILi64EEENS7_ILi128EEENS7_ILi96EEEEEENS_6half_tEfNS_4arch4Sm90ELb1ELb0ELb0ELb1ELb0ELb1ELb0ELb0ELi2ELi1ELi2ELi1ELb1EEENS1_21CollectiveEpilogueBwdISD_SE_SG_Li256ELb1ELb0ELi1EEENS1_25SingleTileBwdLPTSchedulerILb1ELi128ELb0EEEEEEEEEvNT_6ParamsE,"",@"SHT_CUDA_INFO"
	.sectionflags	@""
	.align	4


	//----- nvinfo : EIATTR_CUDA_API_VERSION
	.align		4
        /*0000*/ 	.byte	0x04, 0x37
        /*0002*/ 	.short	(.L_749 - .L_748)
.L_748:
        /*0004*/ 	.word	0x00000082


	//----- nvinfo : EIATTR_KPARAM_INFO
	.align		4
.L_749:
        /*0008*/ 	.byte	0x04, 0x17
        /*000a*/ 	.short	(.L_751 - .L_750)
.L_750:
        /*000c*/ 	.word	0x00000000
        /*0010*/ 	.short	0x0000
        /*0012*/ 	.short	0x0070
        /*0014*/ 	.byte	0x00, 0xf0, 0x01, 0x1a


	//----- nvinfo : EIATTR_SPARSE_MMA_MASK
	.align		4
.L_751:
        /*0018*/ 	.byte	0x03, 0x50
        /*001a*/ 	.short	0x0000


	//----- nvinfo : EIATTR_MAXREG_COUNT
	.align		4
        /*001c*/ 	.byte	0x03, 0x1b
        /*001e*/ 	.short	0x00a8


	//----- nvinfo : EIATTR_NUM_BARRIERS
	.align		4
        /*0020*/ 	.byte	0x02, 0x4c
        /*0022*/ 	.byte	0x10
	.zero		1


	//----- nvinfo : EIATTR_EXTERNS
	.align		4
        /*0024*/ 	.byte	0x04, 0x0f
        /*0026*/ 	.short	(.L_753 - .L_752)


	//   ....[0]....
	.align		4
.L_752:
        /*0028*/ 	.word	index@(__assertfail)


	//----- nvinfo : EIATTR_ANNOTATIONS
	.align		4
.L_753:
        /*002c*/ 	.byte	0x04, 0x55
        /*002e*/ 	.short	(.L_755 - .L_754)


	//   ....[0]....
.L_754:
        /*0030*/ 	.word	0x00000001
        /*0034*/ 	.byte	0x40, 0x8c, 0x00, 0x00, 0x01, 0x00, 0x00, 0x00, 0x70, 0x90, 0x00, 0x00, 0x01, 0x00, 0x00, 0x00
        /*0044*/ 	.byte	0x90, 0x9d, 0x00, 0x00, 0x01, 0x00, 0x00, 0x00, 0xb0, 0x9d, 0x00, 0x00, 0x01, 0x00, 0x00, 0x00
        /*0054*/ 	.byte	0x90, 0xa1, 0x00, 0x00


	//----- nvinfo : EIATTR_MERCURY_ISA_VERSION
	.align		4
.L_755:
        /*0058*/ 	.byte	0x03, 0x5f
        /*005a*/ 	.short	0x0101


	//----- nvinfo : EIATTR_INT_WARP_WIDE_INSTR_OFFSETS
	.align		4
        /*005c*/ 	.byte	0x04, 0x31
        /*005e*/ 	.short	(.L_757 - .L_756)


	//   ....[0]....
.L_756:
        /*0060*/ 	.word	0x00000190


	//   ....[1]....
        /*0064*/ 	.word	0x000001c0


	//----- nvinfo : EIATTR_COOP_GROUP_MASK_REGIDS
	.align		4
.L_757:
        /*0068*/ 	.byte	0x04, 0x29
        /*006a*/ 	.short	(.L_759 - .L_758)


	//   ....[0]....
.L_758:
        /*006c*/ 	.word	0xffffffff


	//   ....[1]....
        /*0070*/ 	.word	0xffffffff


	//   ....[2]....
        /*0074*/ 	.word	0xffffffff


	//   ....[3]....
        /*0078*/ 	.word	0xffffffff


	//   ....[4]....
        /*007c*/ 	.word	0xffffffff


	//   ....[5]....
        /*0080*/ 	.word	0xffffffff


	//   ....[6]....
        /*0084*/ 	.word	0xffffffff


	//   ....[7]....
        /*0088*/ 	.word	0x0500000f


	//----- nvinfo : EIATTR_COOP_GROUP_INSTR_OFFSETS
	.align		4
.L_759:
        /*008c*/ 	.byte	0x04, 0x28
        /*008e*/ 	.short	(.L_761 - .L_760)


	//   ....[0]....
.L_760:
        /*0090*/ 	.word	0x00000070


	//   ....[1]....
        /*0094*/ 	.word	0x000001a0


	//   ....[2]....
        /*0098*/ 	.word	0x000001f0


	//   ....[3]....
        /*009c*/ 	.word	0x000003e0


	//   ....[4]....
        /*00a0*/ 	.word	0x00000630


	//   ....[5]....
        /*00a4*/ 	.word	0x00001710


	//   ....[6]....
        /*00a8*/ 	.word	0x000066c0


	//   ....[7]....
        /*00ac*/ 	.word	0x0000aad0


	//----- nvinfo : EIATTR_REG_RECONFIG
	.align		4
.L_761:
        /*00b0*/ 	.byte	0x01, 0x54
	.zero		2


	//----- nvinfo : EIATTR_SYSCALL_OFFSETS
	.align		4
        /*00b4*/ 	.byte	0x04, 0x46
        /*00b6*/ 	.short	(.L_763 - .L_762)


	//   ....[0]....
.L_762:
        /*00b8*/ 	.word	0x00001370


	//   ....[1]....
        /*00bc*/ 	.word	0x00001460


	//   ....[2]....
        /*00c0*/ 	.word	0x000015c0


	//   ....[3]....
        /*00c4*/ 	.word	0x000016b0


	//   ....[4]....
        /*00c8*/ 	.word	0x00001930


	//----- nvinfo : EIATTR_MBARRIER_INSTR_OFFSETS
	.align		4
.L_763:
        /*00cc*/ 	.byte	0x04, 0x39
        /*00ce*/ 	.short	(.L_765 - .L_764)


	//   ....[0]....
.L_764:
        /*00d0*/ 	.word	0x00000290
        /*00d4*/ 	.word	0x000000ff
        /*00d8*/ 	.word	0x00026800
        /*00dc*/ 	.short	0x0100
        /*00de*/ 	.byte	0x06
	.zero		1


	//   ....[1]....
        /*00e0*/ 	.word	0x00000390
        /*00e4*/ 	.word	0x000000ff
        /*00e8*/ 	.word	0x00026810
        /*00ec*/ 	.short	0x0100
        /*00ee*/ 	.byte	0x08
	.zero		1


	//   ....[2]....
        /*00f0*/ 	.word	0x000003a0
        /*00f4*/ 	.word	0x000000ff
        /*00f8*/ 	.word	0x00026820
        /*00fc*/ 	.short	0x0100
        /*00fe*/ 	.byte	0x08
	.zero		1


	//   ....[3]....
        /*0100*/ 	.word	0x000003b0
        /*0104*/ 	.word	0x000000ff
        /*0108*/ 	.word	0x00026818
        /*010c*/ 	.short	0x0100
        /*010e*/ 	.byte	0x08
	.zero		1


	//   ....[4]....
        /*0110*/ 	.word	0x000003c0
        /*0114*/ 	.word	0x000000ff
        /*0118*/ 	.word	0x00026828
        /*011c*/ 	.short	0x0100
        /*011e*/ 	.byte	0x08
	.zero		1


	//   ....[5]....
        /*0120*/ 	.word	0x000004f0
        /*0124*/ 	.word	0x000000ff
        /*0128*/ 	.word	0x00026830
        /*012c*/ 	.short	0x0100
        /*012e*/ 	.byte	0x08
	.zero		1


	//   ....[6]....
        /*0130*/ 	.word	0x00000500
        /*0134*/ 	.word	0x000000ff
        /*0138*/ 	.word	0x00026840
        /*013c*/ 	.short	0x0100
        /*013e*/ 	.byte	0x08
	.zero		1


	//   ....[7]....
        /*0140*/ 	.word	0x00000510
        /*0144*/ 	.word	0x000000ff
        /*0148*/ 	.word	0x00026838
        /*014c*/ 	.short	0x0100
        /*014e*/ 	.byte	0x08
	.zero		1


	//   ....[8]....
        /*0150*/ 	.word	0x00000520
        /*0154*/ 	.word	0x000000ff
        /*0158*/ 	.word	0x00026848
        /*015c*/ 	.short	0x0100
        /*015e*/ 	.byte	0x08
	.zero		1


	//   ....[9]....
        /*0160*/ 	.word	0x00001750
        /*0164*/ 	.word	0x00000002
        /*0168*/ 	.word	0x00026800
        /*016c*/ 	.short	0x010a
        /*016e*/ 	.byte	0x3f
	.zero		1


	//   ....[10]....
        /*0170*/ 	.word	0x000017f0
        /*0174*/ 	.word	0x00000002
        /*0178*/ 	.word	0x00026800
        /*017c*/ 	.short	0x010a
        /*017e*/ 	.byte	0x3f
	.zero		1


	//   ....[11]....
        /*0180*/ 	.word	0x00002150
        /*0184*/ 	.word	0x000000ff
        /*0188*/ 	.word	0x00026810
        /*018c*/ 	.short	0x010a
        /*018e*/ 	.byte	0x07
	.zero		1


	//   ....[12]....
        /*0190*/ 	.word	0x00002190
        /*0194*/ 	.word	0x000000ff
        /*0198*/ 	.word	0x00026810
        /*019c*/ 	.short	0x010a
        /*019e*/ 	.byte	0x07
	.zero		1


	//   ....[13]....
        /*01a0*/ 	.word	0x000025d0
        /*01a4*/ 	.word	0x000000ff
        /*01a8*/ 	.word	0x00026830
        /*01ac*/ 	.short	0x010a
        /*01ae*/ 	.byte	0x07
	.zero		1


	//   ....[14]....
        /*01b0*/ 	.word	0x00002610
        /*01b4*/ 	.word	0x000000ff
        /*01b8*/ 	.word	0x00026830
        /*01bc*/ 	.short	0x010a
        /*01be*/ 	.byte	0x07
	.zero		1


	//   ....[15]....
        /*01c0*/ 	.word	0x00004430
        /*01c4*/ 	.word	0x000000ff
        /*01c8*/ 	.word	0x00000000
        /*01cc*/ 	.short	0x0101
        /*01ce*/ 	.byte	0x08
	.zero		1


	//   ....[16]....
        /*01d0*/ 	.word	0x00004710
        /*01d4*/ 	.word	0x000000ff
        /*01d8*/ 	.word	0x00000000
        /*01dc*/ 	.short	0x0101
        /*01de*/ 	.byte	0x07
	.zero		1


	//   ....[17]....
        /*01e0*/ 	.word	0x00008810
        /*01e4*/ 	.word	0x0000000f
        /*01e8*/ 	.word	0x00026820
        /*01ec*/ 	.short	0x010a
        /*01ee*/ 	.byte	0x3f
	.zero		1


	//   ....[18]....
        /*01f0*/ 	.word	0x000090d0
        /*01f4*/ 	.word	0x0000000f
        /*01f8*/ 	.word	0x00026840
        /*01fc*/ 	.short	0x010a
        /*01fe*/ 	.byte	0x3f
	.zero		1


	//   ....[19]....
        /*0200*/ 	.word	0x00009410
        /*0204*/ 	.word	0x0000000f
        /*0208*/ 	.word	0x00026828
        /*020c*/ 	.short	0x010a
        /*020e*/ 	.byte	0x3f
	.zero		1


	//   ....[20]....
        /*0210*/ 	.word	0x00009750
        /*0214*/ 	.word	0x0000000f
        /*0218*/ 	.word	0x00026848
        /*021c*/ 	.short	0x010a
        /*021e*/ 	.byte	0x3f
	.zero		1


	//   ....[21]....
        /*0220*/ 	.word	0x00009a30
        /*0224*/ 	.word	0x0000000f
        /*0228*/ 	.word	0x00026820
        /*022c*/ 	.short	0x010a
        /*022e*/ 	.byte	0x3f
	.zero		1


	//   ....[22]....
        /*0230*/ 	.word	0x00009de0
        /*0234*/ 	.word	0x0000000f
        /*0238*/ 	.word	0x00026840
        /*023c*/ 	.short	0x010a
        /*023e*/ 	.byte	0x3f
	.zero		1


	//   ....[23]....
        /*0240*/ 	.word	0x0000a0f0
        /*0244*/ 	.word	0x0000000f
        /*0248*/ 	.word	0x00026828
        /*024c*/ 	.short	0x010a
        /*024e*/ 	.byte	0x3f
	.zero		1


	//   ....[24]....
        /*0250*/ 	.word	0x0000a470
        /*0254*/ 	.word	0x00000003
        /*0258*/ 	.word	0x00026840
        /*025c*/ 	.short	0x010a
        /*025e*/ 	.byte	0x3f
	.zero		1


	//   ....[25]....
        /*0260*/ 	.word	0x0000a940
        /*0264*/ 	.word	0x00000007
        /*0268*/ 	.word	0x00000000
        /*026c*/ 	.short	0x010a
        /*026e*/ 	.byte	0x3f
	.zero		1


	//   ....[26]....
        /*0270*/ 	.word	0x0000a990
        /*0274*/ 	.word	0x00000003
        /*0278*/ 	.word	0x00000000
        /*027c*/ 	.short	0x010a
        /*027e*/ 	.byte	0x3f
	.zero		1


	//   ....[27]....
        /*0280*/ 	.word	0x0000a9f0
        /*0284*/ 	.word	0x00000005
        /*0288*/ 	.word	0x00000000
        /*028c*/ 	.short	0x010a
        /*028e*/ 	.byte	0x3f
	.zero		1


	//   ....[28]....
        /*0290*/ 	.word	0x0000aa20
        /*0294*/ 	.word	0x00000003
        /*0298*/ 	.word	0x00000000
        /*029c*/ 	.short	0x010a
        /*029e*/ 	.byte	0x3f
	.zero		1


	//   ....[29]....
        /*02a0*/ 	.word	0x0000ab00
        /*02a4*/ 	.word	0x00000002
        /*02a8*/ 	.word	0x00026800
        /*02ac*/ 	.short	0x010a
        /*02ae*/ 	.byte	0x3f
	.zero		1


	//   ....[30]....
        /*02b0*/ 	.word	0x0000ab60
        /*02b4*/ 	.word	0x00000005
        /*02b8*/ 	.word	0x00026810
        /*02bc*/ 	.short	0x010a
        /*02be*/ 	.byte	0x3f
	.zero		1


	//   ....[31]....
        /*02c0*/ 	.word	0x0000abc0
        /*02c4*/ 	.word	0x00000005
        /*02c8*/ 	.word	0x00026830
        /*02cc*/ 	.short	0x010a
        /*02ce*/ 	.byte	0x3f
	.zero		1


	//   ....[32]....
        /*02d0*/ 	.word	0x0000ac10
        /*02d4*/ 	.word	0x0000000f
        /*02d8*/ 	.word	0x00026820
        /*02dc*/ 	.short	0x010a
        /*02de*/ 	.byte	0x3f
	.zero		1


	//   ....[33]....
        /*02e0*/ 	.word	0x0000ac60
        /*02e4*/ 	.word	0x0000000f
        /*02e8*/ 	.word	0x00026840
        /*02ec*/ 	.short	0x010a
        /*02ee*/ 	.byte	0x3f
	.zero		1


	//   ....[34]....
        /*02f0*/ 	.word	0x0000acb0
        /*02f4*/ 	.word	0x0000000f
        /*02f8*/ 	.word	0x00026828
        /*02fc*/ 	.short	0x010a
        /*02fe*/ 	.byte	0x3f
	.zero		1


	//   ....[35]....
        /*0300*/ 	.word	0x0000ad00
        /*0304*/ 	.word	0x0000000f
        /*0308*/ 	.word	0x00026848
        /*030c*/ 	.short	0x010a
        /*030e*/ 	.byte	0x3f
	.zero		1


	//   ....[36]....
        /*0310*/ 	.word	0x0000ad60
        /*0314*/ 	.word	0x0000000f
        /*0318*/ 	.word	0x00026820
        /*031c*/ 	.short	0x010a
        /*031e*/ 	.byte	0x3f
	.zero		1


	//   ....[37]....
        /*0320*/ 	.word	0x0000adb0
        /*0324*/ 	.word	0x0000000f
        /*0328*/ 	.word	0x00026840
        /*032c*/ 	.short	0x010a
        /*032e*/ 	.byte	0x3f
	.zero		1


	//   ....[38]....
        /*0330*/ 	.word	0x0000ae00
        /*0334*/ 	.word	0x0000000f
        /*0338*/ 	.word	0x00026828
        /*033c*/ 	.short	0x010a
        /*033e*/ 	.byte	0x3f
	.zero		1


	//   ....[39]....
        /*0340*/ 	.word	0x0000ae50
        /*0344*/ 	.word	0x00000003
        /*0348*/ 	.word	0x00026840
        /*034c*/ 	.short	0x010a
        /*034e*/ 	.byte	0x3f
	.zero		1


	//   ....[40]....
        /*0350*/ 	.word	0x0000af20
        /*0354*/ 	.word	0x00000007
        /*0358*/ 	.word	0x00000000
        /*035c*/ 	.short	0x010a
        /*035e*/ 	.byte	0x3f
	.zero		1


	//   ....[41]....
        /*0360*/ 	.word	0x0000af70
        /*0364*/ 	.word	0x00000003
        /*0368*/ 	.word	0x00000000
        /*036c*/ 	.short	0x010a
        /*036e*/ 	.byte	0x3f
	.zero		1


	//   ....[42]....
        /*0370*/ 	.word	0x0000afc0
        /*0374*/ 	.word	0x00000005
        /*0378*/ 	.word	0x00000000
        /*037c*/ 	.short	0x010a
        /*037e*/ 	.byte	0x3f
	.zero		1


	//----- nvinfo : EIATTR_NUM_MBARRIERS
	.align		4
.L_765:
        /*0380*/ 	.byte	0x03, 0x38
        /*0382*/ 	.short	0x0009


	//----- nvinfo : EIATTR_EXIT_INSTR_OFFSETS
	.align		4
        /*0384*/ 	.byte	0x04, 0x1c
        /*0386*/ 	.short	(.L_767 - .L_766)


	//   ....[0]....
.L_766:
        /*0388*/ 	.word	0x0000aa70


	//----- nvinfo : EIATTR_MAX_THREADS
	.align		4
.L_767:
        /*038c*/ 	.byte	0x04, 0x05
        /*038e*/ 	.short	(.L_769 - .L_768)
.L_768:
        /*0390*/ 	.word	0x00000180
        /*0394*/ 	.word	0x00000001
        /*0398*/ 	.word	0x00000001


	//----- nvinfo : EIATTR_CRS_STACK_SIZE
	.align		4
.L_769:
        /*039c*/ 	.byte	0x04, 0x1e
        /*039e*/ 	.short	(.L_771 - .L_770)
.L_770:
        /*03a0*/ 	.word	0x00000000


	//----- nvinfo : EIATTR_CBANK_PARAM_SIZE
	.align		4
.L_771:
        /*03a4*/ 	.byte	0x03, 0x19
        /*03a6*/ 	.short	0x06f0


	//----- nvinfo : EIATTR_PARAM_CBANK
	.align		4
        /*03a8*/ 	.byte	0x04, 0x0a
        /*03aa*/ 	.short	(.L_773 - .L_772)
	.align		4
.L_772:
        /*03ac*/ 	.word	index@(.nv.constant0._ZN7cutlass13device_kernelIN5flash11enable_sm90INS1_16FlashAttnBwdSm90INS1_25CollectiveMainloopBwdSm90ILi2ELi2ELi2EN4cute5tupleIJNS5_1CILi1EEES8_S8_EEENS6_IJNS7_ILi64EEENS7_ILi128EEENS7_ILi96EEEEEENS_6half_tEfNS_4arch4Sm90ELb1ELb0ELb0ELb1ELb0ELb1ELb0ELb0ELi2ELi1ELi2ELi1ELb1EEENS1_21CollectiveEpilogueBwdISD_SE_SG_Li256ELb1ELb0ELi1EEENS1_25SingleTileBwdLPTSchedulerILb1ELi128ELb0EEEEEEEEEvNT_6ParamsE)
        /*03b0*/ 	.short	0x0210
        /*03b2*/ 	.short	0x06f0


	//----- nvinfo : EIATTR_SW_WAR
	.align		4
.L_773:
        /*03b4*/ 	.byte	0x04, 0x36
        /*03b6*/ 	.short	(.L_775 - .L_774)
.L_774:
        /*03b8*/ 	.word	0x00000008
.L_775:


//--------------------- .nv.info._ZN7cutlass13device_kernelIN5flash11enable_sm90INS1_16FlashAttnBwdSm90INS1_25CollectiveMainloopBwdSm90ILi2ELi2ELi2EN4cute5tupleIJNS5_1CILi1EEES8_S8_EEENS6_IJNS7_ILi64EEENS7_ILi128EEENS7_ILi96EEEEEENS_6half_tEfNS_4arch4Sm90ELb1ELb0ELb0ELb1ELb1ELb1ELb0ELb0ELi2ELi1ELi2ELi1ELb1EEENS1_21CollectiveEpilogueBwdISD_SE_SG_Li256ELb1ELb0ELi1EEENS1_25SingleTileBwdLPTSchedulerILb1ELi128ELb1EEEEEEEEEvNT_6ParamsE --------------------------
	.section	.nv.info._ZN7cutlass13device_kernelIN5flash11enable_sm90INS1_16FlashAttnBwdSm90INS1_25CollectiveMainloopBwdSm90ILi2ELi2ELi2EN4cute5tupleIJNS5_1CILi1EEES8_S8_EEENS6_IJNS7_ILi64EEENS7_ILi128EEENS7_ILi96EEEEEENS_6half_tEfNS_4arch4Sm90ELb1ELb0ELb0ELb1ELb1ELb1ELb0ELb0ELi2ELi1ELi2ELi1ELb1EEENS1_21CollectiveEpilogueBwdISD_SE_SG_Li256ELb1ELb0ELi1EEENS1_25SingleTileBwdLPTSchedulerILb1ELi128ELb1EEEEEEEEEvNT_6ParamsE,"",@"SHT_CUDA_INFO"
	.sectionflags	@""
	.align	4


	//----- nvinfo : EIATTR_CUDA_API_VERSION
	.align		4
        /*0000*/ 	.byte	0x04, 0x37
        /*0002*/ 	.short	(.L_777 - .L_776)
.L_776:
        /*0004*/ 	.word	0x00000082


	//----- nvinfo : EIATTR_KPARAM_INFO
	.align		4
.L_777:
        /*0008*/ 	.byte	0x04, 0x17
        /*000a*/ 	.short	(.L_779 - .L_778)
.L_778:
        /*000c*/ 	.word	0x00000000
        /*0010*/ 	.short	0x0000
        /*0012*/ 	.short	0x0070
        /*0014*/ 	.byte	0x00, 0xf0, 0x01, 0x1a


	//----- nvinfo : EIATTR_SPARSE_MMA_MASK
	.align		4
.L_779:
        /*0018*/ 	.byte	0x03, 0x50
        /*001a*/ 	.short	0x0000


	//----- nvinfo : EIATTR_MAXREG_COUNT
	.align		4
        /*001c*/ 	.byte	0x03, 0x1b
        /*001e*/ 	.short	0x00a8


	//----- nvinfo : EIATTR_NUM_BARRIERS
	.align		4
        /*0020*/ 	.byte	0x02, 0x4c
        /*0022*/ 	.byte	0x10
	.zero		1


	//----- nvinfo : EIATTR_EXTERNS
	.align		4
        /*0024*/ 	.byte	0x04, 0x0f
        /*0026*/ 	.short	(.L_781 - .L_780)


	//   ....[0]....
	.align		4
.L_780:
        /*0028*/ 	.word	index@(__assertfail)


	//----- nvinfo : EIATTR_ANNOTATIONS
	.align		4
.L_781:
        /*002c*/ 	.byte	0x04, 0x55
        /*002e*/ 	.short	(.L_783 - .L_782)


	//   ....[0]....
.L_782:
        /*0030*/ 	.word	0x00000001
        /*0034*/ 	.byte	0x50, 0x95, 0x00, 0x00, 0x01, 0x00, 0x00, 0x00, 0x80, 0x99, 0x00, 0x00, 0x01, 0x00, 0x00, 0x00
        /*0044*/ 	.byte	0xa0, 0xa6, 0x00, 0x00, 0x01, 0x00, 0x00, 0x00, 0xc0, 0xa6, 0x00, 0x00, 0x01, 0x00, 0x00, 0x00
        /*0054*/ 	.byte	0xa0, 0xaa, 0x00, 0x00


	//----- nvinfo : EIATTR_MERCURY_ISA_VERSION
	.align		4
.L_783:
        /*0058*/ 	.byte	0x03, 0x5f
        /*005a*/ 	.short	0x0101


	//----- nvinfo : EIATTR_INT_WARP_WIDE_INSTR_OFFSETS
	.align		4
        /*005c*/ 	.byte	0x04, 0x31
        /*005e*/ 	.short	(.L_785 - .L_784)


	//   ....[0]....
.L_784:
        /*0060*/ 	.word	0x00000190


	//   ....[1]....
        /*0064*/ 	.word	0x000001c0


	//   ....[2]....
        /*0068*/ 	.word	0x00007890


	//   ....[3]....
        /*006c*/ 	.word	0x00007f40


	//   ....[4]....
        /*0070*/ 	.word	0x00008460


	//----- nvinfo : EIATTR_COOP_GROUP_MASK_REGIDS
	.align		4
.L_785:
        /*0074*/ 	.byte	0x04, 0x29
        /*0076*/ 	.short	(.L_787 - .L_786)


	//   ....[0]....
.L_786:
        /*0078*/ 	.word	0xffffffff


	//   ....[1]....
        /*007c*/ 	.word	0xffffffff


	//   ....[2]....
        /*0080*/ 	.word	0xffffffff


	//   ....[3]....
        /*0084*/ 	.word	0xffffffff


	//   ....[4]....
        /*0088*/ 	.word	0xffffffff


	//   ....[5]....
        /*008c*/ 	.word	0xffffffff


	//   ....[6]....
        /*0090*/ 	.word	0xffffffff


	//   ....[7]....
        /*0094*/ 	.word	0xffffffff


	//   ....[8]....
        /*0098*/ 	.word	0xffffffff


	//   ....[9]....
        /*009c*/ 	.word	0xffffffff


	//   ....[10]....
        /*00a0*/ 	.word	0xffffffff


	//   ....[11]....
        /*00a4*/ 	.word	0xffffffff


	//   ....[12]....
        /*00a8*/ 	.word	0xffffffff


	//   ....[13]....
        /*00ac*/ 	.word	0x0500000f


	//   ....[14]....
        /*00b0*/ 	.word	0x0500000f


	//   ....[15]....
        /*00b4*/ 	.word	0x0500000f


	//   ....[16]....
        /*00b8*/ 	.word	0x0500000f


	//----- nvinfo : EIATTR_COOP_GROUP_INSTR_OFFSETS
	.align		4
.L_787:
        /*00bc*/ 	.byte	0x04, 0x28
        /*00be*/ 	.short	(.L_789 - .L_788)


	//   ....[0]....
.L_788:
        /*00c0*/ 	.word	0x00000070


	//   ....[1]....
        /*00c4*/ 	.word	0x000001a0


	//   ....[2]....
        /*00c8*/ 	.word	0x000001f0


	//   ....[3]....
        /*00cc*/ 	.word	0x000003e0


	//   ....[4]....
        /*00d0*/ 	.word	0x00000630


	//   ....[5]....
        /*00d4*/ 	.word	0x00001730


	//   ....[6]....
        /*00d8*/ 	.word	0x000066e0


	//   ....[7]....
        /*00dc*/ 	.word	0x00007490


	//   ....[8]....
        /*00e0*/ 	.word	0x000077c0


	//   ....[9]....
        /*00e4*/ 	.word	0x00007bc0


	//   ....[10]....
        /*00e8*/ 	.word	0x00007e70


	//   ....[11]....
        /*00ec*/ 	.word	0x00008120


	//   ....[12]....
        /*00f0*/ 	.word	0x00008390


	//   ....[13]....
        /*00f4*/ 	.word	0x0000b3e0


	//   ....[14]....
        /*00f8*/ 	.word	0x0000b550


	//   ....[15]....
        /*00fc*/ 	.word	0x0000b5c0


	//   ....[16]....
        /*0100*/ 	.word	0x0000b630


	//----- nvinfo : EIATTR_REG_RECONFIG
	.align		4
.L_789:
        /*0104*/ 	.byte	0x01, 0x54
	.zero		2


	//----- nvinfo : EIATTR_SYSCALL_OFFSETS
	.align		4
        /*0108*/ 	.byte	0x04, 0x46
        /*010a*/ 	.short	(.L_791 - .L_790)


	//   ....[0]....
.L_790:
        /*010c*/ 	.word	0x00001390


	//   ....[1]....
        /*0110*/ 	.word	0x00001480


	//   ....[2]....
        /*0114*/ 	.word	0x000015e0


	//   ....[3]....
        /*0118*/ 	.word	0x000016d0


	//   ....[4]....
        /*011c*/ 	.word	0x00001950


	//----- nvinfo : EIATTR_MBARRIER_INSTR_OFFSETS
	.align		4
.L_791:
        /*0120*/ 	.byte	0x04, 0x39
        /*0122*/ 	.short	(.L_793 - .L_792)


	//   ....[0]....
.L_792:
        /*0124*/ 	.word	0x00000290
        /*0128*/ 	.word	0x000000ff
        /*012c*/ 	.word	0x00026800
        /*0130*/ 	.short	0x0100
        /*0132*/ 	.byte	0x06
	.zero		1


	//   ....[1]....
        /*0134*/ 	.word	0x00000390
        /*0138*/ 	.word	0x000000ff
        /*013c*/ 	.word	0x00026810
        /*0140*/ 	.short	0x0100
        /*0142*/ 	.byte	0x08
	.zero		1


	//   ....[2]....
        /*0144*/ 	.word	0x000003a0
        /*0148*/ 	.word	0x000000ff
        /*014c*/ 	.word	0x00026820
        /*0150*/ 	.short	0x0100
        /*0152*/ 	.byte	0x08
	.zero		1


	//   ....[3]....
        /*0154*/ 	.word	0x000003b0
        /*0158*/ 	.word	0x000000ff
        /*015c*/ 	.word	0x00026818
        /*0160*/ 	.short	0x0100
        /*0162*/ 	.byte	0x08
	.zero		1


	//   ....[4]....
        /*0164*/ 	.word	0x000003c0
        /*0168*/ 	.word	0x000000ff
        /*016c*/ 	.word	0x00026828
        /*0170*/ 	.short	0x0100
        /*0172*/ 	.byte	0x08
	.zero		1


	//   ....[5]....
        /*0174*/ 	.word	0x000004f0
        /*0178*/ 	.word	0x000000ff
        /*017c*/ 	.word	0x00026830
        /*0180*/ 	.short	0x0100
        /*0182*/ 	.byte	0x08
	.zero		1


	//   ....[6]....
        /*0184*/ 	.word	0x00000500
        /*0188*/ 	.word	0x000000ff
        /*018c*/ 	.word	0x00026840
        /*0190*/ 	.short	0x0100
        /*0192*/ 	.byte	0x08
	.zero		1


	//   ....[7]....
        /*0194*/ 	.word	0x00000510
        /*0198*/ 	.word	0x000000ff
        /*019c*/ 	.word	0x00026838
        /*01a0*/ 	.short	0x0100
        /*01a2*/ 	.byte	0x08
	.zero		1


	//   ....[8]....
        /*01a4*/ 	.word	0x00000520
        /*01a8*/ 	.word	0x000000ff
        /*01ac*/ 	.word	0x00026848
        /*01b0*/ 	.short	0x0100
        /*01b2*/ 	.byte	0x08
	.zero		1


	//   ....[9]....
        /*01b4*/ 	.word	0x00001770
        /*01b8*/ 	.word	0x00000002
        /*01bc*/ 	.word	0x00026800
        /*01c0*/ 	.short	0x010a
        /*01c2*/ 	.byte	0x3f
	.zero		1


	//   ....[10]....
        /*01c4*/ 	.word	0x00001810
        /*01c8*/ 	.word	0x00000002
        /*01cc*/ 	.word	0x00026800
        /*01d0*/ 	.short	0x010a
        /*01d2*/ 	.byte	0x3f
	.zero		1


	//   ....[11]....
        /*01d4*/ 	.word	0x00002170
        /*01d8*/ 	.word	0x000000ff
        /*01dc*/ 	.word	0x00026810
        /*01e0*/ 	.short	0x010a
        /*01e2*/ 	.byte	0x07
	.zero		1


	//   ....[12]....
        /*01e4*/ 	.word	0x000021b0
        /*01e8*/ 	.word	0x000000ff
        /*01ec*/ 	.word	0x00026810
        /*01f0*/ 	.short	0x010a
        /*01f2*/ 	.byte	0x07
	.zero		1


	//   ....[13]....
        /*01f4*/ 	.word	0x000025f0
        /*01f8*/ 	.word	0x000000ff
        /*01fc*/ 	.word	0x00026830
        /*0200*/ 	.short	0x010a
        /*0202*/ 	.byte	0x07
	.zero		1


	//   ....[14]....
        /*0204*/ 	.word	0x00002630
        /*0208*/ 	.word	0x000000ff
        /*020c*/ 	.word	0x00026830
        /*0210*/ 	.short	0x010a
        /*0212*/ 	.byte	0x07
	.zero		1


	//   ....[15]....
        /*0214*/ 	.word	0x00004450
        /*0218*/ 	.word	0x000000ff
        /*021c*/ 	.word	0x00000000
        /*0220*/ 	.short	0x0101
        /*0222*/ 	.byte	0x08
	.zero		1


	//   ....[16]....
        /*0224*/ 	.word	0x00004730
        /*0228*/ 	.word	0x000000ff
        /*022c*/ 	.word	0x00000000
        /*0230*/ 	.short	0x0101
        /*0232*/ 	.byte	0x07
	.zero		1


	//   ....[17]....
        /*0234*/ 	.word	0x00009120
        /*0238*/ 	.word	0x0000000f
        /*023c*/ 	.word	0x00026820
        /*0240*/ 	.short	0x010a
        /*0242*/ 	.byte	0x3f
	.zero		1


	//   ....[18]....
        /*0244*/ 	.word	0x000099e0
        /*0248*/ 	.word	0x0000000f
        /*024c*/ 	.word	0x00026840
        /*0250*/ 	.short	0x010a
        /*0252*/ 	.byte	0x3f
	.zero		1


	//   ....[19]....
        /*0254*/ 	.word	0x00009d20
        /*0258*/ 	.word	0x0000000f
        /*025c*/ 	.word	0x00026828
        /*0260*/ 	.short	0x010a
        /*0262*/ 	.byte	0x3f
	.zero		1


	//   ....[20]....
        /*0264*/ 	.word	0x0000a060
        /*0268*/ 	.word	0x0000000f
        /*026c*/ 	.word	0x00026848
        /*0270*/ 	.short	0x010a
        /*0272*/ 	.byte	0x3f
	.zero		1


	//   ....[21]....
        /*0274*/ 	.word	0x0000a340
        /*0278*/ 	.word	0x0000000f
        /*027c*/ 	.word	0x00026820
        /*0280*/ 	.short	0x010a
        /*0282*/ 	.byte	0x3f
	.zero		1


	//   ....[22]....
        /*0284*/ 	.word	0x0000a6f0
        /*0288*/ 	.word	0x0000000f
        /*028c*/ 	.word	0x00026840
        /*0290*/ 	.short	0x010a
        /*0292*/ 	.byte	0x3f
	.zero		1


	//   ....[23]....
        /*0294*/ 	.word	0x0000aa00
        /*0298*/ 	.word	0x0000000f
        /*029c*/ 	.word	0x00026828
        /*02a0*/ 	.short	0x010a
        /*02a2*/ 	.byte	0x3f
	.zero		1


	//   ....[24]....
        /*02a4*/ 	.word	0x0000ad80
        /*02a8*/ 	.word	0x00000003
        /*02ac*/ 	.word	0x00026840
        /*02b0*/ 	.short	0x010a
        /*02b2*/ 	.byte	0x3f
	.zero		1


	//   ....[25]....
        /*02b4*/ 	.word	0x0000b250
        /*02b8*/ 	.word	0x00000007
        /*02bc*/ 	.word	0x00000000
        /*02c0*/ 	.short	0x010a
        /*02c2*/ 	.byte	0x3f
	.zero		1


	//   ....[26]....
        /*02c4*/ 	.word	0x0000b2a0
        /*02c8*/ 	.word	0x00000003
        /*02cc*/ 	.word	0x00000000
        /*02d0*/ 	.short	0x010a
        /*02d2*/ 	.byte	0x3f
	.zero		1


	//   ....[27]....
        /*02d4*/ 	.word	0x0000b300
        /*02d8*/ 	.word	0x00000005
        /*02dc*/ 	.word	0x00000000
        /*02e0*/ 	.short	0x010a
        /*02e2*/ 	.byte	0x3f
	.zero		1


	//   ....[28]....
        /*02e4*/ 	.word	0x0000b330
        /*02e8*/ 	.word	0x00000003
        /*02ec*/ 	.word	0x00000000
        /*02f0*/ 	.short	0x010a
        /*02f2*/ 	.byte	0x3f
	.zero		1


	//   ....[29]....
        /*02f4*/ 	.word	0x0000b410
        /*02f8*/ 	.word	0x00000002
        /*02fc*/ 	.word	0x00026800
        /*0300*/ 	.short	0x010a
        /*0302*/ 	.byte	0x3f
	.zero		1


	//   ....[30]....
        /*0304*/ 	.word	0x0000b470
        /*0308*/ 	.word	0x00000005
        /*030c*/ 	.word	0x00026810
        /*0310*/ 	.short	0x010a
        /*0312*/ 	.byte	0x3f
	.zero		1


	//   ....[31]....
        /*0314*/ 	.word	0x0000b4d0
        /*0318*/ 	.word	0x00000005
        /*031c*/ 	.word	0x00026830
        /*0320*/ 	.short	0x010a
        /*0322*/ 	.byte	0x3f
	.zero		1


	//   ....[32]....
        /*0324*/ 	.word	0x0000b670
        /*0328*/ 	.word	0x0000000f
        /*032c*/ 	.word	0x00026820
        /*0330*/ 	.short	0x010a
        /*0332*/ 	.byte	0x3f
	.zero		1


	//   ....[33]....
        /*0334*/ 	.word	0x0000b6c0
        /*0338*/ 	.word	0x0000000f
        /*033c*/ 	.word	0x00026840
        /*0340*/ 	.short	0x010a
        /*0342*/ 	.byte	0x3f
	.zero		1


	//   ....[34]....
        /*0344*/ 	.word	0x0000b710
        /*0348*/ 	.word	0x0000000f
        /*034c*/ 	.word	0x00026828
        /*0350*/ 	.short	0x010a
        /*0352*/ 	.byte	0x3f
	.zero		1


	//   ....[35]....
        /*0354*/ 	.word	0x0000b760
        /*0358*/ 	.word	0x0000000f
        /*035c*/ 	.word	0x00026848
        /*0360*/ 	.short	0x010a
        /*0362*/ 	.byte	0x3f
	.zero		1


	//   ....[36]....
        /*0364*/ 	.word	0x0000b7c0
        /*0368*/ 	.word	0x0000000f
        /*036c*/ 	.word	0x00026820
        /*0370*/ 	.short	0x010a
        /*0372*/ 	.byte	0x3f
	.zero		1


	//   ....[37]....
        /*0374*/ 	.word	0x0000b810
        /*0378*/ 	.word	0x0000000f
        /*037c*/ 	.word	0x00026840
        /*0380*/ 	.short	0x010a
        /*0382*/ 	.byte	0x3f
	.zero		1


	//   ....[38]....
        /*0384*/ 	.word	0x0000b860
        /*0388*/ 	.word	0x0000000f
        /*038c*/ 	.word	0x00026828
        /*0390*/ 	.short	0x010a
        /*0392*/ 	.byte	0x3f
	.zero		1


	//   ....[39]....
        /*0394*/ 	.word	0x0000b8b0
        /*0398*/ 	.word	0x00000003
        /*039c*/ 	.word	0x00026840
        /*03a0*/ 	.short	0x010a
        /*03a2*/ 	.byte	0x3f
	.zero		1


	//   ....[40]....
        /*03a4*/ 	.word	0x0000b980
        /*03a8*/ 	.word	0x00000007
        /*03ac*/ 	.word	0x00000000
        /*03b0*/ 	.short	0x010a
        /*03b2*/ 	.byte	0x3f
	.zero		1


	//   ....[41]....
        /*03b4*/ 	.word	0x0000b9d0
        /*03b8*/ 	.word	0x00000003
        /*03bc*/ 	.word	0x00000000
        /*03c0*/ 	.short	0x010a
        /*03c2*/ 	.byte	0x3f
	.zero		1


	//   ....[42]....
        /*03c4*/ 	.word	0x0000ba20
        /*03c8*/ 	.word	0x00000005
        /*03cc*/ 	.word	0x00000000
        /*03d0*/ 	.short	0x010a
        /*03d2*/ 	.byte	0x3f
	.zero		1


	//----- nvinfo : EIATTR_NUM_MBARRIERS
	.align		4
.L_793:
        /*03d4*/ 	.byte	0x03, 0x38
        /*03d6*/ 	.short	0x0009


	//----- nvinfo : EIATTR_EXIT_INSTR_OFFSETS
	.align		4
        /*03d8*/ 	.byte	0x04, 0x1c
        /*03da*/ 	.short	(.L_795 - .L_794)


	//   ....[0]....
.L_794:
        /*03dc*/ 	.word	0x0000b380


	//----- nvinfo : EIATTR_MAX_THREADS
	.align		4
.L_795:
        /*03e0*/ 	.byte	0x04, 0x05
        /*03e2*/ 	.short	(.L_797 - .L_796)
.L_796:
        /*03e4*/ 	.word	0x00000180
        /*03e8*/ 	.word	0x00000001
        /*03ec*/ 	.word	0x00000001


	//----- nvinfo : EIATTR_CRS_STACK_SIZE
	.align		4
.L_797:
        /*03f0*/ 	.byte	0x04, 0x1e
        /*03f2*/ 	.short	(.L_799 - .L_798)
.L_798:
        /*03f4*/ 	.word	0x00000000


	//----- nvinfo : EIATTR_CBANK_PARAM_SIZE
	.align		4
.L_799:
        /*03f8*/ 	.byte	0x03, 0x19
        /*03fa*/ 	.short	0x06f0


	//----- nvinfo : EIATTR_PARAM_CBANK
	.align		4
        /*03fc*/ 	.byte	0x04, 0x0a
        /*03fe*/ 	.short	(.L_801 - .L_800)
	.align		4
.L_800:
        /*0400*/ 	.word	index@(.nv.constant0._ZN7cutlass13device_kernelIN5flash11enable_sm90INS1_16FlashAttnBwdSm90INS1_25CollectiveMainloopBwdSm90ILi2ELi2ELi2EN4cute5tupleIJNS5_1CILi1EEES8_S8_EEENS6_IJNS7_ILi64EEENS7_ILi128EEENS7_ILi96EEEEEENS_6half_tEfNS_4arch4Sm90ELb1ELb0ELb0ELb1ELb1ELb1ELb0ELb0ELi2ELi1ELi2ELi1ELb1EEENS1_21CollectiveEpilogueBwdISD_SE_SG_Li256ELb1ELb0ELi1EEENS1_25SingleTileBwdLPTSchedulerILb1ELi128ELb1EEEEEEEEEvNT_6ParamsE)
        /*0404*/ 	.short	0x0210
        /*0406*/ 	.short	0x06f0


	//----- nvinfo : EIATTR_SW_WAR
	.align		4
.L_801:
        /*0408*/ 	.byte	0x04, 0x36
        /*040a*/ 	.short	(.L_803 - .L_802)
.L_802:
        /*040c*/ 	.word	0x00000008
.L_803:


//--------------------- .nv.info._ZN7cutlass13device_kernelIN5flash11enable_sm90INS1_16FlashAttnBwdSm90INS1_25CollectiveMainloopBwdSm90ILi2ELi2ELi2EN4cute5tupleIJNS5_1CILi1EEES8_S8_EEENS6_IJNS7_ILi64EEENS7_ILi128EEENS7_ILi96EEEEEENS_6half_tEfNS_4arch4Sm90ELb1ELb0ELb0ELb1ELb0ELb1ELb0ELb0ELi2ELi1ELi2ELi1ELb1EEENS1_24CollectiveEpilogueBwdGQAISD_fSG_Li256ELb1ELb0EEENS1_25SingleTileBwdLPTSchedulerILb1ELi128ELb0EEEEEEEEEvNT_6ParamsE --------------------------
	.section	.nv.info._ZN7cutlass13device_kernelIN5flash11enable_sm90INS1_16FlashAttnBwdSm90INS1_25CollectiveMainloopBwdSm90ILi2ELi2ELi2EN4cute5tupleIJNS5_1CILi1EEES8_S8_EEENS6_IJNS7_ILi64EEENS7_ILi128EEENS7_ILi96EEEEEENS_6half_tEfNS_4arch4Sm90ELb1ELb0ELb0ELb1ELb0ELb1ELb0ELb0ELi2ELi1ELi2ELi1ELb1EEENS1_24CollectiveEpilogueBwdGQAISD_fSG_Li256ELb1ELb0EEENS1_25SingleTileBwdLPTSchedulerILb1ELi128ELb0EEEEEEEEEvNT_6ParamsE,"",@"SHT_CUDA_INFO"
	.sectionflags	@""
	.align	4


	//----- nvinfo : EIATTR_CUDA_API_VERSION
	.align		4
        /*0000*/ 	.byte	0x04, 0x37
        /*0002*/ 	.short	(.L_805 - .L_804)
.L_804:
        /*0004*/ 	.word	0x00000082


	//----- nvinfo : EIATTR_KPARAM_INFO
	.align		4
.L_805:
        /*0008*/ 	.byte	0x04, 0x17
        /*000a*/ 	.short	(.L_807 - .L_806)
.L_806:
        /*000c*/ 	.word	0x00000000
        /*0010*/ 	.short	0x0000
        /*0012*/ 	.short	0x0070
        /*0014*/ 	.byte	0x00, 0xf0, 0x01, 0x1c


	//----- nvinfo : EIATTR_SPARSE_MMA_MASK
	.align		4
.L_807:
        /*0018*/ 	.byte	0x03, 0x50
        /*001a*/ 	.short	0x0000


	//----- nvinfo : EIATTR_MAXREG_COUNT
	.align		4
        /*001c*/ 	.byte	0x03, 0x1b
        /*001e*/ 	.short	0x00a8


	//----- nvinfo : EIATTR_NUM_BARRIERS
	.align		4
        /*0020*/ 	.byte	0x02, 0x4c
        /*0022*/ 	.byte	0x10
	.zero		1


	//----- nvinfo : EIATTR_EXTERNS
	.align		4
        /*0024*/ 	.byte	0x04, 0x0f
        /*0026*/ 	.short	(.L_809 - .L_808)


	//   ....[0]....
	.align		4
.L_808:
        /*0028*/ 	.word	index@(__assertfail)


	//----- nvinfo : EIATTR_ANNOTATIONS
	.align		4
.L_809:
        /*002c*/ 	.byte	0x04, 0x55
        /*002e*/ 	.short	(.L_811 - .L_810)


	//   ....[0]....
.L_810:
        /*0030*/ 	.word	0x00000001
        /*0034*/ 	.byte	0x20, 0x79, 0x00, 0x00, 0x01, 0x00, 0x00, 0x00, 0x50, 0x7d, 0x00, 0x00, 0x01, 0x00, 0x00, 0x00
        /*0044*/ 	.byte	0x70, 0x8a, 0x00, 0x00, 0x01, 0x00, 0x00, 0x00, 0x90, 0x8a, 0x00, 0x00, 0x01, 0x00, 0x00, 0x00
        /*0054*/ 	.byte	0x70, 0x8e, 0x00, 0x00


	//----- nvinfo : EIATTR_MERCURY_ISA_VERSION
	.align		4
.L_811:
        /*0058*/ 	.byte	0x03, 0x5f
        /*005a*/ 	.short	0x0101


	//----- nvinfo : EIATTR_INT_WARP_WIDE_INSTR_OFFSETS
	.align		4
        /*005c*/ 	.byte	0x04, 0x31
        /*005e*/ 	.short	(.L_813 - .L_812)


	//   ....[0]....
.L_812:
        /*0060*/ 	.word	0x00000190


	//   ....[1]....
        /*0064*/ 	.word	0x000001c0


	//----- nvinfo : EIATTR_COOP_GROUP_MASK_REGIDS
	.align		4
.L_813:
        /*0068*/ 	.byte	0x04, 0x29
        /*006a*/ 	.short	(.L_815 - .L_814)


	//   ....[0]....
.L_814:
        /*006c*/ 	.word	0xffffffff


	//   ....[1]....
        /*0070*/ 	.word	0xffffffff


	//   ....[2]....
        /*0074*/ 	.word	0xffffffff


	//   ....[3]....
        /*0078*/ 	.word	0xffffffff


	//   ....[4]....
        /*007c*/ 	.word	0xffffffff


	//   ....[5]....
        /*0080*/ 	.word	0xffffffff


	//   ....[6]....
        /*0084*/ 	.word	0xffffffff


	//   ....[7]....
        /*0088*/ 	.word	0x0500000f


	//----- nvinfo : EIATTR_COOP_GROUP_INSTR_OFFSETS
	.align		4
.L_815:
        /*008c*/ 	.byte	0x04, 0x28
        /*008e*/ 	.short	(.L_817 - .L_816)


	//   ....[0]....
.L_816:
        /*0090*/ 	.word	0x00000070


	//   ....[1]....
        /*0094*/ 	.word	0x000001a0


	//   ....[2]....
        /*0098*/ 	.word	0x000001f0


	//   ....[3]....
        /*009c*/ 	.word	0x000003e0


	//   ....[4]....
        /*00a0*/ 	.word	0x00000630


	//   ....[5]....
        /*00a4*/ 	.word	0x00001700


	//   ....[6]....
        /*00a8*/ 	.word	0x000053a0


	//   ....[7]....
        /*00ac*/ 	.word	0x000097b0


	//----- nvinfo : EIATTR_REG_RECONFIG
	.align		4
.L_817:
        /*00b0*/ 	.byte	0x01, 0x54
	.zero		2


	//----- nvinfo : EIATTR_SYSCALL_OFFSETS
	.align		4
        /*00b4*/ 	.byte	0x04, 0x46
        /*00b6*/ 	.short	(.L_819 - .L_818)


	//   ....[0]....
.L_818:
        /*00b8*/ 	.word	0x00001360


	//   ....[1]....
        /*00bc*/ 	.word	0x00001450


	//   ....[2]....
        /*00c0*/ 	.word	0x000015b0


	//   ....[3]....
        /*00c4*/ 	.word	0x000016a0


	//   ....[4]....
        /*00c8*/ 	.word	0x00001920


	//----- nvinfo : EIATTR_MBARRIER_INSTR_OFFSETS
	.align		4
.L_819:
        /*00cc*/ 	.byte	0x04, 0x39
        /*00ce*/ 	.short	(.L_821 - .L_820)


	//   ....[0]....
.L_820:
        /*00d0*/ 	.word	0x00000290
        /*00d4*/ 	.word	0x000000ff
        /*00d8*/ 	.word	0x00026800
        /*00dc*/ 	.short	0x0100
        /*00de*/ 	.byte	0x06
	.zero		1


	//   ....[1]....
        /*00e0*/ 	.word	0x00000390
        /*00e4*/ 	.word	0x000000ff
        /*00e8*/ 	.word	0x00026810
        /*00ec*/ 	.short	0x0100
        /*00ee*/ 	.byte	0x08
	.zero		1


	//   ....[2]....
        /*00f0*/ 	.word	0x000003a0
        /*00f4*/ 	.word	0x000000ff
        /*00f8*/ 	.word	0x00026820
        /*00fc*/ 	.short	0x0100
        /*00fe*/ 	.byte	0x08
	.zero		1


	//   ....[3]....
        /*0100*/ 	.word	0x000003b0
        /*0104*/ 	.word	0x000000ff
        /*0108*/ 	.word	0x00026818
        /*010c*/ 	.short	0x0100
        /*010e*/ 	.byte	0x08
	.zero		1


	//   ....[4]....
        /*0110*/ 	.word	0x000003c0
        /*0114*/ 	.word	0x000000ff
        /*0118*/ 	.word	0x00026828
        /*011c*/ 	.short	0x0100
        /*011e*/ 	.byte	0x08
	.zero		1


	//   ....[5]....
        /*0120*/ 	.word	0x000004f0
        /*0124*/ 	.word	0x000000ff
        /*0128*/ 	.word	0x00026830
        /*012c*/ 	.short	0x0100
        /*012e*/ 	.byte	0x08
	.zero		1


	//   ....[6]....
        /*0130*/ 	.word	0x00000500
        /*0134*/ 	.word	0x000000ff
        /*0138*/ 	.word	0x00026840
        /*013c*/ 	.short	0x0100
        /*013e*/ 	.byte	0x08
	.zero		1


	//   ....[7]....
        /*0140*/ 	.word	0x00000510
        /*0144*/ 	.word	0x000000ff
        /*0148*/ 	.word	0x00026838
        /*014c*/ 	.short	0x0100
        /*014e*/ 	.byte	0x08
	.zero		1


	//   ....[8]....
        /*0150*/ 	.word	0x00000520
        /*0154*/ 	.word	0x000000ff
        /*0158*/ 	.word	0x00026848
        /*015c*/ 	.short	0x0100
        /*015e*/ 	.byte	0x08
	.zero		1


	//   ....[9]....
        /*0160*/ 	.word	0x00001740
        /*0164*/ 	.word	0x00000002
        /*0168*/ 	.word	0x00026800
        /*016c*/ 	.short	0x010a
        /*016e*/ 	.byte	0x3f
	.zero		1


	//   ....[10]....
        /*0170*/ 	.word	0x000017e0
        /*0174*/ 	.word	0x00000002
        /*0178*/ 	.word	0x00026800
        /*017c*/ 	.short	0x010a
        /*017e*/ 	.byte	0x3f
	.zero		1


	//   ....[11]....
        /*0180*/ 	.word	0x00002140
        /*0184*/ 	.word	0x000000ff
        /*0188*/ 	.word	0x00026810
        /*018c*/ 	.short	0x010a
        /*018e*/ 	.byte	0x07
	.zero		1


	//   ....[12]....
        /*0190*/ 	.word	0x00002180
        /*0194*/ 	.word	0x000000ff
        /*0198*/ 	.word	0x00026810
        /*019c*/ 	.short	0x010a
        /*019e*/ 	.byte	0x07
	.zero		1


	//   ....[13]....
        /*01a0*/ 	.word	0x000025c0
        /*01a4*/ 	.word	0x000000ff
        /*01a8*/ 	.word	0x00026830
        /*01ac*/ 	.short	0x010a
        /*01ae*/ 	.byte	0x07
	.zero		1


	//   ....[14]....
        /*01b0*/ 	.word	0x00002600
        /*01b4*/ 	.word	0x000000ff
        /*01b8*/ 	.word	0x00026830
        /*01bc*/ 	.short	0x010a
        /*01be*/ 	.byte	0x07
	.zero		1


	//   ....[15]....
        /*01c0*/ 	.word	0x00004420
        /*01c4*/ 	.word	0x000000ff
        /*01c8*/ 	.word	0x00000000
        /*01cc*/ 	.short	0x0101
        /*01ce*/ 	.byte	0x0a
	.zero		1


	//   ....[16]....
        /*01d0*/ 	.word	0x00004710
        /*01d4*/ 	.word	0x000000ff
        /*01d8*/ 	.word	0x00000000
        /*01dc*/ 	.short	0x0101
        /*01de*/ 	.byte	0x07
	.zero		1


	//   ....[17]....
        /*01e0*/ 	.word	0x000074f0
        /*01e4*/ 	.word	0x0000000f
        /*01e8*/ 	.word	0x00026820
        /*01ec*/ 	.short	0x010a
        /*01ee*/ 	.byte	0x3f
	.zero		1


	//   ....[18]....
        /*01f0*/ 	.word	0x00007db0
        /*01f4*/ 	.word	0x0000000f
        /*01f8*/ 	.word	0x00026840
        /*01fc*/ 	.short	0x010a
        /*01fe*/ 	.byte	0x3f
	.zero		1


	//   ....[19]....
        /*0200*/ 	.word	0x000080f0
        /*0204*/ 	.word	0x0000000f
        /*0208*/ 	.word	0x00026828
        /*020c*/ 	.short	0x010a
        /*020e*/ 	.byte	0x3f
	.zero		1


	//   ....[20]....
        /*0210*/ 	.word	0x00008430
        /*0214*/ 	.word	0x0000000f
        /*0218*/ 	.word	0x00026848
        /*021c*/ 	.short	0x010a
        /*021e*/ 	.byte	0x3f
	.zero		1


	//   ....[21]....
        /*0220*/ 	.word	0x00008710
        /*0224*/ 	.word	0x0000000f
        /*0228*/ 	.word	0x00026820
        /*022c*/ 	.short	0x010a
        /*022e*/ 	.byte	0x3f
	.zero		1


	//   ....[22]....
        /*0230*/ 	.word	0x00008ac0
        /*0234*/ 	.word	0x0000000f
        /*0238*/ 	.word	0x00026840
        /*023c*/ 	.short	0x010a
        /*023e*/ 	.byte	0x3f
	.zero		1


	//   ....[23]....
        /*0240*/ 	.word	0x00008dd0
        /*0244*/ 	.word	0x0000000f
        /*0248*/ 	.word	0x00026828
        /*024c*/ 	.short	0x010a
        /*024e*/ 	.byte	0x3f
	.zero		1


	//   ....[24]....
        /*0250*/ 	.word	0x00009150
        /*0254*/ 	.word	0x00000003
        /*0258*/ 	.word	0x00026840
        /*025c*/ 	.short	0x010a
        /*025e*/ 	.byte	0x3f
	.zero		1


	//   ....[25]....
        /*0260*/ 	.word	0x00009620
        /*0264*/ 	.word	0x00000007
        /*0268*/ 	.word	0x00000000
        /*026c*/ 	.short	0x010a
        /*026e*/ 	.byte	0x3f
	.zero		1


	//   ....[26]....
        /*0270*/ 	.word	0x00009670
        /*0274*/ 	.word	0x00000003
        /*0278*/ 	.word	0x00000000
        /*027c*/ 	.short	0x010a
        /*027e*/ 	.byte	0x3f
	.zero		1


	//   ....[27]....
        /*0280*/ 	.word	0x000096d0
        /*0284*/ 	.word	0x00000005
        /*0288*/ 	.word	0x00000000
        /*028c*/ 	.short	0x010a
        /*028e*/ 	.byte	0x3f
	.zero		1


	//   ....[28]....
        /*0290*/ 	.word	0x00009700
        /*0294*/ 	.word	0x00000003
        /*0298*/ 	.word	0x00000000
        /*029c*/ 	.short	0x010a
        /*029e*/ 	.byte	0x3f
	.zero		1


	//   ....[29]....
        /*02a0*/ 	.word	0x000097e0
        /*02a4*/ 	.word	0x00000002
        /*02a8*/ 	.word	0x00026800
        /*02ac*/ 	.short	0x010a
        /*02ae*/ 	.byte	0x3f
	.zero		1


	//   ....[30]....
        /*02b0*/ 	.word	0x00009840
        /*02b4*/ 	.word	0x00000005
        /*02b8*/ 	.word	0x00026810
        /*02bc*/ 	.short	0x010a
        /*02be*/ 	.byte	0x3f
	.zero		1


	//   ....[31]....
        /*02c0*/ 	.word	0x000098a0
        /*02c4*/ 	.word	0x00000005
        /*02c8*/ 	.word	0x00026830
        /*02cc*/ 	.short	0x010a
        /*02ce*/ 	.byte	0x3f
	.zero		1


	//   ....[32]....
        /*02d0*/ 	.word	0x000098f0
        /*02d4*/ 	.word	0x0000000f
        /*02d8*/ 	.word	0x00026820
        /*02dc*/ 	.short	0x010a
        /*02de*/ 	.byte	0x3f
	.zero		1


	//   ....[33]....
        /*02e0*/ 	.word	0x00009940
        /*02e4*/ 	.word	0x0000000f
        /*02e8*/ 	.word	0x00026840
        /*02ec*/ 	.short	0x010a
        /*02ee*/ 	.byte	0x3f
	.zero		1


	//   ....[34]....
        /*02f0*/ 	.word	0x00009990
        /*02f4*/ 	.word	0x0000000f
        /*02f8*/ 	.word	0x00026828
        /*02fc*/ 	.short	0x010a
        /*02fe*/ 	.byte	0x3f
	.zero		1


	//   ....[35]....
        /*0300*/ 	.word	0x000099e0
        /*0304*/ 	.word	0x0000000f
        /*0308*/ 	.word	0x00026848
        /*030c*/ 	.short	0x010a
        /*030e*/ 	.byte	0x3f
	.zero		1


	//   ....[36]....
        /*0310*/ 	.word	0x00009a40
        /*0314*/ 	.word	0x0000000f
        /*0318*/ 	.word	0x00026820
        /*031c*/ 	.short	0x010a
        /*031e*/ 	.byte	0x3f
	.zero		1


	//   ....[37]....
        /*0320*/ 	.word	0x00009a90
        /*0324*/ 	.word	0x0000000f
        /*0328*/ 	.word	0x00026840
        /*032c*/ 	.short	0x010a
        /*032e*/ 	.byte	0x3f
	.zero		1


	//   ....[38]....
        /*0330*/ 	.word	0x00009ae0
        /*0334*/ 	.word	0x0000000f
        /*0338*/ 	.word	0x00026828
        /*033c*/ 	.short	0x010a
        /*033e*/ 	.byte	0x3f
	.zero		1


	//   ....[39]....
        /*0340*/ 	.word	0x00009b30
        /*0344*/ 	.word	0x00000003
        /*0348*/ 	.word	0x00026840
        /*034c*/ 	.short	0x010a
        /*034e*/ 	.byte	0x3f
	.zero		1


	//   ....[40]....
        /*0350*/ 	.word	0x00009c00
        /*0354*/ 	.word	0x00000007
        /*0358*/ 	.word	0x00000000
        /*035c*/ 	.short	0x010a
        /*035e*/ 	.byte	0x3f
	.zero		1


	//   ....[41]....
        /*0360*/ 	.word	0x00009c50
        /*0364*/ 	.word	0x00000003
        /*0368*/ 	.word	0x00000000
        /*036c*/ 	.short	0x010a
        /*036e*/ 	.byte	0x3f
	.zero		1


	//   ....[42]....
        /*0370*/ 	.word	0x00009ca0
        /*0374*/ 	.word	0x00000005
        /*0378*/ 	.word	0x00000000
        /*037c*/ 	.short	0x010a
        /*037e*/ 	.byte	0x3f
	.zero		1


	//----- nvinfo : EIATTR_NUM_MBARRIERS
	.align		4
.L_821:
        /*0380*/ 	.byte	0x03, 0x38
        /*0382*/ 	.short	0x0009


	//----- nvinfo : EIATTR_EXIT_INSTR_OFFSETS
	.align		4
        /*0384*/ 	.byte	0x04, 0x1c
        /*0386*/ 	.short	(.L_823 - .L_822)


	//   ....[0]....
.L_822:
        /*0388*/ 	.word	0x00009750


	//----- nvinfo : EIATTR_MAX_THREADS
	.align		4
.L_823:
        /*038c*/ 	.byte	0x04, 0x05
        /*038e*/ 	.short	(.L_825 - .L_824)
.L_824:
        /*0390*/ 	.word	0x00000180
        /*0394*/ 	.word	0x00000001
        /*0398*/ 	.word	0x00000001


	//----- nvinfo : EIATTR_CRS_STACK_SIZE
	.align		4
.L_825:
        /*039c*/ 	.byte	0x04, 0x1e
        /*039e*/ 	.short	(.L_827 - .L_826)
.L_826:
        /*03a0*/ 	.word	0x00000000


	//----- nvinfo : EIATTR_CBANK_PARAM_SIZE
	.align		4
.L_827:
        /*03a4*/ 	.byte	0x03, 0x19
        /*03a6*/ 	.short	0x0770


	//----- nvinfo : EIATTR_PARAM_CBANK
	.align		4
        /*03a8*/ 	.byte	0x04, 0x0a
        /*03aa*/ 	.short	(.L_829 - .L_828)
	.align		4
.L_828:
        /*03ac*/ 	.word	index@(.nv.constant0._ZN7cutlass13device_kernelIN5flash11enable_sm90INS1_16FlashAttnBwdSm90INS1_25CollectiveMainloopBwdSm90ILi2ELi2ELi2EN4cute5tupleIJNS5_1CILi1EEES8_S8_EEENS6_IJNS7_ILi64EEENS7_ILi128EEENS7_ILi96EEEEEENS_6half_tEfNS_4arch4Sm90ELb1ELb0ELb0ELb1ELb0ELb1ELb0ELb0ELi2ELi1ELi2ELi1ELb1EEENS1_24CollectiveEpilogueBwdGQAISD_fSG_Li256ELb1ELb0EEENS1_25SingleTileBwdLPTSchedulerILb1ELi128ELb0EEEEEEEEEvNT_6ParamsE)
        /*03b0*/ 	.short	0x0210
        /*03b2*/ 	.short	0x0770


	//----- nvinfo : EIATTR_SW_WAR
	.align		4
.L_829:
        /*03b4*/ 	.byte	0x04, 0x36
        /*03b6*/ 	.short	(.L_831 - .L_830)
.L_830:
        /*03b8*/ 	.word	0x00000008
.L_831:


//--------------------- .nv.info._ZN7cutlass13device_kernelIN5flash32FlashAttnBwdPostprocessConvertdQIN4cute5tupleIJNS3_1CILi128EEENS5_ILi96EEEEEENS_6half_tEfNS_4arch4Sm90ELi256ENS3_8TiledMMAINS3_8MMA_AtomIJNS3_4SM904GMMA25MMA_64x96x16_F32F16F16_RSILNSF_5MajorE0ELSH_1ELNSF_7ScaleInE1ELSI_1EEEEEENS3_6LayoutINS4_IJNS5_ILi2EEENS5_ILi1EEESN_EEENS4_IJSN_NS5_ILi0EEESP_EEEEENS4_IJNS3_10UnderscoreESS_SS_EEEEELb0EEEEEvNT_6ParamsE --------------------------
	.section	.nv.info._ZN7cutlass13device_kernelIN5flash32FlashAttnBwdPostprocessConvertdQIN4cute5tupleIJNS3_1CILi128EEENS5_ILi96EEEEEENS_6half_tEfNS_4arch4Sm90ELi256ENS3_8TiledMMAINS3_8MMA_AtomIJNS3_4SM904GMMA25MMA_64x96x16_F32F16F16_RSILNSF_5MajorE0ELSH_1ELNSF_7ScaleInE1ELSI_1EEEEEENS3_6LayoutINS4_IJNS5_ILi2EEENS5_ILi1EEESN_EEENS4_IJSN_NS5_ILi0EEESP_EEEEENS4_IJNS3_10UnderscoreESS_SS_EEEEELb0EEEEEvNT_6ParamsE,"",@"SHT_CUDA_INFO"
	.sectionflags	@""
	.align	4


	//----- nvinfo : EIATTR_CUDA_API_VERSION
	.align		4
        /*0000*/ 	.byte	0x04, 0x37
        /*0002*/ 	.short	(.L_833 - .L_832)
.L_832:
        /*0004*/ 	.word	0x00000082


	//----- nvinfo : EIATTR_KPARAM_INFO
	.align		4
.L_833:
        /*0008*/ 	.byte	0x04, 0x17
        /*000a*/ 	.short	(.L_835 - .L_834)
.L_834:
        /*000c*/ 	.word	0x00000000
        /*0010*/ 	.short	0x0000
        /*0012*/ 	.short	0x0000
        /*0014*/ 	.byte	0x00, 0xf0, 0xc1, 0x01


	//----- nvinfo : EIATTR_SPARSE_MMA_MASK
	.align		4
.L_835:
        /*0018*/ 	.byte	0x03, 0x50
        /*001a*/ 	.short	0x0000


	//----- nvinfo : EIATTR_MAXREG_COUNT
	.align		4
        /*001c*/ 	.byte	0x03, 0x1b
        /*001e*/ 	.short	0x0080


	//----- nvinfo : EIATTR_NUM_BARRIERS
	.align		4
        /*0020*/ 	.byte	0x02, 0x4c
        /*0022*/ 	.byte	0x01
	.zero		1


	//----- nvinfo : EIATTR_MERCURY_ISA_VERSION
	.align		4
        /*0024*/ 	.byte	0x03, 0x5f
        /*0026*/ 	.short	0x0101


	//----- nvinfo : EIATTR_MBARRIER_INSTR_OFFSETS
	.align		4
        /*0028*/ 	.byte	0x04, 0x39
        /*002a*/ 	.short	(.L_837 - .L_836)


	//   ....[0]....
.L_836:
        /*002c*/ 	.word	0x000004a0
        /*0030*/ 	.word	0x000000ff
        /*0034*/ 	.word	0x00012000
        /*0038*/ 	.short	0x0100
        /*003a*/ 	.byte	0x06
	.zero		1


	//   ....[1]....
        /*003c*/ 	.word	0x000005b0
        /*0040*/ 	.word	0x00000004
        /*0044*/ 	.word	0x00012000
        /*0048*/ 	.short	0x010a
        /*004a*/ 	.byte	0x3f
	.zero		1


	//----- nvinfo : EIATTR_NUM_MBARRIERS
	.align		4
.L_837:
        /*004c*/ 	.byte	0x03, 0x38
        /*004e*/ 	.short	0x0001


	//----- nvinfo : EIATTR_EXIT_INSTR_OFFSETS
	.align		4
        /*0050*/ 	.byte	0x04, 0x1c
        /*0052*/ 	.short	(.L_839 - .L_838)


	//   ....[0]....
.L_838:
        /*0054*/ 	.word	0x000001b0


	//   ....[1]....
        /*0058*/ 	.word	0x000011e0


	//   ....[2]....
        /*005c*/ 	.word	0x000013f0


	//   ....[3]....
        /*0060*/ 	.word	0x00001410


	//----- nvinfo : EIATTR_MAX_THREADS
	.align		4
.L_839:
        /*0064*/ 	.byte	0x04, 0x05
        /*0066*/ 	.short	(.L_841 - .L_840)
.L_840:
        /*0068*/ 	.word	0x00000100
        /*006c*/ 	.word	0x00000001
        /*0070*/ 	.word	0x00000001


	//----- nvinfo : EIATTR_CRS_STACK_SIZE
	.align		4
.L_841:
        /*0074*/ 	.byte	0x04, 0x1e
        /*0076*/ 	.short	(.L_843 - .L_842)
.L_842:
        /*0078*/ 	.word	0x00000000


	//----- nvinfo : EIATTR_CBANK_PARAM_SIZE
	.align		4
.L_843:
        /*007c*/ 	.byte	0x03, 0x19
        /*007e*/ 	.short	0x0070


	//----- nvinfo : EIATTR_PARAM_CBANK
	.align		4
        /*0080*/ 	.byte	0x04, 0x0a
        /*0082*/ 	.short	(.L_845 - .L_844)
	.align		4
.L_844:
        /*0084*/ 	.word	index@(.nv.constant0._ZN7cutlass13device_kernelIN5flash32FlashAttnBwdPostprocessConvertdQIN4cute5tupleIJNS3_1CILi128EEENS5_ILi96EEEEEENS_6half_tEfNS_4arch4Sm90ELi256ENS3_8TiledMMAINS3_8MMA_AtomIJNS3_4SM904GMMA25MMA_64x96x16_F32F16F16_RSILNSF_5MajorE0ELSH_1ELNSF_7ScaleInE1ELSI_1EEEEEENS3_6LayoutINS4_IJNS5_ILi2EEENS5_ILi1EEESN_EEENS4_IJSN_NS5_ILi0EEESP_EEEEENS4_IJNS3_10UnderscoreESS_SS_EEEEELb0EEEEEvNT_6ParamsE)
        /*0088*/ 	.short	0x0210
        /*008a*/ 	.short	0x0070


	//----- nvinfo : EIATTR_SW_WAR
	.align		4
.L_845:
        /*008c*/ 	.byte	0x04, 0x36
        /*008e*/ 	.short	(.L_847 - .L_846)
.L_846:
        /*0090*/ 	.word	0x00000008
.L_847:


//--------------------- .nv.info._ZN7cutlass13device_kernelIN5flash32FlashAttnBwdPostprocessConvertdQIN4cute5tupleIJNS3_1CILi64EEENS5_ILi96EEEEEENS_6half_tEfNS_4arch4Sm90ELi256ENS3_8TiledMMAINS3_8MMA_AtomIJNS3_4SM904GMMA25MMA_64x16x16_F32F16F16_SSILNSF_5MajorE0ELSH_1ELNSF_7ScaleInE1ELSI_1EEEEEENS3_6LayoutINS4_IJNS5_ILi1EEENS5_ILi2EEESM_EEENS4_IJNS5_ILi0EEESM_SP_EEEEENS4_IJNS3_10UnderscoreESS_SS_EEEEELb0EEEEEvNT_6ParamsE --------------------------
	.section	.nv.info._ZN7cutlass13device_kernelIN5flash32FlashAttnBwdPostprocessConvertdQIN4cute5tupleIJNS3_1CILi64EEENS5_ILi96EEEEEENS_6half_tEfNS_4arch4Sm90ELi256ENS3_8TiledMMAINS3_8MMA_AtomIJNS3_4SM904GMMA25MMA_64x16x16_F32F16F16_SSILNSF_5MajorE0ELSH_1ELNSF_7ScaleInE1ELSI_1EEEEEENS3_6LayoutINS4_IJNS5_ILi1EEENS5_ILi2EEESM_EEENS4_IJNS5_ILi0EEESM_SP_EEEEENS4_IJNS3_10UnderscoreESS_SS_EEEEELb0EEEEEvNT_6ParamsE,"",@"SHT_CUDA_INFO"
	.sectionflags	@""
	.align	4


	//----- nvinfo : EIATTR_CUDA_API_VERSION
	.align		4
        /*0000*/ 	.byte	0x04, 0x37
        /*0002*/ 	.short	(.L_849 - .L_848)
.L_848:
        /*0004*/ 	.word	0x00000082


	//----- nvinfo : EIATTR_KPARAM_INFO
	.align		4
.L_849:
        /*0008*/ 	.byte	0x04, 0x17
        /*000a*/ 	.short	(.L_851 - .L_850)
.L_850:
        /*000c*/ 	.word	0x00000000
        /*0010*/ 	.short	0x0000
        /*0012*/ 	.short	0x0000
        /*0014*/ 	.byte	0x00, 0xf0, 0xc1, 0x01


	//----- nvinfo : EIATTR_SPARSE_MMA_MASK
	.align		4
.L_851:
        /*0018*/ 	.byte	0x03, 0x50
        /*001a*/ 	.short	0x0000


	//----- nvinfo : EIATTR_MAXREG_COUNT
	.align		4
        /*001c*/ 	.byte	0x03, 0x1b
        /*001e*/ 	.short	0x0080


	//----- nvinfo : EIATTR_NUM_BARRIERS
	.align		4
        /*0020*/ 	.byte	0x02, 0x4c
        /*0022*/ 	.byte	0x01
	.zero		1


	//----- nvinfo : EIATTR_MERCURY_ISA_VERSION
	.align		4
        /*0024*/ 	.byte	0x03, 0x5f
        /*0026*/ 	.short	0x0101


	//----- nvinfo : EIATTR_MBARRIER_INSTR_OFFSETS
	.align		4
        /*0028*/ 	.byte	0x04, 0x39
        /*002a*/ 	.short	(.L_853 - .L_852)


	//   ....[0]....
.L_852:
        /*002c*/ 	.word	0x000004a0
        /*0030*/ 	.word	0x000000ff
        /*0034*/ 	.word	0x00009000
        /*0038*/ 	.short	0x0100
        /*003a*/ 	.byte	0x06
	.zero		1


	//   ....[1]....
        /*003c*/ 	.word	0x000005b0
        /*0040*/ 	.word	0x00000006
        /*0044*/ 	.word	0x00009000
        /*0048*/ 	.short	0x010a
        /*004a*/ 	.byte	0x3f
	.zero		1


	//----- nvinfo : EIATTR_NUM_MBARRIERS
	.align		4
.L_853:
        /*004c*/ 	.byte	0x03, 0x38
        /*004e*/ 	.short	0x0001


	//----- nvinfo : EIATTR_EXIT_INSTR_OFFSETS
	.align		4
        /*0050*/ 	.byte	0x04, 0x1c
        /*0052*/ 	.short	(.L_855 - .L_854)


	//   ....[0]....
.L_854:
        /*0054*/ 	.word	0x000001b0


	//   ....[1]....
        /*0058*/ 	.word	0x00000ca0


	//   ....[2]....
        /*005c*/ 	.word	0x00000ed0


	//   ....[3]....
        /*0060*/ 	.word	0x00000f00


	//----- nvinfo : EIATTR_MAX_THREADS
	.align		4
.L_855:
        /*0064*/ 	.byte	0x04, 0x05
        /*0066*/ 	.short	(.L_857 - .L_856)
.L_856:
        /*0068*/ 	.word	0x00000100
        /*006c*/ 	.word	0x00000001
        /*0070*/ 	.word	0x00000001


	//----- nvinfo : EIATTR_CRS_STACK_SIZE
	.align		4
.L_857:
        /*0074*/ 	.byte	0x04, 0x1e
        /*0076*/ 	.short	(.L_859 - .L_858)
.L_858:
        /*0078*/ 	.word	0x00000000


	//----- nvinfo : EIATTR_CBANK_PARAM_SIZE
	.align		4
.L_859:
        /*007c*/ 	.byte	0x03, 0x19
        /*007e*/ 	.short	0x0070


	//----- nvinfo : EIATTR_PARAM_CBANK
	.align		4
        /*0080*/ 	.byte	0x04, 0x0a
        /*0082*/ 	.short	(.L_861 - .L_860)
	.align		4
.L_860:
        /*0084*/ 	.word	index@(.nv.constant0._ZN7cutlass13device_kernelIN5flash32FlashAttnBwdPostprocessConvertdQIN4cute5tupleIJNS3_1CILi64EEENS5_ILi96EEEEEENS_6half_tEfNS_4arch4Sm90ELi256ENS3_8TiledMMAINS3_8MMA_AtomIJNS3_4SM904GMMA25MMA_64x16x16_F32F16F16_SSILNSF_5MajorE0ELSH_1ELNSF_7ScaleInE1ELSI_1EEEEEENS3_6LayoutINS4_IJNS5_ILi1EEENS5_ILi2EEESM_EEENS4_IJNS5_ILi0EEESM_SP_EEEEENS4_IJNS3_10UnderscoreESS_SS_EEEEELb0EEEEEvNT_6ParamsE)
        /*0088*/ 	.short	0x0210
        /*008a*/ 	.short	0x0070


	//----- nvinfo : EIATTR_SW_WAR
	.align		4
.L_861:
        /*008c*/ 	.byte	0x04, 0x36
        /*008e*/ 	.short	(.L_863 - .L_862)
.L_862:
        /*0090*/ 	.word	0x00000008
.L_863:


//--------------------- .nv.info._ZN7cutlass13device_kernelIN5flash11enable_sm90INS1_16FlashAttnBwdSm90INS1_25CollectiveMainloopBwdSm90ILi2ELi2ELi2EN4cute5tupleIJNS5_1CILi1EEES8_S8_EEENS6_IJNS7_ILi64EEENS7_ILi128EEENS7_ILi96EEEEEENS_6half_tEfNS_4arch4Sm90ELb1ELb0ELb0ELb1ELb1ELb1ELb0ELb0ELi2ELi1ELi2ELi1ELb1EEENS1_24CollectiveEpilogueBwdGQAISD_fSG_Li256ELb1ELb1EEENS1_25SingleTileBwdLPTSchedulerILb1ELi128ELb1EEEEEEEEEvNT_6ParamsE --------------------------
	.section	.nv.info._ZN7cutlass13device_kernelIN5flash11enable_sm90INS1_16FlashAttnBwdSm90INS1_25CollectiveMainloopBwdSm90ILi2ELi2ELi2EN4cute5tupleIJNS5_1CILi1EEES8_S8_EEENS6_IJNS7_ILi64EEENS7_ILi128EEENS7_ILi96EEEEEENS_6half_tEfNS_4arch4Sm90ELb1ELb0ELb0ELb1ELb1ELb1ELb0ELb0ELi2ELi1ELi2ELi1ELb1EEENS1_24CollectiveEpilogueBwdGQAISD_fSG_Li256ELb1ELb1EEENS1_25SingleTileBwdLPTSchedulerILb1ELi128ELb1EEEEEEEEEvNT_6ParamsE,"",@"SHT_CUDA_INFO"
	.sectionflags	@""
	.align	4


	//----- nvinfo : EIATTR_CUDA_API_VERSION
	.align		4
        /*0000*/ 	.byte	0x04, 0x37
        /*0002*/ 	.short	(.L_865 - .L_864)
.L_864:
        /*0004*/ 	.word	0x00000082


	//----- nvinfo : EIATTR_KPARAM_INFO
	.align		4
.L_865:
        /*0008*/ 	.byte	0x04, 0x17
        /*000a*/ 	.short	(.L_867 - .L_866)
.L_866:
        /*000c*/ 	.word	0x00000000
        /*0010*/ 	.short	0x0000
        /*0012*/ 	.short	0x0070
        /*0014*/ 	.byte	0x00, 0xf0, 0x01, 0x1c


	//----- nvinfo : EIATTR_SPARSE_MMA_MASK
	.align		4
.L_867:
        /*0018*/ 	.byte	0x03, 0x50
        /*001a*/ 	.short	0x0000


	//----- nvinfo : EIATTR_MAXREG_COUNT
	.align		4
        /*001c*/ 	.byte	0x03, 0x1b
        /*001e*/ 	.short	0x00a8


	//----- nvinfo : EIATTR_NUM_BARRIERS
	.align		4
        /*0020*/ 	.byte	0x02, 0x4c
        /*0022*/ 	.byte	0x10
	.zero		1


	//----- nvinfo : EIATTR_EXTERNS
	.align		4
        /*0024*/ 	.byte	0x04, 0x0f
        /*0026*/ 	.short	(.L_869 - .L_868)


	//   ....[0]....
	.align		4
.L_868:
        /*0028*/ 	.word	index@(__assertfail)


	//----- nvinfo : EIATTR_ANNOTATIONS
	.align		4
.L_869:
        /*002c*/ 	.byte	0x04, 0x55
        /*002e*/ 	.short	(.L_871 - .L_870)


	//   ....[0]....
.L_870:
        /*0030*/ 	.word	0x00000001
        /*0034*/ 	.byte	0x10, 0x87, 0x00, 0x00, 0x01, 0x00, 0x00, 0x00, 0x40, 0x8b, 0x00, 0x00, 0x01, 0x00, 0x00, 0x00
        /*0044*/ 	.byte	0x60, 0x98, 0x00, 0x00, 0x01, 0x00, 0x00, 0x00, 0x80, 0x98, 0x00, 0x00, 0x01, 0x00, 0x00, 0x00
        /*0054*/ 	.byte	0x60, 0x9c, 0x00, 0x00


	//----- nvinfo : EIATTR_MERCURY_ISA_VERSION
	.align		4
.L_871:
        /*0058*/ 	.byte	0x03, 0x5f
        /*005a*/ 	.short	0x0101


	//----- nvinfo : EIATTR_INT_WARP_WIDE_INSTR_OFFSETS
	.align		4
        /*005c*/ 	.byte	0x04, 0x31
        /*005e*/ 	.short	(.L_873 - .L_872)


	//   ....[0]....
.L_872:
        /*0060*/ 	.word	0x00000190


	//   ....[1]....
        /*0064*/ 	.word	0x000001c0


	//   ....[2]....
        /*0068*/ 	.word	0x00006a50


	//   ....[3]....
        /*006c*/ 	.word	0x00007100


	//   ....[4]....
        /*0070*/ 	.word	0x00007620


	//----- nvinfo : EIATTR_COOP_GROUP_MASK_REGIDS
	.align		4
.L_873:
        /*0074*/ 	.byte	0x04, 0x29
        /*0076*/ 	.short	(.L_875 - .L_874)


	//   ....[0]....
.L_874:
        /*0078*/ 	.word	0xffffffff


	//   ....[1]....
        /*007c*/ 	.word	0xffffffff


	//   ....[2]....
        /*0080*/ 	.word	0xffffffff


	//   ....[3]....
        /*0084*/ 	.word	0xffffffff


	//   ....[4]....
        /*0088*/ 	.word	0xffffffff


	//   ....[5]....
        /*008c*/ 	.word	0xffffffff


	//   ....[6]....
        /*0090*/ 	.word	0xffffffff


	//   ....[7]....
        /*0094*/ 	.word	0xffffffff


	//   ....[8]....
        /*0098*/ 	.word	0xffffffff


	//   ....[9]....
        /*009c*/ 	.word	0xffffffff


	//   ....[10]....
        /*00a0*/ 	.word	0xffffffff


	//   ....[11]....
        /*00a4*/ 	.word	0xffffffff


	//   ....[12]....
        /*00a8*/ 	.word	0xffffffff


	//   ....[13]....
        /*00ac*/ 	.word	0xffffffff


	//   ....[14]....
        /*00b0*/ 	.word	0xffffffff


	//   ....[15]....
        /*00b4*/ 	.word	0xffffffff


	//   ....[16]....
        /*00b8*/ 	.word	0xffffffff


	//   ....[17]....
        /*00bc*/ 	.word	0x0500000f


	//   ....[18]....
        /*00c0*/ 	.word	0x0500000f


	//   ....[19]....
        /*00c4*/ 	.word	0x0500000f


	//   ....[20]....
        /*00c8*/ 	.word	0x0500000f


	//   ....[21]....
        /*00cc*/ 	.word	0x0500000f


	//   ....[22]....
        /*00d0*/ 	.word	0x0500000f


	//----- nvinfo : EIATTR_COOP_GROUP_INSTR_OFFSETS
	.align		4
.L_875:
        /*00d4*/ 	.byte	0x04, 0x28
        /*00d6*/ 	.short	(.L_877 - .L_876)


	//   ....[0]....
.L_876:
        /*00d8*/ 	.word	0x00000070


	//   ....[1]....
        /*00dc*/ 	.word	0x000001a0


	//   ....[2]....
        /*00e0*/ 	.word	0x000001f0


	//   ....[3]....
        /*00e4*/ 	.word	0x000003e0


	//   ....[4]....
        /*00e8*/ 	.word	0x00000630


	//   ....[5]....
        /*00ec*/ 	.word	0x00001720


	//   ....[6]....
        /*00f0*/ 	.word	0x000051d0


	//   ....[7]....
        /*00f4*/ 	.word	0x00005350


	//   ....[8]....
        /*00f8*/ 	.word	0x00005600


	//   ....[9]....
        /*00fc*/ 	.word	0x00005790


	//   ....[10]....
        /*0100*/ 	.word	0x000058a0


	//   ....[11]....
        /*0104*/ 	.word	0x00006650


	//   ....[12]....
        /*0108*/ 	.word	0x00006980


	//   ....[13]....
        /*010c*/ 	.word	0x00006d80


	//   ....[14]....
        /*0110*/ 	.word	0x00007030


	//   ....[15]....
        /*0114*/ 	.word	0x000072e0


	//   ....[16]....
        /*0118*/ 	.word	0x00007550


	//   ....[17]....
        /*011c*/ 	.word	0x0000a5a0


	//   ....[18]....
        /*0120*/ 	.word	0x0000a710


	//   ....[19]....
        /*0124*/ 	.word	0x0000a780


	//   ....[20]....
        /*0128*/ 	.word	0x0000a7f0


	//   ....[21]....
        /*012c*/ 	.word	0x0000a860


	//   ....[22]....
        /*0130*/ 	.word	0x0000a8d0


	//----- nvinfo : EIATTR_REG_RECONFIG
	.align		4
.L_877:
        /*0134*/ 	.byte	0x01, 0x54
	.zero		2


	//----- nvinfo : EIATTR_SYSCALL_OFFSETS
	.align		4
        /*0138*/ 	.byte	0x04, 0x46
        /*013a*/ 	.short	(.L_879 - .L_878)


	//   ....[0]....
.L_878:
        /*013c*/ 	.word	0x00001380


	//   ....[1]....
        /*0140*/ 	.word	0x00001470


	//   ....[2]....
        /*0144*/ 	.word	0x000015d0


	//   ....[3]....
        /*0148*/ 	.word	0x000016c0


	//   ....[4]....
        /*014c*/ 	.word	0x00001940


	//----- nvinfo : EIATTR_MBARRIER_INSTR_OFFSETS
	.align		4
.L_879:
        /*0150*/ 	.byte	0x04, 0x39
        /*0152*/ 	.short	(.L_881 - .L_880)


	//   ....[0]....
.L_880:
        /*0154*/ 	.word	0x00000290
        /*0158*/ 	.word	0x000000ff
        /*015c*/ 	.word	0x00026800
        /*0160*/ 	.short	0x0100
        /*0162*/ 	.byte	0x06
	.zero		1


	//   ....[1]....
        /*0164*/ 	.word	0x00000390
        /*0168*/ 	.word	0x000000ff
        /*016c*/ 	.word	0x00026810
        /*0170*/ 	.short	0x0100
        /*0172*/ 	.byte	0x08
	.zero		1


	//   ....[2]....
        /*0174*/ 	.word	0x000003a0
        /*0178*/ 	.word	0x000000ff
        /*017c*/ 	.word	0x00026820
        /*0180*/ 	.short	0x0100
        /*0182*/ 	.byte	0x08
	.zero		1


	//   ....[3]....
        /*0184*/ 	.word	0x000003b0
        /*0188*/ 	.word	0x000000ff
        /*018c*/ 	.word	0x00026818
        /*0190*/ 	.short	0x0100
        /*0192*/ 	.byte	0x08
	.zero		1


	//   ....[4]....
        /*0194*/ 	.word	0x000003c0
        /*0198*/ 	.word	0x000000ff
        /*019c*/ 	.word	0x00026828
        /*01a0*/ 	.short	0x0100
        /*01a2*/ 	.byte	0x08
	.zero		1


	//   ....[5]....
        /*01a4*/ 	.word	0x000004f0
        /*01a8*/ 	.word	0x000000ff
        /*01ac*/ 	.word	0x00026830
        /*01b0*/ 	.short	0x0100
        /*01b2*/ 	.byte	0x08
	.zero		1


	//   ....[6]....
        /*01b4*/ 	.word	0x00000500
        /*01b8*/ 	.word	0x000000ff
        /*01bc*/ 	.word	0x00026840
        /*01c0*/ 	.short	0x0100
        /*01c2*/ 	.byte	0x08
	.zero		1


	//   ....[7]....
        /*01c4*/ 	.word	0x00000510
        /*01c8*/ 	.word	0x000000ff
        /*01cc*/ 	.word	0x00026838
        /*01d0*/ 	.short	0x0100
        /*01d2*/ 	.byte	0x08
	.zero		1


	//   ....[8]....
        /*01d4*/ 	.word	0x00000520
        /*01d8*/ 	.word	0x000000ff
        /*01dc*/ 	.word	0x00026848
        /*01e0*/ 	.short	0x0100
        /*01e2*/ 	.byte	0x08
	.zero		1


	//   ....[9]....
        /*01e4*/ 	.word	0x00001760
        /*01e8*/ 	.word	0x00000002
        /*01ec*/ 	.word	0x00026800
        /*01f0*/ 	.short	0x010a
        /*01f2*/ 	.byte	0x3f
	.zero		1


	//   ....[10]....
        /*01f4*/ 	.word	0x00001800
        /*01f8*/ 	.word	0x00000002
        /*01fc*/ 	.word	0x00026800
        /*0200*/ 	.short	0x010a
        /*0202*/ 	.byte	0x3f
	.zero		1


	//   ....[11]....
        /*0204*/ 	.word	0x00002160
        /*0208*/ 	.word	0x000000ff
        /*020c*/ 	.word	0x00026810
        /*0210*/ 	.short	0x010a
        /*0212*/ 	.byte	0x07
	.zero		1


	//   ....[12]....
        /*0214*/ 	.word	0x000021a0
        /*0218*/ 	.word	0x000000ff
        /*021c*/ 	.word	0x00026810
        /*0220*/ 	.short	0x010a
        /*0222*/ 	.byte	0x07
	.zero		1


	//   ....[13]....
        /*0224*/ 	.word	0x000025e0
        /*0228*/ 	.word	0x000000ff
        /*022c*/ 	.word	0x00026830
        /*0230*/ 	.short	0x010a
        /*0232*/ 	.byte	0x07
	.zero		1


	//   ....[14]....
        /*0234*/ 	.word	0x00002620
        /*0238*/ 	.word	0x000000ff
        /*023c*/ 	.word	0x00026830
        /*0240*/ 	.short	0x010a
        /*0242*/ 	.byte	0x07
	.zero		1


	//   ....[15]....
        /*0244*/ 	.word	0x00004440
        /*0248*/ 	.word	0x000000ff
        /*024c*/ 	.word	0x00000000
        /*0250*/ 	.short	0x0101
        /*0252*/ 	.byte	0x0a
	.zero		1


	//   ....[16]....
        /*0254*/ 	.word	0x00004730
        /*0258*/ 	.word	0x000000ff
        /*025c*/ 	.word	0x00000000
        /*0260*/ 	.short	0x0101
        /*0262*/ 	.byte	0x07
	.zero		1


	//   ....[17]....
        /*0264*/ 	.word	0x000082e0
        /*0268*/ 	.word	0x0000000f
        /*026c*/ 	.word	0x00026820
        /*0270*/ 	.short	0x010a
        /*0272*/ 	.byte	0x3f
	.zero		1


	//   ....[18]....
        /*0274*/ 	.word	0x00008ba0
        /*0278*/ 	.word	0x0000000f
        /*027c*/ 	.word	0x00026840
        /*0280*/ 	.short	0x010a
        /*0282*/ 	.byte	0x3f
	.zero		1


	//   ....[19]....
        /*0284*/ 	.word	0x00008ee0
        /*0288*/ 	.word	0x0000000f
        /*028c*/ 	.word	0x00026828
        /*0290*/ 	.short	0x010a
        /*0292*/ 	.byte	0x3f
	.zero		1


	//   ....[20]....
        /*0294*/ 	.word	0x00009220
        /*0298*/ 	.word	0x0000000f
        /*029c*/ 	.word	0x00026848
        /*02a0*/ 	.short	0x010a
        /*02a2*/ 	.byte	0x3f
	.zero		1


	//   ....[21]....
        /*02a4*/ 	.word	0x00009500
        /*02a8*/ 	.word	0x0000000f
        /*02ac*/ 	.word	0x00026820
        /*02b0*/ 	.short	0x010a
        /*02b2*/ 	.byte	0x3f
	.zero		1


	//   ....[22]....
        /*02b4*/ 	.word	0x000098b0
        /*02b8*/ 	.word	0x0000000f
        /*02bc*/ 	.word	0x00026840
        /*02c0*/ 	.short	0x010a
        /*02c2*/ 	.byte	0x3f
	.zero		1


	//   ....[23]....
        /*02c4*/ 	.word	0x00009bc0
        /*02c8*/ 	.word	0x0000000f
        /*02cc*/ 	.word	0x00026828
        /*02d0*/ 	.short	0x010a
        /*02d2*/ 	.byte	0x3f
	.zero		1


	//   ....[24]....
        /*02d4*/ 	.word	0x00009f40
        /*02d8*/ 	.word	0x00000003
        /*02dc*/ 	.word	0x00026840
        /*02e0*/ 	.short	0x010a
        /*02e2*/ 	.byte	0x3f
	.zero		1


	//   ....[25]....
        /*02e4*/ 	.word	0x0000a410
        /*02e8*/ 	.word	0x00000007
        /*02ec*/ 	.word	0x00000000
        /*02f0*/ 	.short	0x010a
        /*02f2*/ 	.byte	0x3f
	.zero		1


	//   ....[26]....
        /*02f4*/ 	.word	0x0000a460
        /*02f8*/ 	.word	0x00000003
        /*02fc*/ 	.word	0x00000000
        /*0300*/ 	.short	0x010a
        /*0302*/ 	.byte	0x3f
	.zero		1


	//   ....[27]....
        /*0304*/ 	.word	0x0000a4c0
        /*0308*/ 	.word	0x00000005
        /*030c*/ 	.word	0x00000000
        /*0310*/ 	.short	0x010a
        /*0312*/ 	.byte	0x3f
	.zero		1


	//   ....[28]....
        /*0314*/ 	.word	0x0000a4f0
        /*0318*/ 	.word	0x00000003
        /*031c*/ 	.word	0x00000000
        /*0320*/ 	.short	0x010a
        /*0322*/ 	.byte	0x3f
	.zero		1


	//   ....[29]....
        /*0324*/ 	.word	0x0000a5d0
        /*0328*/ 	.word	0x00000002
        /*032c*/ 	.word	0x00026800
        /*0330*/ 	.short	0x010a
        /*0332*/ 	.byte	0x3f
	.zero		1


	//   ....[30]....
        /*0334*/ 	.word	0x0000a630
        /*0338*/ 	.word	0x00000005
        /*033c*/ 	.word	0x00026810
        /*0340*/ 	.short	0x010a
        /*0342*/ 	.byte	0x3f
	.zero		1


	//   ....[31]....
        /*0344*/ 	.word	0x0000a690
        /*0348*/ 	.word	0x00000005
        /*034c*/ 	.word	0x00026830
        /*0350*/ 	.short	0x010a
        /*0352*/ 	.byte	0x3f
	.zero		1


	//   ....[32]....
        /*0354*/ 	.word	0x0000a910
        /*0358*/ 	.word	0x0000000f
        /*035c*/ 	.word	0x00026820
        /*0360*/ 	.short	0x010a
        /*0362*/ 	.byte	0x3f
	.zero		1


	//   ....[33]....
        /*0364*/ 	.word	0x0000a960
        /*0368*/ 	.word	0x0000000f
        /*036c*/ 	.word	0x00026840
        /*0370*/ 	.short	0x010a
        /*0372*/ 	.byte	0x3f
	.zero		1


	//   ....[34]....
        /*0374*/ 	.word	0x0000a9b0
        /*0378*/ 	.word	0x0000000f
        /*037c*/ 	.word	0x00026828
        /*0380*/ 	.short	0x010a
        /*0382*/ 	.byte	0x3f
	.zero		1


	//   ....[35]....
        /*0384*/ 	.word	0x0000aa00
        /*0388*/ 	.word	0x0000000f
        /*038c*/ 	.word	0x00026848
        /*0390*/ 	.short	0x010a
        /*0392*/ 	.byte	0x3f
	.zero		1


	//   ....[36]....
        /*0394*/ 	.word	0x0000aa60
        /*0398*/ 	.word	0x0000000f
        /*039c*/ 	.word	0x00026820
        /*03a0*/ 	.short	0x010a
        /*03a2*/ 	.byte	0x3f
	.zero		1


	//   ....[37]....
        /*03a4*/ 	.word	0x0000aab0
        /*03a8*/ 	.word	0x0000000f
        /*03ac*/ 	.word	0x00026840
        /*03b0*/ 	.short	0x010a
        /*03b2*/ 	.byte	0x3f
	.zero		1


	//   ....[38]....
        /*03b4*/ 	.word	0x0000ab00
        /*03b8*/ 	.word	0x0000000f
        /*03bc*/ 	.word	0x00026828
        /*03c0*/ 	.short	0x010a
        /*03c2*/ 	.byte	0x3f
	.zero		1


	//   ....[39]....
        /*03c4*/ 	.word	0x0000ab50
        /*03c8*/ 	.word	0x00000003
        /*03cc*/ 	.word	0x00026840
        /*03d0*/ 	.short	0x010a
        /*03d2*/ 	.byte	0x3f
	.zero		1


	//   ....[40]....
        /*03d4*/ 	.word	0x0000ac20
        /*03d8*/ 	.word	0x00000007
        /*03dc*/ 	.word	0x00000000
        /*03e0*/ 	.short	0x010a
        /*03e2*/ 	.byte	0x3f
	.zero		1


	//   ....[41]....
        /*03e4*/ 	.word	0x0000ac70
        /*03e8*/ 	.word	0x00000003
        /*03ec*/ 	.word	0x00000000
        /*03f0*/ 	.short	0x010a
        /*03f2*/ 	.byte	0x3f
	.zero		1


	//   ....[42]....
        /*03f4*/ 	.word	0x0000acc0
        /*03f8*/ 	.word	0x00000005
        /*03fc*/ 	.word	0x00000000
        /*0400*/ 	.short	0x010a
        /*0402*/ 	.byte	0x3f
	.zero		1


	//----- nvinfo : EIATTR_NUM_MBARRIERS
	.align		4
.L_881:
        /*0404*/ 	.byte	0x03, 0x38
        /*0406*/ 	.short	0x0009


	//----- nvinfo : EIATTR_EXIT_INSTR_OFFSETS
	.align		4
        /*0408*/ 	.byte	0x04, 0x1c
        /*040a*/ 	.short	(.L_883 - .L_882)


	//   ....[0]....
.L_882:
        /*040c*/ 	.word	0x0000a540


	//----- nvinfo : EIATTR_MAX_THREADS
	.align		4
.L_883:
        /*0410*/ 	.byte	0x04, 0x05
        /*0412*/ 	.short	(.L_885 - .L_884)
.L_884:
        /*0414*/ 	.word	0x00000180
        /*0418*/ 	.word	0x00000001
        /*041c*/ 	.word	0x00000001


	//----- nvinfo : EIATTR_CRS_STACK_SIZE
	.align		4
.L_885:
        /*0420*/ 	.byte	0x04, 0x1e
        /*0422*/ 	.short	(.L_887 - .L_886)
.L_886:
        /*0424*/ 	.word	0x00000000


	//----- nvinfo : EIATTR_CBANK_PARAM_SIZE
	.align		4
.L_887:
        /*0428*/ 	.byte	0x03, 0x19
        /*042a*/ 	.short	0x0770


	//----- nvinfo : EIATTR_PARAM_CBANK
	.align		4
        /*042c*/ 	.byte	0x04, 0x0a
        /*042e*/ 	.short	(.L_889 - .L_888)
	.align		4
.L_888:
        /*0430*/ 	.word	index@(.nv.constant0._ZN7cutlass13device_kernelIN5flash11enable_sm90INS1_16FlashAttnBwdSm90INS1_25CollectiveMainloopBwdSm90ILi2ELi2ELi2EN4cute5tupleIJNS5_1CILi1EEES8_S8_EEENS6_IJNS7_ILi64EEENS7_ILi128EEENS7_ILi96EEEEEENS_6half_tEfNS_4arch4Sm90ELb1ELb0ELb0ELb1ELb1ELb1ELb0ELb0ELi2ELi1ELi2ELi1ELb1EEENS1_24CollectiveEpilogueBwdGQAISD_fSG_Li256ELb1ELb1EEENS1_25SingleTileBwdLPTSchedulerILb1ELi128ELb1EEEEEEEEEvNT_6ParamsE)
        /*0434*/ 	.short	0x0210
        /*0436*/ 	.short	0x0770


	//----- nvinfo : EIATTR_SW_WAR
	.align		4
.L_889:
        /*0438*/ 	.byte	0x04, 0x36
        /*043a*/ 	.short	(.L_891 - .L_890)
.L_890:
        /*043c*/ 	.word	0x00000008
.L_891:


//--------------------- .nv.info._ZN7cutlass13device_kernelIN5flash22FlashAttnBwdPreprocessIN4cute5tupleIJNS3_1CILi64EEENS5_ILi96EEEEEENS_6half_tEfNS_4arch4Sm90ELb1ELb1EEEEEvNT_6ParamsE --------------------------
	.section	.nv.info._ZN7cutlass13device_kernelIN5flash22FlashAttnBwdPreprocessIN4cute5tupleIJNS3_1CILi64EEENS5_ILi96EEEEEENS_6half_tEfNS_4arch4Sm90ELb1ELb1EEEEEvNT_6ParamsE,"",@"SHT_CUDA_INFO"
	.sectionflags	@""
	.align	4


	//----- nvinfo : EIATTR_CUDA_API_VERSION
	.align		4
        /*0000*/ 	.byte	0x04, 0x37
        /*0002*/ 	.short	(.L_893 - .L_892)
.L_892:
        /*0004*/ 	.word	0x00000082


	//----- nvinfo : EIATTR_KPARAM_INFO
	.align		4
.L_893:
        /*0008*/ 	.byte	0x04, 0x17
        /*000a*/ 	.short	(.L_895 - .L_894)
.L_894:
        /*000c*/ 	.word	0x00000000
        /*0010*/ 	.short	0x0000
        /*0012*/ 	.short	0x0000
        /*0014*/ 	.byte	0x00, 0xf0, 0xc1, 0x03


	//----- nvinfo : EIATTR_SPARSE_MMA_MASK
	.align		4
.L_895:
        /*0018*/ 	.byte	0x03, 0x50
        /*001a*/ 	.short	0x0000


	//----- nvinfo : EIATTR_MAXREG_COUNT
	.align		4
        /*001c*/ 	.byte	0x03, 0x1b
        /*001e*/ 	.short	0x0080


	//----- nvinfo : EIATTR_MERCURY_ISA_VERSION
	.align		4
        /*0020*/ 	.byte	0x03, 0x5f
        /*0022*/ 	.short	0x0101


	//----- nvinfo : EIATTR_COOP_GROUP_MASK_REGIDS
	.align		4
        /*0024*/ 	.byte	0x04, 0x29
        /*0026*/ 	.short	(.L_897 - .L_896)


	//   ....[0]....
.L_896:
        /*0028*/ 	.word	0xffffffff


	//   ....[1]....
        /*002c*/ 	.word	0xffffffff


	//----- nvinfo : EIATTR_COOP_GROUP_INSTR_OFFSETS
	.align		4
.L_897:
        /*0030*/ 	.byte	0x04, 0x28
        /*0032*/ 	.short	(.L_899 - .L_898)


	//   ....[0]....
.L_898:
        /*0034*/ 	.word	0x00000e60


	//   ....[1]....
        /*0038*/ 	.word	0x00000ec0


	//----- nvinfo : EIATTR_EXIT_INSTR_OFFSETS
	.align		4
.L_899:
        /*003c*/ 	.byte	0x04, 0x1c
        /*003e*/ 	.short	(.L_901 - .L_900)


	//   ....[0]....
.L_900:
        /*0040*/ 	.word	0x000001c0


	//   ....[1]....
        /*0044*/ 	.word	0x00001430


	//   ....[2]....
        /*0048*/ 	.word	0x000014b0


	//----- nvinfo : EIATTR_MAX_THREADS
	.align		4
.L_901:
        /*004c*/ 	.byte	0x04, 0x05
        /*004e*/ 	.short	(.L_903 - .L_902)
.L_902:
        /*0050*/ 	.word	0x00000100
        /*0054*/ 	.word	0x00000001
        /*0058*/ 	.word	0x00000001


	//----- nvinfo : EIATTR_CRS_STACK_SIZE
	.align		4
.L_903:
        /*005c*/ 	.byte	0x04, 0x1e
        /*005e*/ 	.short	(.L_905 - .L_904)
.L_904:
        /*0060*/ 	.word	0x00000000


	//----- nvinfo : EIATTR_CBANK_PARAM_SIZE
	.align		4
.L_905:
        /*0064*/ 	.byte	0x03, 0x19
        /*0066*/ 	.short	0x00f0


	//----- nvinfo : EIATTR_PARAM_CBANK
	.align		4
        /*0068*/ 	.byte	0x04, 0x0a
        /*006a*/ 	.short	(.L_907 - .L_906)
	.align		4
.L_906:
        /*006c*/ 	.word	index@(.nv.constant0._ZN7cutlass13device_kernelIN5flash22FlashAttnBwdPreprocessIN4cute5tupleIJNS3_1CILi64EEENS5_ILi96EEEEEENS_6half_tEfNS_4arch4Sm90ELb1ELb1EEEEEvNT_6ParamsE)
        /*0070*/ 	.short	0x0210
        /*0072*/ 	.short	0x00f0


	//----- nvinfo : EIATTR_SW_WAR
	.align		4
.L_907:
        /*0074*/ 	.byte	0x04, 0x36
        /*0076*/ 	.short	(.L_909 - .L_908)
.L_908:
        /*0078*/ 	.word	0x00000008
.L_909:


//--------------------- .nv.callgraph             --------------------------
	.section	.nv.callgraph,"",@"SHT_CUDA_CALLGRAPH"
	.align	4
	.sectionentsize	8
	.align		4
        /*0000*/ 	.word	0x00000000
	.align		4
        /*0004*/ 	.word	0xffffffff
	.align		4
        /*0008*/ 	.word	index@(_ZN7cutlass13device_kernelIN5flash11enable_sm90INS1_16FlashAttnBwdSm90INS1_25CollectiveMainloopBwdSm90ILi2ELi2ELi2EN4cute5tupleIJNS5_1CILi1EEES8_S8_EEENS6_IJNS7_ILi64EEENS7_ILi128EEENS7_ILi96EEEEEENS_6half_tEfNS_4arch4Sm90ELb0ELb0ELb0ELb0ELb0ELb1ELb0ELb0ELi2ELi1ELi2ELi1ELb1EEENS1_21CollectiveEpilogueBwdISD_SE_SG_Li256ELb0ELb0ELi1EEENS1_19SingleTileSchedulerILb0ELb0ELb0ELi128EEEEEEEEEvNT_6ParamsE)
	.align		4
        /*000c*/ 	.word	index@(__assertfail)
	.align		4
        /*0010*/ 	.word	index@(_ZN7cutlass13device_kernelIN5flash11enable_sm90INS1_16FlashAttnBwdSm90INS1_25CollectiveMainloopBwdSm90ILi2ELi2ELi2EN4cute5tupleIJNS5_1CILi1EEES8_S8_EEENS6_IJNS7_ILi64EEENS7_ILi128EEENS7_ILi96EEEEEENS_6half_tEfNS_4arch4Sm90ELb0ELb0ELb0ELb0ELb1ELb1ELb0ELb0ELi2ELi1ELi2ELi1ELb1EEENS1_21CollectiveEpilogueBwdISD_SE_SG_Li256ELb0ELb0ELi1EEENS1_19SingleTileSchedulerILb0ELb0ELb0ELi128EEEEEEEEEvNT_6ParamsE)
	.align		4
        /*0014*/ 	.word	index@(__assertfail)
	.align		4
        /*0018*/ 	.word	index@(_ZN7cutlass13device_kernelIN5flash11enable_sm90INS1_16FlashAttnBwdSm90INS1_25CollectiveMainloopBwdSm90ILi2ELi2ELi2EN4cute5tupleIJNS5_1CILi1EEES8_S8_EEENS6_IJNS7_ILi64EEENS7_ILi128EEENS7_ILi96EEEEEENS_6half_tEfNS_4arch4Sm90ELb0ELb0ELb0ELb0ELb0ELb1ELb0ELb0ELi2ELi1ELi2ELi1ELb1EEENS1_24CollectiveEpilogueBwdGQAISD_fSG_Li256ELb0ELb0EEENS1_19SingleTileSchedulerILb0ELb0ELb0ELi128EEEEEEEEEvNT_6ParamsE)
	.align		4
        /*001c*/ 	.word	index@(__assertfail)
	.align		4
        /*0020*/ 	.word	index@(_ZN7cutlass13device_kernelIN5flash11enable_sm90INS1_16FlashAttnBwdSm90INS1_25CollectiveMainloopBwdSm90ILi2ELi2ELi2EN4cute5tupleIJNS5_1CILi1EEES8_S8_EEENS6_IJNS7_ILi64EEENS7_ILi128EEENS7_ILi96EEEEEENS_6half_tEfNS_4arch4Sm90ELb0ELb0ELb0ELb0ELb1ELb1ELb0ELb0ELi2ELi1ELi2ELi1ELb1EEENS1_24CollectiveEpilogueBwdGQAISD_fSG_Li256ELb0ELb1EEENS1_19SingleTileSchedulerILb0ELb0ELb0ELi128EEEEEEEEEvNT_6ParamsE)
	.align		4
        /*0024*/ 	.word	index@(__assertfail)
	.align		4
        /*0028*/ 	.word	index@(_ZN7cutlass13device_kernelIN5flash11enable_sm90INS1_16FlashAttnBwdSm90INS1_25CollectiveMainloopBwdSm90ILi2ELi2ELi2EN4cute5tupleIJNS5_1CILi1EEES8_S8_EEENS6_IJNS7_ILi64EEENS7_ILi128EEENS7_ILi96EEEEEENS_6half_tEfNS_4arch4Sm90ELb0ELb0ELb0ELb1ELb0ELb1ELb0ELb0ELi2ELi1ELi2ELi1ELb1EEENS1_21CollectiveEpilogueBwdISD_SE_SG_Li256ELb1ELb0ELi1EEENS1_19SingleTileSchedulerILb1ELb0ELb0ELi128EEEEEEEEEvNT_6ParamsE)
	.align		4
        /*002c*/ 	.word	index@(__assertfail)
	.align		4
        /*0030*/ 	.word	index@(_ZN7cutlass13device_kernelIN5flash11enable_sm90INS1_16FlashAttnBwdSm90INS1_25CollectiveMainloopBwdSm90ILi2ELi2ELi2EN4cute5tupleIJNS5_1CILi1EEES8_S8_EEENS6_IJNS7_ILi64EEENS7_ILi128EEENS7_ILi96EEEEEENS_6half_tEfNS_4arch4Sm90ELb0ELb0ELb0ELb1ELb1ELb1ELb0ELb0ELi2ELi1ELi2ELi1ELb1EEENS1_21CollectiveEpilogueBwdISD_SE_SG_Li256ELb1ELb0ELi1EEENS1_19SingleTileSchedulerILb1ELb0ELb0ELi128EEEEEEEEEvNT_6ParamsE)
	.align		4
        /*0034*/ 	.word	index@(__assertfail)
	.align		4
        /*0038*/ 	.word	index@(_ZN7cutlass13device_kernelIN5flash11enable_sm90INS1_16FlashAttnBwdSm90INS1_25CollectiveMainloopBwdSm90ILi2ELi2ELi2EN4cute5tupleIJNS5_1CILi1EEES8_S8_EEENS6_IJNS7_ILi64EEENS7_ILi128EEENS7_ILi96EEEEEENS_6half_tEfNS_4arch4Sm90ELb0ELb0ELb0ELb1ELb0ELb1ELb0ELb0ELi2ELi1ELi2ELi1ELb1EEENS1_24CollectiveEpilogueBwdGQAISD_fSG_Li256ELb1ELb0EEENS1_19SingleTileSchedulerILb1ELb0ELb0ELi128EEEEEEEEEvNT_6ParamsE)
	.align		4
        /*003c*/ 	.word	index@(__assertfail)
	.align		4
        /*0040*/ 	.word	index@(_ZN7cutlass13device_kernelIN5flash11enable_sm90INS1_16FlashAttnBwdSm90INS1_25CollectiveMainloopBwdSm90ILi2ELi2ELi2EN4cute5tupleIJNS5_1CILi1EEES8_S8_EEENS6_IJNS7_ILi64EEENS7_ILi128EEENS7_ILi96EEEEEENS_6half_tEfNS_4arch4Sm90ELb0ELb0ELb0ELb1ELb1ELb1ELb0ELb0ELi2ELi1ELi2ELi1ELb1EEENS1_24CollectiveEpilogueBwdGQAISD_fSG_Li256ELb1ELb1EEENS1_19SingleTileSchedulerILb1ELb0ELb0ELi128EEEEEEEEEvNT_6ParamsE)
	.align		4
        /*0044*/ 	.word	index@(__assertfail)
	.align		4
        /*0048*/ 	.word	index@(_ZN7cutlass13device_kernelIN5flash11enable_sm90INS1_16FlashAttnBwdSm90INS1_25CollectiveMainloopBwdSm90ILi2ELi2ELi2EN4cute5tupleIJNS5_1CILi1EEES8_S8_EEENS6_IJNS7_ILi64EEENS7_ILi128EEENS7_ILi96EEEEEENS_6half_tEfNS_4arch4Sm90ELb0ELb1ELb0ELb0ELb0ELb1ELb0ELb0ELi2ELi1ELi2ELi1ELb1EEENS1_21CollectiveEpilogueBwdISD_SE_SG_Li256ELb0ELb0ELi1EEENS1_19SingleTileSchedulerILb0ELb0ELb0ELi128EEEEEEEEEvNT_6ParamsE)
	.align		4
        /*004c*/ 	.word	index@(__assertfail)
	.align		4
        /*0050*/ 	.word	index@(_ZN7cutlass13device_kernelIN5flash11enable_sm90INS1_16FlashAttnBwdSm90INS1_25CollectiveMainloopBwdSm90ILi2ELi2ELi2EN4cute5tupleIJNS5_1CILi1EEES8_S8_EEENS6_IJNS7_ILi64EEENS7_ILi128EEENS7_ILi96EEEEEENS_6half_tEfNS_4arch4Sm90ELb0ELb1ELb0ELb0ELb1ELb1ELb0ELb0ELi2ELi1ELi2ELi1ELb1EEENS1_21CollectiveEpilogueBwdISD_SE_SG_Li256ELb0ELb0ELi1EEENS1_19SingleTileSchedulerILb0ELb0ELb0ELi128EEEEEEEEEvNT_6ParamsE)
	.align		4
        /*0054*/ 	.word	index@(__assertfail)
	.align		4
        /*0058*/ 	.word	index@(_ZN7cutlass13device_kernelIN5flash11enable_sm90INS1_16FlashAttnBwdSm90INS1_25CollectiveMainloopBwdSm90ILi2ELi2ELi2EN4cute5tupleIJNS5_1CILi1EEES8_S8_EEENS6_IJNS7_ILi64EEENS7_ILi128EEENS7_ILi96EEEEEENS_6half_tEfNS_4arch4Sm90ELb0ELb1ELb0ELb0ELb0ELb1ELb0ELb0ELi2ELi1ELi2ELi1ELb1EEENS1_24CollectiveEpilogueBwdGQAISD_fSG_Li256ELb0ELb0EEENS1_19SingleTileSchedulerILb0ELb0ELb0ELi128EEEEEEEEEvNT_6ParamsE)
	.align		4
        /*005c*/ 	.word	index@(__assertfail)
	.align		4
        /*0060*/ 	.word	index@(_ZN7cutlass13device_kernelIN5flash11enable_sm90INS1_16FlashAttnBwdSm90INS1_25CollectiveMainloopBwdSm90ILi2ELi2ELi2EN4cute5tupleIJNS5_1CILi1EEES8_S8_EEENS6_IJNS7_ILi64EEENS7_ILi128EEENS7_ILi96EEEEEENS_6half_tEfNS_4arch4Sm90ELb0ELb1ELb0ELb0ELb1ELb1ELb0ELb0ELi2ELi1ELi2ELi1ELb1EEENS1_24CollectiveEpilogueBwdGQAISD_fSG_Li256ELb0ELb1EEENS1_19SingleTileSchedulerILb0ELb0ELb0ELi128EEEEEEEEEvNT_6ParamsE)
	.align		4
        /*0064*/ 	.word	index@(__assertfail)
	.align		4
        /*0068*/ 	.word	index@(_ZN7cutlass13device_kernelIN5flash11enable_sm90INS1_16FlashAttnBwdSm90INS1_25CollectiveMainloopBwdSm90ILi2ELi2ELi2EN4cute5tupleIJNS5_1CILi1EEES8_S8_EEENS6_IJNS7_ILi64EEENS7_ILi128EEENS7_ILi96EEEEEENS_6half_tEfNS_4arch4Sm90ELb0ELb1ELb0ELb1ELb0ELb1ELb0ELb0ELi2ELi1ELi2ELi1ELb1EEENS1_21CollectiveEpilogueBwdISD_SE_SG_Li256ELb1ELb0ELi1EEENS1_19SingleTileSchedulerILb1ELb0ELb0ELi128EEEEEEEEEvNT_6ParamsE)
	.align		4
        /*006c*/ 	.word	index@(__assertfail)
	.align		4
        /*0070*/ 	.word	index@(_ZN7cutlass13device_kernelIN5flash11enable_sm90INS1_16FlashAttnBwdSm90INS1_25CollectiveMainloopBwdSm90ILi2ELi2ELi2EN4cute5tupleIJNS5_1CILi1EEES8_S8_EEENS6_IJNS7_ILi64EEENS7_ILi128EEENS7_ILi96EEEEEENS_6half_tEfNS_4arch4Sm90ELb0ELb1ELb0ELb1ELb1ELb1ELb0ELb0ELi2ELi1ELi2ELi1ELb1EEENS1_21CollectiveEpilogueBwdISD_SE_SG_Li256ELb1ELb0ELi1EEENS1_19SingleTileSchedulerILb1ELb0ELb0ELi128EEEEEEEEEvNT_6ParamsE)
	.align		4
        /*0074*/ 	.word	index@(__assertfail)
	.align		4
        /*0078*/ 	.word	index@(_ZN7cutlass13device_kernelIN5flash11enable_sm90INS1_16FlashAttnBwdSm90INS1_25CollectiveMainloopBwdSm90ILi2ELi2ELi2EN4cute5tupleIJNS5_1CILi1EEES8_S8_EEENS6_IJNS7_ILi64EEENS7_ILi128EEENS7_ILi96EEEEEENS_6half_tEfNS_4arch4Sm90ELb0ELb1ELb0ELb1ELb0ELb1ELb0ELb0ELi2ELi1ELi2ELi1ELb1EEENS1_24CollectiveEpilogueBwdGQAISD_fSG_Li256ELb1ELb0EEENS1_19SingleTileSchedulerILb1ELb0ELb0ELi128EEEEEEEEEvNT_6ParamsE)
	.align		4
        /*007c*/ 	.word	index@(__assertfail)
	.align		4
        /*0080*/ 	.word	index@(_ZN7cutlass13device_kernelIN5flash11enable_sm90INS1_16FlashAttnBwdSm90INS1_25CollectiveMainloopBwdSm90ILi2ELi2ELi2EN4cute5tupleIJNS5_1CILi1EEES8_S8_EEENS6_IJNS7_ILi64EEENS7_ILi128EEENS7_ILi96EEEEEENS_6half_tEfNS_4arch4Sm90ELb0ELb1ELb0ELb1ELb1ELb1ELb0ELb0ELi2ELi1ELi2ELi1ELb1EEENS1_24CollectiveEpilogueBwdGQAISD_fSG_Li256ELb1ELb1EEENS1_19SingleTileSchedulerILb1ELb0ELb0ELi128EEEEEEEEEvNT_6ParamsE)
	.align		4
        /*0084*/ 	.word	index@(__assertfail)
	.align		4
        /*0088*/ 	.word	index@(_ZN7cutlass13device_kernelIN5flash11enable_sm90INS1_16FlashAttnBwdSm90INS1_25CollectiveMainloopBwdSm90ILi2ELi2ELi2EN4cute5tupleIJNS5_1CILi1EEES8_S8_EEENS6_IJNS7_ILi64EEENS7_ILi128EEENS7_ILi96EEEEEENS_6half_tEfNS_4arch4Sm90ELb1ELb0ELb0ELb0ELb0ELb1ELb0ELb0ELi2ELi1ELi2ELi1ELb1EEENS1_21CollectiveEpilogueBwdISD_SE_SG_Li256ELb0ELb0ELi1EEENS1_25SingleTileBwdLPTSchedulerILb0ELi128ELb0EEEEEEEEEvNT_6ParamsE)
	.align		4
        /*008c*/ 	.word	index@(__assertfail)
	.align		4
        /*0090*/ 	.word	index@(_ZN7cutlass13device_kernelIN5flash11enable_sm90INS1_16FlashAttnBwdSm90INS1_25CollectiveMainloopBwdSm90ILi2ELi2ELi2EN4cute5tupleIJNS5_1CILi1EEES8_S8_EEENS6_IJNS7_ILi64EEENS7_ILi128EEENS7_ILi96EEEEEENS_6half_tEfNS_4arch4Sm90ELb1ELb0ELb0ELb0ELb1ELb1ELb0ELb0ELi2ELi1ELi2ELi1ELb1EEENS1_21CollectiveEpilogueBwdISD_SE_SG_Li256ELb0ELb0ELi1EEENS1_25SingleTileBwdLPTSchedulerILb0ELi128ELb1EEEEEEEEEvNT_6ParamsE)
	.align		4
        /*0094*/ 	.word	index@(__assertfail)
	.align		4
        /*0098*/ 	.word	index@(_ZN7cutlass13device_kernelIN5flash11enable_sm90INS1_16FlashAttnBwdSm90INS1_25CollectiveMainloopBwdSm90ILi2ELi2ELi2EN4cute5tupleIJNS5_1CILi1EEES8_S8_EEENS6_IJNS7_ILi64EEENS7_ILi128EEENS7_ILi96EEEEEENS_6half_tEfNS_4arch4Sm90ELb1ELb0ELb0ELb0ELb0ELb1ELb0ELb0ELi2ELi1ELi2ELi1ELb1EEENS1_24CollectiveEpilogueBwdGQAISD_fSG_Li256ELb0ELb0EEENS1_25SingleTileBwdLPTSchedulerILb0ELi128ELb0EEEEEEEEEvNT_6ParamsE)
	.align		4
        /*009c*/ 	.word	index@(__assertfail)
	.align		4
        /*00a0*/ 	.word	index@(_ZN7cutlass13device_kernelIN5flash11enable_sm90INS1_16FlashAttnBwdSm90INS1_25CollectiveMainloopBwdSm90ILi2ELi2ELi2EN4cute5tupleIJNS5_1CILi1EEES8_S8_EEENS6_IJNS7_ILi64EEENS7_ILi128EEENS7_ILi96EEEEEENS_6half_tEfNS_4arch4Sm90ELb1ELb0ELb0ELb0ELb1ELb1ELb0ELb0ELi2ELi1ELi2ELi1ELb1EEENS1_24CollectiveEpilogueBwdGQAISD_fSG_Li256ELb0ELb1EEENS1_25SingleTileBwdLPTSchedulerILb0ELi128ELb1EEEEEEEEEvNT_6ParamsE)
	.align		4
        /*00a4*/ 	.word	index@(__assertfail)
	.align		4
        /*00a8*/ 	.word	index@(_ZN7cutlass13device_kernelIN5flash11enable_sm90INS1_16FlashAttnBwdSm90INS1_25CollectiveMainloopBwdSm90ILi2ELi2ELi2EN4cute5tupleIJNS5_1CILi1EEES8_S8_EEENS6_IJNS7_ILi64EEENS7_ILi128EEENS7_ILi96EEEEEENS_6half_tEfNS_4arch4Sm90ELb1ELb0ELb0ELb1ELb0ELb1ELb0ELb0ELi2ELi1ELi2ELi1ELb1EEENS1_21CollectiveEpilogueBwdISD_SE_SG_Li256ELb1ELb0ELi1EEENS1_25SingleTileBwdLPTSchedulerILb1ELi128ELb0EEEEEEEEEvNT_6ParamsE)
	.align		4
        /*00ac*/ 	.word	index@(__assertfail)
	.align		4
        /*00b0*/ 	.word	index@(_ZN7cutlass13device_kernelIN5flash11enable_sm90INS1_16FlashAttnBwdSm90INS1_25CollectiveMainloopBwdSm90ILi2ELi2ELi2EN4cute5tupleIJNS5_1CILi1EEES8_S8_EEENS6_IJNS7_ILi64EEENS7_ILi128EEENS7_ILi96EEEEEENS_6half_tEfNS_4arch4Sm90ELb1ELb0ELb0ELb1ELb1ELb1ELb0ELb0ELi2ELi1ELi2ELi1ELb1EEENS1_21CollectiveEpilogueBwdISD_SE_SG_Li256ELb1ELb0ELi1EEENS1_25SingleTileBwdLPTSchedulerILb1ELi128ELb1EEEEEEEEEvNT_6ParamsE)
	.align		4
        /*00b4*/ 	.word	index@(__assertfail)
	.align		4
        /*00b8*/ 	.word	index@(_ZN7cutlass13device_kernelIN5flash11enable_sm90INS1_16FlashAttnBwdSm90INS1_25CollectiveMainloopBwdSm90ILi2ELi2ELi2EN4cute5tupleIJNS5_1CILi1EEES8_S8_EEENS6_IJNS7_ILi64EEENS7_ILi128EEENS7_ILi96EEEEEENS_6half_tEfNS_4arch4Sm90ELb1ELb0ELb0ELb1ELb0ELb1ELb0ELb0ELi2ELi1ELi2ELi1ELb1EEENS1_24CollectiveEpilogueBwdGQAISD_fSG_Li256ELb1ELb0EEENS1_25SingleTileBwdLPTSchedulerILb1ELi128ELb0EEEEEEEEEvNT_6ParamsE)
	.align		4
        /*00bc*/ 	.word	index@(__assertfail)
	.align		4
        /*00c0*/ 	.word	index@(_ZN7cutlass13device_kernelIN5flash11enable_sm90INS1_16FlashAttnBwdSm90INS1_25CollectiveMainloopBwdSm90ILi2ELi2ELi2EN4cute5tupleIJNS5_1CILi1EEES8_S8_EEENS6_IJNS7_ILi64EEENS7_ILi128EEENS7_ILi96EEEEEENS_6half_tEfNS_4arch4Sm90ELb1ELb0ELb0ELb1ELb1ELb1ELb0ELb0ELi2ELi1ELi2ELi1ELb1EEENS1_24CollectiveEpilogueBwdGQAISD_fSG_Li256ELb1ELb1EEENS1_25SingleTileBwdLPTSchedulerILb1ELi128ELb1EEEEEEEEEvNT_6ParamsE)
	.align		4
        /*00c4*/ 	.word	index@(__assertfail)
	.align		4
        /*00c8*/ 	.word	0x00000000
	.align		4
        /*00cc*/ 	.word	0xfffffffe
	.align		4
        /*00d0*/ 	.word	0x00000000
	.align		4
        /*00d4*/ 	.word	0xfffffffd
	.align		4
        /*00d8*/ 	.word	0x00000000
	.align		4
        /*00dc*/ 	.word	0xfffffffc


//--------------------- .nv.constant4             --------------------------
	.section	.nv.constant4,"a",@progbits
	.align	8
	.align		8
.nv.constant4:
        /*0000*/ 	.dword	__assertfail
	.align		8
        /*0008*/ 	.dword	__unnamed_1
	.align		8
        /*0010*/ 	.dword	__unnamed_2
	.align		8
        /*0018*/ 	.dword	__unnamed_3
	.align		8
        /*0020*/ 	.dword	__unnamed_4
	.align		8
        /*0028*/ 	.dword	__unnamed_5
	.align		8
        /*0030*/ 	.dword	_ZN65_INTERNAL_267d4f41_29_flash_bwd_hdim96_fp16_sm90_cu_8e232a79_26534cuda3std3__45__cpo5beginE
	.align		8
        /*0038*/ 	.dword	_ZN65_INTERNAL_267d4f41_29_flash_bwd_hdim96_fp16_sm90_cu_8e232a79_26534cuda3std3__45__cpo3endE
	.align		8
        /*0040*/ 	.dword	_ZN65_INTERNAL_267d4f41_29_flash_bwd_hdim96_fp16_sm90_cu_8e232a79_26534cuda3std3__45__cpo6cbeginE
	.align		8
        /*0048*/ 	.dword	_ZN65_INTERNAL_267d4f41_29_flash_bwd_hdim96_fp16_sm90_cu_8e232a79_26534cuda3std3__45__cpo4cendE
	.align		8
        /*0050*/ 	.dword	_ZN65_INTERNAL_267d4f41_29_flash_bwd_hdim96_fp16_sm90_cu_8e232a79_26534cuda3std3__467_GLOBAL__N__267d4f41_29_flash_bwd_hdim96_fp16_sm90_cu_8e232a79_26536ignoreE
	.align		8
        /*0058*/ 	.dword	_ZN65_INTERNAL_267d4f41_29_flash_bwd_hdim96_fp16_sm90_cu_8e232a79_26534cuda3std3__419piecewise_constructE
	.align		8
        /*0060*/ 	.dword	_ZN65_INTERNAL_267d4f41_29_flash_bwd_hdim96_fp16_sm90_cu_8e232a79_26534cuda3std3__48in_placeE
	.align		8
        /*0068*/ 	.dword	_ZN65_INTERNAL_267d4f41_29_flash_bwd_hdim96_fp16_sm90_cu_8e232a79_26534cuda3std6ranges3__45__cpo4swapE
	.align		8
        /*0070*/ 	.dword	_ZN65_INTERNAL_267d4f41_29_flash_bwd_hdim96_fp16_sm90_cu_8e232a79_26534cuda3std6ranges3__45__cpo9iter_moveE
	.align		8
        /*0078*/ 	.dword	_ZN65_INTERNAL_267d4f41_29_flash_bwd_hdim96_fp16_sm90_cu_8e232a79_26534cute7productE
	.align		8
        /*0080*/ 	.dword	_ZN65_INTERNAL_267d4f41_29_flash_bwd_hdim96_fp16_sm90_cu_8e232a79_26534cute1_E
	.align		8
        /*0088*/ 	.dword	$str$23
	.align		8
        /*0090*/ 	.dword	$str$24


//--------------------- .text._ZN7cutlass13device_kernelIN5flash11enable_sm90INS1_16FlashAttnBwdSm90INS1_25CollectiveMainloopBwdSm90ILi2ELi2ELi2EN4cute5tupleIJNS5_1CILi1EEES8_S8_EEENS6_IJNS7_ILi64EEENS7_ILi128EEENS7_ILi96EEEEEENS_6half_tEfNS_4arch4Sm90ELb0ELb0ELb0ELb0ELb0ELb1ELb0ELb0ELi2ELi1ELi2ELi1ELb1EEENS1_21CollectiveEpilogueBwdISD_SE_SG_Li256ELb0ELb0ELi1EEENS1_19SingleTileSchedulerILb0ELb0ELb0ELi128EEEEEEEEEvNT_6ParamsE --------------------------
	.section	.text._ZN7cutlass13device_kernelIN5flash11enable_sm90INS1_16FlashAttnBwdSm90INS1_25CollectiveMainloopBwdSm90ILi2ELi2ELi2EN4cute5tupleIJNS5_1CILi1EEES8_S8_EEENS6_IJNS7_ILi64EEENS7_ILi128EEENS7_ILi96EEEEEENS_6half_tEfNS_4arch4Sm90ELb0ELb0ELb0ELb0ELb0ELb1ELb0ELb0ELi2ELi1ELi2ELi1ELb1EEENS1_21CollectiveEpilogueBwdISD_SE_SG_Li256ELb0ELb0ELi1EEENS1_19SingleTileSchedulerILb0ELb0ELb0ELi128EEEEEEEEEvNT_6ParamsE,"ax",@progbits
	.align	128
.text._ZN7cutlass13device_kernelIN5flash11enable_sm90INS1_16FlashAttnBwdSm90INS1_25CollectiveMainloopBwdSm90ILi2ELi2ELi2EN4cute5tupleIJNS5_1CILi1EEES8_S8_EEENS6_IJNS7_ILi64EEENS7_ILi128EEENS7_ILi96EEEEEENS_6half_tEfNS_4arch4Sm90ELb0ELb0ELb0ELb0ELb0ELb1ELb0ELb0ELi2ELi1ELi2ELi1ELb1EEENS1_21CollectiveEpilogueBwdISD_SE_SG_Li256ELb0ELb0ELi1EEENS1_19SingleTileSchedulerILb0ELb0ELb0ELi128EEEEEEEEEvNT_6ParamsE:
        .type           _ZN7cutlass13device_kernelIN5flash11enable_sm90INS1_16FlashAttnBwdSm90INS1_25CollectiveMainloopBwdSm90ILi2ELi2ELi2EN4cute5tupleIJNS5_1CILi1EEES8_S8_EEENS6_IJNS7_ILi64EEENS7_ILi128EEENS7_ILi96EEEEEENS_6half_tEfNS_4arch4Sm90ELb0ELb0ELb0ELb0ELb0ELb1ELb0ELb0ELi2ELi1ELi2ELi1ELb1EEENS1_21CollectiveEpilogueBwdISD_SE_SG_Li256ELb0ELb0ELi1EEENS1_19SingleTileSchedulerILb0ELb0ELb0ELi128EEEEEEEEEvNT_6ParamsE,@function
        .size           _ZN7cutlass13device_kernelIN5flash11enable_sm90INS1_16FlashAttnBwdSm90INS1_25CollectiveMainloopBwdSm90ILi2ELi2ELi2EN4cute5tupleIJNS5_1CILi1EEES8_S8_EEENS6_IJNS7_ILi64EEENS7_ILi128EEENS7_ILi96EEEEEENS_6half_tEfNS_4arch4Sm90ELb0ELb0ELb0ELb0ELb0ELb1ELb0ELb0ELi2ELi1ELi2ELi1ELb1EEENS1_21CollectiveEpilogueBwdISD_SE_SG_Li256ELb0ELb0ELi1EEENS1_19SingleTileSchedulerILb0ELb0ELb0ELi128EEEEEEEEEvNT_6ParamsE,(.L_x_3295 - _ZN7cutlass13device_kernelIN5flash11enable_sm90INS1_16FlashAttnBwdSm90INS1_25CollectiveMainloopBwdSm90ILi2ELi2ELi2EN4cute5tupleIJNS5_1CILi1EEES8_S8_EEENS6_IJNS7_ILi64EEENS7_ILi128EEENS7_ILi96EEEEEENS_6half_tEfNS_4arch4Sm90ELb0ELb0ELb0ELb0ELb0ELb1ELb0ELb0ELi2ELi1ELi2ELi1ELb1EEENS1_21CollectiveEpilogueBwdISD_SE_SG_Li256ELb0ELb0ELi1EEENS1_19SingleTileSchedulerILb0ELb0ELb0ELi128EEEEEEEEEvNT_6ParamsE)
        .other          _ZN7cutlass13device_kernelIN5flash11enable_sm90INS1_16FlashAttnBwdSm90INS1_25CollectiveMainloopBwdSm90ILi2ELi2ELi2EN4cute5tupleIJNS5_1CILi1EEES8_S8_EEENS6_IJNS7_ILi64EEENS7_ILi128EEENS7_ILi96EEEEEENS_6half_tEfNS_4arch4Sm90ELb0ELb0ELb0ELb0ELb0ELb1ELb0ELb0ELi2ELi1ELi2ELi1ELb1EEENS1_21CollectiveEpilogueBwdISD_SE_SG_Li256ELb0ELb0ELi1EEENS1_19SingleTileSchedulerILb0ELb0ELb0ELi128EEEEEEEEEvNT_6ParamsE,@"STO_CUDA_ENTRY STV_DEFAULT"
_ZN7cutlass13device_kernelIN5flash11enable_sm90INS1_16FlashAttnBwdSm90INS1_25CollectiveMainloopBwdSm90ILi2ELi2ELi2EN4cute5tupleIJNS5_1CILi1EEES8_S8_EEENS6_IJNS7_ILi64EEENS7_ILi128EEENS7_ILi96EEEEEENS_6half_tEfNS_4arch4Sm90ELb0ELb0ELb0ELb0ELb0ELb1ELb0ELb0ELi2ELi1ELi2ELi1ELb1EEENS1_21CollectiveEpilogueBwdISD_SE_SG_Li256ELb0ELb0ELi1EEENS1_19SingleTileSchedulerILb0ELb0ELb0ELi128EEEEEEEEEvNT_6ParamsE:
[----:B------:R-:W1:Y:S01]  /*0000*/  LDC R1, c[0x0][0x28] ;  /* 0x00000a00ff017b82 */ /* 0x000e620000000800 */
[----:B------:R-:W2:Y:S01]  /*0010*/  S2R R3, SR_TID.X ;  /* 0x0000000000037919 */ /* 0x000ea20000002100 */
[----:B------:R-:W-:Y:S01]  /*0020*/  ELECT P0, URZ, PT ;  /* 0x00000000003f782f */ /* 0x000fe20003800000 */
[----:B------:R-:W-:Y:S01]  /*0030*/  BSSY B0, `(.L_x_0) ;  /* 0x000001a000007945 */ /* 0x000fe20003800000 */
[--C-:B--2---:R-:W-:Y:S02]  /*0040*/  SHF.R.U32.HI R0, RZ, 0x5, R3.reuse ;  /* 0x00000005ff007819 */ /* 0x104fe40000011603 */
[----:B------:R-:W-:-:S03]  /*0050*/  SHF.R.U32.HI R3, RZ, 0x7, R3 ;  /* 0x00000007ff037819 */ /* 0x000fc60000011603 */
[----:B------:R-:W2:Y:S02]  /*0060*/  SHFL.IDX PT, R2, R0, RZ, 0x1f ;  /* 0x00001fff00027589 */ /* 0x000ea400000e0000 */
[----:B--2---:R-:W-:-:S13]  /*0070*/  ISETP.EQ.AND P0, PT, R2, RZ, P0 ;  /* 0x000000ff0200720c */ /* 0x004fda0000702270 */
[----:B-1----:R-:W-:Y:S05]  /*0080*/  @!P0 BRA `(.L_x_1) ;  /* 0x0000000000508947 */ /* 0x002fea0003800000 */
[----:B------:R-:W-:Y:S02]  /*0090*/  ULDC.64 UR4, c[0x0][0x198] ;  /* 0x0000660000047ab9 */ /* 0x000fe40000000a00 */
[----:B------:R-:W-:Y:S02]  /*00a0*/  UIADD3 UR6, UP0, UR4, 0xf0, URZ ;  /* 0x000000f004067890 */ /* 0x000fe4000ff1e03f */
[----:B------:R-:W-:Y:S02]  /*00b0*/  UIADD3 UR8, UP1, UR4, 0x1f0, URZ ;  /* 0x000001f004087890 */ /* 0x000fe4000ff3e03f */
[----:B------:R-:W-:Y:S02]  /*00c0*/  UIADD3 UR10, UP2, UR4, 0x2f0, URZ ;  /* 0x000002f0040a7890 */ /* 0x000fe4000ff5e03f */
[----:B------:R-:W-:Y:S02]  /*00d0*/  UIADD3 UR12, UP3, UR4, 0x3f0, URZ ;  /* 0x000003f0040c7890 */ /* 0x000fe4000ff7e03f */
[----:B------:R-:W-:-:S02]  /*00e0*/  UIADD3 UR14, UP4, UR4, 0x670, URZ ;  /* 0x00000670040e7890 */ /* 0x000fc4000ff9e03f */
[----:B------:R-:W-:Y:S02]  /*00f0*/  UIADD3.X UR7, URZ, UR5, URZ, UP0, !UPT ;  /* 0x000000053f077290 */ /* 0x000fe400087fe43f */
[----:B------:R-:W-:Y:S02]  /*0100*/  UIADD3 UR4, UP5, UR4, 0x770, URZ ;  /* 0x0000077004047890 */ /* 0x000fe4000ffbe03f */
[----:B------:R-:W-:Y:S02]  /*0110*/  UIADD3.X UR9, URZ, UR5, URZ, UP1, !UPT ;  /* 0x000000053f097290 */ /* 0x000fe40008ffe43f */
[----:B------:R-:W-:Y:S02]  /*0120*/  UIADD3.X UR11, URZ, UR5, URZ, UP2, !UPT ;  /* 0x000000053f0b7290 */ /* 0x000fe400097fe43f */
[----:B------:R-:W-:Y:S01]  /*0130*/  UIADD3.X UR13, URZ, UR5, URZ, UP3, !UPT ;  /* 0x000000053f0d7290 */ /* 0x000fe20009ffe43f */
[----:B------:R1:W-:Y:S01]  /*0140*/  UTMACCTL.PF [UR6] ;  /* 0x00000000060079b9 */ /* 0x0003e20008040000 */
[----:B------:R-:W-:-:S03]  /*0150*/  UIADD3.X UR15, URZ, UR5, URZ, UP4, !UPT ;  /* 0x000000053f0f7290 */ /* 0x000fc6000a7fe43f */
[----:B------:R1:W-:Y:S01]  /*0160*/  UTMACCTL.PF [UR8] ;  /* 0x00000000080079b9 */ /* 0x0003e20008040000 */
[----:B------:R-:W-:Y:S01]  /*0170*/  UIADD3.X UR5, URZ, UR5, URZ, UP5, !UPT ;  /* 0x000000053f057290 */ /* 0x000fe2000affe43f */
[----:B------:R1:W-:Y:S02]  /*0180*/  UTMACCTL.PF [UR10] ;  /* 0x000000000a0079b9 */ /* 0x0003e40008040000 */
[----:B------:R1:W-:Y:S02]  /*0190*/  UTMACCTL.PF [UR12] ;  /* 0x000000000c0079b9 */ /* 0x0003e40008040000 */
[----:B------:R1:W-:Y:S04]  /*01a0*/  UTMACCTL.PF [UR14] ;  /* 0x000000000e0079b9 */ /* 0x0003e80008040000 */
[----:B------:R1:W-:Y:S02]  /*01b0*/  UTMACCTL.PF [UR4] ;  /* 0x00000000040079b9 */ /* 0x0003e40008040000 */
[----:B-1----:R-:W-:Y:S01]  /*01c0*/  NOP ;  /* 0x0000000000007918 */ /* 0x002fe20000000000 */
.L_x_1:
[----:B------:R-:W-:Y:S05]  /*01d0*/  BSYNC B0 ;  /* 0x0000000000007941 */ /* 0x000fea0003800000 */
.L_x_0:
[----:B------:R-:W-:Y:S01]  /*01e0*/  VOTEU.ANY UP0, P0 ;  /* 0x00000000003f7886 */ /* 0x000fe20000000100 */
[----:B------:R-:W1:Y:S01]  /*01f0*/  SHFL.IDX PT, R3, R3, RZ, 0x1f ;  /* 0x00001fff03037589 */ /* 0x000e6200000e0000 */
[----:B------:R-:W-:Y:S01]  /*0200*/  UMOV UR4, 0x1 ;  /* 0x0000000100047882 */ /* 0x000fe20000000000 */
[----:B------:R-:W-:Y:S01]  /*0210*/  VOTEU.ANY UP1, P0 ;  /* 0x00000000003f7886 */ /* 0x000fe20000020100 */
[----:B------:R-:W-:Y:S01]  /*0220*/  UMOV UR38, 0x1 ;  /* 0x0000000100267882 */ /* 0x000fe20000000000 */
[----:B------:R-:W2:Y:S01]  /*0230*/  @UP0 S2UR UR7, SR_CgaCtaId ;  /* 0x00000000000709c3 */ /* 0x000ea20000008800 */
[----:B------:R-:W3:Y:S01]  /*0240*/  SHFL.IDX PT, R2, R0, RZ, 0x1f ;  /* 0x00001fff00027589 */ /* 0x000ee200000e0000 */
[----:B------:R-:W-:Y:S01]  /*0250*/  @UP0 UMOV UR6, 0x400 ;  /* 0x0000040000060882 */ /* 0x000fe20000000000 */
[----:B------:R-:W-:-:S04]  /*0260*/  @UP0 UIADD3 UR4, -UR4, 0x100000, URZ ;  /* 0x0010000004040890 */ /* 0x000fc8000fffe13f */
[----:B------:R-:W-:Y:S02]  /*0270*/  @UP0 USHF.L.U32 UR5, UR4, 0xb, URZ ;  /* 0x0000000b04050899 */ /* 0x000fe4000800063f */
[----:B------:R-:W-:Y:S01]  /*0280*/  @UP0 USHF.L.U32 UR4, UR4, 0x1, URZ ;  /* 0x0000000104040899 */ /* 0x000fe2000800063f */
[----:B-1----:R-:W-:Y:S01]  /*0290*/  R2UR UR8, R3 ;  /* 0x00000000030872ca */ /* 0x002fe200000e0000 */
[----:B--2---:R-:W-:Y:S01]  /*02a0*/  @UP0 ULEA UR6, UR7, UR6, 0x18 ;  /* 0x0000000607060291 */ /* 0x004fe2000f8ec03f */
[----:B---3--:R-:W-:-:S11]  /*02b0*/  ISETP.NE.AND P1, PT, R2, RZ, PT ;  /* 0x000000ff0200720c */ /* 0x008fd60003f25270 */
[----:B------:R-:W-:Y:S01]  /*02c0*/  UISETP.NE.AND UP0, UPT, UR8, URZ, UPT ;  /* 0x0000003f0800728c */ /* 0x000fe2000bf05270 */
[----:B------:R-:W1:Y:S02]  /*02d0*/  FENCE.VIEW.ASYNC.S ;  /* 0x00000000000073c6 */ /* 0x000e640000000000 */
[----:B-1----:R1:W2:Y:S01]  /*02e0*/  @UP1 SYNCS.EXCH.64 URZ, [UR6+0x26800], UR4 ;  /* 0x02680004063f15b2 */ /* 0x0022a20008000100 */
[----:B------:R-:W-:Y:S01]  /*02f0*/  USEL UR38, UR38, 0x2, !UP0 ;  /* 0x0000000226267887 */ /* 0x000fe2000c000000 */
[----:B------:R-:W-:Y:S11]  /*0300*/  @P1 BRA `(.L_x_2) ;  /* 0x0000000000481947 */ /* 0x000ff60003800000 */
[----:B-1----:R-:W1:Y:S01]  /*0310*/  S2UR UR5, SR_CgaCtaId ;  /* 0x00000000000579c3 */ /* 0x002e620000008800 */
[----:B------:R-:W-:Y:S01]  /*0320*/  UMOV UR4, 0x400 ;  /* 0x0000040000047882 */ /* 0x000fe20000000000 */
[----:B------:R-:W-:Y:S01]  /*0330*/  UMOV UR6, 0x1 ;  /* 0x0000000100067882 */ /* 0x000fe20000000000 */
[----:B------:R-:W-:Y:S01]  /*0340*/  UMOV UR9, 0x100 ;  /* 0x0000010000097882 */ /* 0x000fe20000000000 */
[----:B------:R-:W-:-:S04]  /*0350*/  UIADD3 UR6, -UR6, 0x100000, URZ ;  /* 0x0010000006067890 */ /* 0x000fc8000fffe13f */
[----:B------:R-:W-:Y:S02]  /*0360*/  USHF.L.U32 UR7, UR6, 0xb, URZ ;  /* 0x0000000b06077899 */ /* 0x000fe4000800063f */
[----:B------:R-:W-:Y:S01]  /*0370*/  USHF.L.U32 UR6, UR6, 0x1, URZ ;  /* 0x0000000106067899 */ /* 0x000fe2000800063f */
[----:B------:R-:W-:Y:S01]  /*0380*/  ELECT P0, URZ, PT ;  /* 0x00000000003f782f */ /* 0x000fe20003800000 */
[----:B-1----:R-:W-:Y:S02]  /*0390*/  ULEA UR8, UR5, UR4, 0x18 ;  /* 0x0000000405087291 */ /* 0x002fe4000f8ec03f */
[----:B------:R-:W-:-:S04]  /*03a0*/  UIADD3 UR4, -UR9, 0x100000, URZ ;  /* 0x0010000009047890 */ /* 0x000fc8000fffe13f */
[----:B------:R-:W-:Y:S02]  /*03b0*/  USHF.L.U32 UR5, UR4, 0xb, URZ ;  /* 0x0000000b04057899 */ /* 0x000fe4000800063f */
[----:B------:R-:W-:Y:S01]  /*03c0*/  USHF.L.U32 UR4, UR4, 0x1, URZ ;  /* 0x0000000104047899 */ /* 0x000fe2000800063f */
[----:B------:R-:W1:Y:S03]  /*03d0*/  FENCE.VIEW.ASYNC.S ;  /* 0x00000000000073c6 */ /* 0x000e660000000000 */
[----:B-1----:R3:W4:Y:S08]  /*03e0*/  SYNCS.EXCH.64 URZ, [UR8+0x26810], UR6 ;  /* 0x02681006083f75b2 */ /* 0x0027300008000100 */
[----:B------:R3:W5:Y:S01]  /*03f0*/  SYNCS.EXCH.64 URZ, [UR8+0x26820], UR4 ;  /* 0x02682004083f75b2 */ /* 0x0007620008000100 */
[----:B------:R3:W1:Y:S01]  /*0400*/  SYNCS.EXCH.64 URZ, [UR8+0x26818], UR6 ;  /* 0x02681806083f75b2 */ /* 0x0006620008000100 */
[----:B------:R3:W1:Y:S02]  /*0410*/  SYNCS.EXCH.64 URZ, [UR8+0x26828], UR4 ;  /* 0x02682804083f75b2 */ /* 0x0006640008000100 */
[----:B---3--:R-:W-:Y:S01]  /*0420*/  NOP ;  /* 0x0000000000007918 */ /* 0x008fe20000000000 */
.L_x_2:
[----:B------:R-:W3:Y:S01]  /*0430*/  SHFL.IDX PT, R2, R0, RZ, 0x1f ;  /* 0x00001fff00027589 */ /* 0x000ee200000e0000 */
[----:B------:R-:W-:Y:S01]  /*0440*/  NOP ;  /* 0x0000000000007918 */ /* 0x000fe20000000000 */
[----:B---3--:R-:W-:-:S13]  /*0450*/  ISETP.NE.AND P0, PT, R2, RZ, PT ;  /* 0x000000ff0200720c */ /* 0x008fda0003f05270 */
[----:B------:R-:W-:Y:S05]  /*0460*/  @P0 BRA `(.L_x_3) ;  /* 0x0000000000480947 */ /* 0x000fea0003800000 */
[----:B-1----:R-:W1:Y:S01]  /*0470*/  S2UR UR5, SR_CgaCtaId ;  /* 0x00000000000579c3 */ /* 0x002e620000008800 */
[----:B------:R-:W-:Y:S01]  /*0480*/  UMOV UR4, 0x400 ;  /* 0x0000040000047882 */ /* 0x000fe20000000000 */
[----:B------:R-:W-:Y:S01]  /*0490*/  UMOV UR6, 0x1 ;  /* 0x0000000100067882 */ /* 0x000fe20000000000 */
[----:B------:R-:W-:Y:S01]  /*04a0*/  UMOV UR7, 0x100 ;  /* 0x0000010000077882 */ /* 0x000fe20000000000 */
[----:B------:R-:W-:Y:S01]  /*04b0*/  ELECT P0, URZ, PT ;  /* 0x00000000003f782f */ /* 0x000fe20003800000 */
[----:B-1----:R-:W-:Y:S02]  /*04c0*/  ULEA UR8, UR5, UR4, 0x18 ;  /* 0x0000000405087291 */ /* 0x002fe4000f8ec03f */
[----:B------:R-:W-:-:S04]  /*04d0*/  UIADD3 UR4, -UR6, 0x100000, URZ ;  /* 0x0010000006047890 */ /* 0x000fc8000fffe13f */
[----:B------:R-:W-:Y:S02]  /*04e0*/  USHF.L.U32 UR5, UR4, 0xb, URZ ;  /* 0x0000000b04057899 */ /* 0x000fe4000800063f */
[----:B------:R-:W-:Y:S02]  /*04f0*/  USHF.L.U32 UR4, UR4, 0x1, URZ ;  /* 0x0000000104047899 */ /* 0x000fe4000800063f */
[----:B------:R-:W-:-:S04]  /*0500*/  UIADD3 UR6, -UR7, 0x100000, URZ ;  /* 0x0010000007067890 */ /* 0x000fc8000fffe13f */
[----:B------:R-:W-:Y:S02]  /*0510*/  USHF.L.U32 UR7, UR6, 0xb, URZ ;  /* 0x0000000b06077899 */ /* 0x000fe4000800063f */
[----:B------:R-:W-:Y:S01]  /*0520*/  USHF.L.U32 UR6, UR6, 0x1, URZ ;  /* 0x0000000106067899 */ /* 0x000fe2000800063f */
[----:B------:R-:W1:Y:S03]  /*0530*/  FENCE.VIEW.ASYNC.S ;  /* 0x00000000000073c6 */ /* 0x000e660000000000 */
[----:B-1----:R3:W1:Y:S08]  /*0540*/  SYNCS.EXCH.64 URZ, [UR8+0x26830], UR4 ;  /* 0x02683004083f75b2 */ /* 0x0026700008000100 */
[----:B------:R3:W1:Y:S01]  /*0550*/  SYNCS.EXCH.64 URZ, [UR8+0x26840], UR6 ;  /* 0x02684006083f75b2 */ /* 0x0006620008000100 */
[----:B------:R3:W1:Y:S01]  /*0560*/  SYNCS.EXCH.64 URZ, [UR8+0x26838], UR4 ;  /* 0x02683804083f75b2 */ /* 0x0006620008000100 */
[----:B------:R3:W1:Y:S02]  /*0570*/  SYNCS.EXCH.64 URZ, [UR8+0x26848], UR6 ;  /* 0x02684806083f75b2 */ /* 0x0006640008000100 */
[----:B---3--:R-:W-:Y:S01]  /*0580*/  NOP ;  /* 0x0000000000007918 */ /* 0x008fe20000000000 */
.L_x_3:
[----:B------:R-:W-:Y:S01]  /*0590*/  PLOP3.LUT P0, PT, PT, PT, UP0, 0x80, 0x0 ;  /* 0x000000000000781c */ /* 0x000fe20003f0f008 */
[----:B------:R-:W-:Y:S01]  /*05a0*/  NOP ;  /* 0x0000000000007918 */ /* 0x000fe20000000000 */
[----:B-12-45:R-:W-:Y:S11]  /*05b0*/  BAR.SYNC.DEFER_BLOCKING 0x0 ;  /* 0x0000000000007b1d */ /* 0x036ff60000010000 */
[----:B------:R-:W-:Y:S05]  /*05c0*/  @!P0 BRA `(.L_x_4) ;  /* 0x00000044000c8947 */ /* 0x000fea0003800000 */
.L_x_5:
[----:B------:R-:W-:-:S08]  /*05d0*/  NOP ;  /* 0x0000000000007918 */ /* 0x000fd00000000000 */
[----:B------:R-:W1:Y:S02]  /*05e0*/  USETMAXREG.TRY_ALLOC.CTAPOOL UP0, 0xf0 ;  /* 0x000000f0000079c8 */ /* 0x000e640008000600 */
[----:B-1----:R-:W-:-:S13]  /*05f0*/  PLOP3.LUT P0, PT, PT, PT, UP0, 0x80, 0x0 ;  /* 0x000000000000781c */ /* 0x002fda0003f0f008 */
[----:B------:R-:W-:Y:S05]  /*0600*/  @!P0 BRA `(.L_x_5) ;  /* 0xfffffffc00f08947 */ /* 0x000fea000383ffff */
[----:B------:R-:W-:Y:S01]  /*0610*/  LOP3.LUT R0, R0, 0x3, RZ, 0xc0, !PT ;  /* 0x0000000300007812 */ /* 0x000fe200078ec0ff */
[----:B------:R-:W1:Y:S01]  /*0620*/  S2R R2, SR_TID.X ;  /* 0x0000000000027919 */ /* 0x000e620000002100 */
[----:B------:R-:W2:Y:S04]  /*0630*/  S2UR UR4, SR_CTAID.Z ;  /* 0x00000000000479c3 */ /* 0x000ea80000002700 */
[----:B------:R-:W3:Y:S02]  /*0640*/  SHFL.IDX PT, R0, R0, RZ, 0x1f ;  /* 0x00001fff00007589 */ /* 0x000ee400000e0000 */
[----:B---3--:R-:W-:Y:S02]  /*0650*/  ISETP.NE.AND P0, PT, R0, RZ, PT ;  /* 0x000000ff0000720c */ /* 0x008fe40003f05270 */
[----:B-1----:R-:W-:-:S11]  /*0660*/  SHF.R.U32.HI R2, RZ, 0x7, R2 ;  /* 0x00000007ff027819 */ /* 0x002fd60000011602 */
[----:B------:R-:W-:-:S05]  /*0670*/  @!P0 VIADD R2, R2, 0x9 ;  /* 0x0000000902028836 */ /* 0x000fca0000000000 */
[----:B------:R1:W-:Y:S06]  /*0680*/  @!P0 BAR.ARV R2, 0xa0 ;  /* 0x000280020000851d */ /* 0x0003ec0000002000 */
[----:B--2---:R-:W-:-:S13]  /*0690*/  ISETP.LE.AND P0, PT, RZ, UR4, PT ;  /* 0x00000004ff007c0c */ /* 0x004fda000bf03270 */
[----:B-1----:R-:W-:Y:S05]  /*06a0*/  @!P0 EXIT ;  /* 0x000000000000894d */ /* 0x002fea0003800000 */
[----:B------:R-:W1:Y:S01]  /*06b0*/  S2R R3, SR_TID.X ;  /* 0x0000000000037919 */ /* 0x000e620000002100 */
[----:B------:R-:W-:-:S04]  /*06c0*/  MOV R0, RZ ;  /* 0x000000ff00007202 */ /* 0x000fc80000000f00 */
[----:B------:R-:W-:Y:S01]  /*06d0*/  LOP3.LUT P0, RZ, R0, 0x3ff, RZ, 0xc0, !PT ;  /* 0x000003ff00ff7812 */ /* 0x000fe2000780c0ff */
[----:B-1----:R-:W-:-:S12]  /*06e0*/  VIADD R120, R3, 0xffffff80 ;  /* 0xffffff8003787836 */ /* 0x002fd80000000000 */
[----:B------:R-:W-:Y:S05]  /*06f0*/  @!P0 BRA `(.L_x_6) ;  /* 0x00000000007c8947 */ /* 0x000fea0003800000 */
[----:B------:R-:W-:Y:S01]  /*0700*/  MOV R2, 0x0 ;  /* 0x0000000000027802 */ /* 0x000fe20000000f00 */
[----:B------:R-:W-:Y:S01]  /*0710*/  ULDC.64 UR4, c[0x4][0x88] ;  /* 0x0100220000047ab9 */ /* 0x000fe20000000a00 */
[----:B------:R-:W-:Y:S01]  /*0720*/  ULDC.64 UR6, c[0x4][0x8] ;  /* 0x0100020000067ab9 */ /* 0x000fe20000000a00 */
[----:B------:R-:W-:Y:S01]  /*0730*/  IMAD.U32 R4, RZ, RZ, UR4 ;  /* 0x00000004ff047e24 */ /* 0x000fe2000f8e00ff */
[----:B------:R1:W2:Y:S01]  /*0740*/  LDC.64 R14, c[0x4][R2] ;  /* 0x01000000020e7b82 */ /* 0x0002a20000000a00 */
[----:B------:R-:W-:Y:S01]  /*0750*/  IMAD.U32 R5, RZ, RZ, UR5 ;  /* 0x00000005ff057e24 */ /* 0x000fe2000f8e00ff */
[----:B------:R-:W-:Y:S01]  /*0760*/  ULDC.64 UR4, c[0x4][0x90] ;  /* 0x0100240000047ab9 */ /* 0x000fe20000000a00 */
[----:B------:R-:W-:Y:S02]  /*0770*/  IMAD.U32 R10, RZ, RZ, UR6 ;  /* 0x00000006ff0a7e24 */ /* 0x000fe4000f8e00ff */
[----:B------:R-:W-:Y:S02]  /*0780*/  IMAD.U32 R6, RZ, RZ, UR4 ;  /* 0x00000004ff067e24 */ /* 0x000fe4000f8e00ff */
[----:B------:R-:W-:-:S02]  /*0790*/  IMAD.U32 R7, RZ, RZ, UR5 ;  /* 0x00000005ff077e24 */ /* 0x000fc4000f8e00ff */
[----:B------:R-:W-:Y:S02]  /*07a0*/  IMAD.U32 R11, RZ, RZ, UR7 ;  /* 0x00000007ff0b7e24 */ /* 0x000fe4000f8e00ff */
[----:B------:R-:W-:Y:S02]  /*07b0*/  IMAD.MOV.U32 R8, RZ, RZ, 0x70 ;  /* 0x00000070ff087424 */ /* 0x000fe400078e00ff */
[----:B------:R-:W-:Y:S02]  /*07c0*/  IMAD.MOV.U32 R12, RZ, RZ, 0x1 ;  /* 0x00000001ff0c7424 */ /* 0x000fe400078e00ff */
[----:B-1----:R-:W-:-:S07]  /*07d0*/  IMAD.MOV.U32 R13, RZ, RZ, RZ ;  /* 0x000000ffff0d7224 */ /* 0x002fce00078e00ff */
[----:B------:R-:W-:-:S07]  /*07e0*/  LEPC R20, `(.L_x_7) ;  /* 0x000000001014794e */ /* 0x000fce0000000000 */
[----:B--2---:R-:W-:Y:S05]  /*07f0*/  CALL.ABS.NOINC R14 ;  /* 0x000000000e007343 */ /* 0x004fea0003c00000 */
.L_x_7:
[----:B------:R-:W1:Y:S01]  /*0800*/  LDC.64 R2, c[0x4][R2] ;  /* 0x0100000002027b82 */ /* 0x000e620000000a00 */
[----:B------:R-:W-:Y:S01]  /*0810*/  ULDC.64 UR4, c[0x4][0x88] ;  /* 0x0100220000047ab9 */ /* 0x000fe20000000a00 */
[----:B------:R-:W-:Y:S01]  /*0820*/  ULDC.64 UR6, c[0x4][0x90] ;  /* 0x0100240000067ab9 */ /* 0x000fe20000000a00 */
[----:B------:R-:W-:Y:S02]  /*0830*/  IMAD.U32 R4, RZ, RZ, UR4 ;  /* 0x00000004ff047e24 */ /* 0x000fe4000f8e00ff */
        /* <DEDUP_REMOVED lines=8> */
[----:B------:R-:W-:-:S07]  /*08c0*/  IMAD.MOV.U32 R13, RZ, RZ, RZ ;  /* 0x000000ffff0d7224 */ /* 0x000fce00078e00ff */
[----:B------:R-:W-:-:S07]  /*08d0*/  LEPC R20, `(.L_x_6) ;  /* 0x000000001014794e */ /* 0x000fce0000000000 */
[----:B-1----:R-:W-:Y:S05]  /*08e0*/  CALL.ABS.NOINC R2 ;  /* 0x0000000002007343 */ /* 0x002fea0003c00000 */
.L_x_6:
[----:B------:R-:W1:Y:S01]  /*08f0*/  S2R R3, SR_CgaCtaId ;  /* 0x0000000000037919 */ /* 0x000e620000008800 */
[----:B------:R-:W-:-:S04]  /*0900*/  MOV R2, 0x400 ;  /* 0x0000040000027802 */ /* 0x000fc80000000f00 */
[----:B-1----:R-:W-:-:S05]  /*0910*/  LEA R2, R3, R2, 0x18 ;  /* 0x0000000203027211 */ /* 0x002fca00078ec0ff */
[----:B------:R-:W-:-:S05]  /*0920*/  VIADD R16, R2, 0x1e800 ;  /* 0x0001e80002107836 */ /* 0x000fca0000000000 */
[----:B------:R-:W-:-:S13]  /*0930*/  LOP3.LUT P0, RZ, R16, 0x3ff, RZ, 0xc0, !PT ;  /* 0x000003ff10ff7812 */ /* 0x000fda000780c0ff */
        /* <DEDUP_REMOVED lines=17> */
.L_x_9:
[----:B------:R1:W2:Y:S01]  /*0a50*/  LDC.64 R14, c[0x4][R17] ;  /* 0x01000000110e7b82 */ /* 0x0002a20000000a00 */
        /* <DEDUP_REMOVED lines=14> */
.L_x_8:
[----:B------:R-:W-:Y:S01]  /*0b40*/  SHF.R.S32.HI R121, RZ, 0x1f, R120 ;  /* 0x0000001fff797819 */ /* 0x000fe20000011478 */
[----:B------:R-:W-:-:S03]  /*0b50*/  UMOV UR4, 0xffffffff ;  /* 0xffffffff00047882 */ /* 0x000fc60000000000 */
[----:B------:R-:W-:-:S04]  /*0b60*/  LEA.HI R0, R121, R120, RZ, 0x7 ;  /* 0x0000007879007211 */ /* 0x000fc800078f38ff */
[----:B------:R-:W-:Y:S01]  /*0b70*/  SHF.R.S32.HI R23, RZ, 0x7, R0 ;  /* 0x00000007ff177819 */ /* 0x000fe20000011400 */
[----:B------:R-:W-:Y:S06]  /*0b80*/  BRA.DIV UR4, `(.L_x_10) ;  /* 0x0000006e04307947 */ /* 0x000fec000b800000 */
[----:B------:R1:W2:Y:S02]  /*0b90*/  SHFL.IDX PT, R14, R23, RZ, 0x1f ;  /* 0x00001fff170e7589 */ /* 0x0002a400000e0000 */
.L_x_84:
[----:B------:R-:W-:Y:S01]  /*0ba0*/  SHF.L.U32 R5, RZ, 0x1f, RZ ;  /* 0x0000001fff057819 */ /* 0x000fe200000006ff */
[----:B------:R-:W-:Y:S01]  /*0bb0*/  VIADD R222, R2, 0x6000 ;  /* 0x0000600002de7836 */ /* 0x000fe20000000000 */
[----:B------:R-:W-:Y:S02]  /*0bc0*/  LEA.HI R19, R121, R120, RZ, 0x4 ;  /* 0x0000007879137211 */ /* 0x000fe400078f20ff */
[----:B------:R-:W3:Y:S01]  /*0bd0*/  SYNCS.PHASECHK.TRANS64.TRYWAIT P0, [R2+URZ+0x26800], R5 ;  /* 0x02680005020075a7 */ /* 0x000ee2000800017f */
[----:B------:R-:W-:Y:S02]  /*0be0*/  LOP3.LUT R3, R0, 0xffffff80, RZ, 0xc0, !PT ;  /* 0xffffff8000037812 */ /* 0x000fe400078ec0ff */
[----:B------:R-:W-:Y:S02]  /*0bf0*/  SHF.R.S32.HI R4, RZ, 0x4, R19 ;  /* 0x00000004ff047819 */ /* 0x000fe40000011413 */
[----:B--2---:R-:W-:Y:S01]  /*0c00*/  LEA.HI R0, R14, R14, RZ, 0x1 ;  /* 0x0000000e0e007211 */ /* 0x004fe200078f08ff */
[----:B------:R-:W-:Y:S01]  /*0c10*/  IMAD.IADD R122, R120, 0x1, -R3 ;  /* 0x00000001787a7824 */ /* 0x000fe200078e0a03 */
[----:B------:R-:W-:-:S02]  /*0c20*/  LEA.HI R3, R19, R4, RZ, 0x1 ;  /* 0x0000000413037211 */ /* 0x000fc400078f08ff */
[----:B------:R-:W-:Y:S02]  /*0c30*/  LOP3.LUT R17, R0, 0xfffffffe, RZ, 0xc0, !PT ;  /* 0xfffffffe00117812 */ /* 0x000fe400078ec0ff */
[----:B------:R-:W-:Y:S02]  /*0c40*/  SHF.R.S32.HI R125, RZ, 0x1f, R122 ;  /* 0x0000001fff7d7819 */ /* 0x000fe4000001147a */
[----:B------:R-:W-:Y:S01]  /*0c50*/  LOP3.LUT R3, R3, 0xfffffffe, RZ, 0xc0, !PT ;  /* 0xfffffffe03037812 */ /* 0x000fe200078ec0ff */
[----:B------:R-:W-:Y:S01]  /*0c60*/  IMAD.IADD R17, R14, 0x1, -R17 ;  /* 0x000000010e117824 */ /* 0x000fe200078e0a11 */
[----:B------:R-:W-:Y:S02]  /*0c70*/  LEA.HI R126, R125, R122, RZ, 0x2 ;  /* 0x0000007a7d7e7211 */ /* 0x000fe400078f10ff */
[----:B------:R-:W-:Y:S01]  /*0c80*/  LOP3.LUT P1, RZ, R222, 0x1bf, RZ, 0xc0, !PT ;  /* 0x000001bfdeff7812 */ /* 0x000fe2000782c0ff */
[----:B------:R-:W-:Y:S01]  /*0c90*/  IMAD.IADD R124, R4, 0x1, -R3 ;  /* 0x00000001047c7824 */ /* 0x000fe200078e0a03 */
[----:B------:R-:W-:-:S02]  /*0ca0*/  LEA.HI R0, R121, R120, RZ, 0x5 ;  /* 0x0000007879007211 */ /* 0x000fc400078f28ff */
[----:B------:R-:W-:Y:S01]  /*0cb0*/  LOP3.LUT R3, R126, 0x7ffffffc, RZ, 0xc0, !PT ;  /* 0x7ffffffc7e037812 */ /* 0x000fe200078ec0ff */
[----:B---3--:R-:W-:Y:S08]  /*0cc0*/  @P0 BRA `(.L_x_11) ;  /* 0x0000000000080947 */ /* 0x008ff00003800000 */
[----:B------:R-:W2:Y:S02]  /*0cd0*/  SYNCS.PHASECHK.TRANS64.TRYWAIT P0, [R2+URZ+0x26800], R5 ;  /* 0x02680005020075a7 */ /* 0x000ea4000800017f */
[----:B--2---:R-:W-:Y:S05]  /*0ce0*/  @!P0 BRA `(.L_x_12) ;  /* 0x0000006800f88947 */ /* 0x004fea0003800000 */
.L_x_11:
[----:B------:R-:W-:Y:S01]  /*0cf0*/  LOP3.LUT P0, RZ, R222, 0x1bf, RZ, 0xc0, !PT ;  /* 0x000001bfdeff7812 */ /* 0x000fe2000780c0ff */
[----:B------:R-:W-:Y:S01]  /*0d00*/  IMAD.IADD R18, R122, 0x1, -R3 ;  /* 0x000000017a127824 */ /* 0x000fe200078e0a03 */
[----:B------:R-:W-:-:S11]  /*0d10*/  SHF.R.S32.HI R123, RZ, 0x5, R0 ;  /* 0x00000005ff7b7819 */ /* 0x000fd60000011400 */
[----:B------:R-:W-:Y:S05]  /*0d20*/  @!P0 BRA `(.L_x_13) ;  /* 0x0000000000408947 */ /* 0x000fea0003800000 */
[----:B------:R-:W-:Y:S01]  /*0d30*/  MOV R0, 0x0 ;  /* 0x0000000000007802 */ /* 0x000fe20000000f00 */
[----:B------:R-:W-:Y:S01]  /*0d40*/  ULDC.64 UR4, c[0x4][0x88] ;  /* 0x0100220000047ab9 */ /* 0x000fe20000000a00 */
[----:B------:R-:W-:Y:S01]  /*0d50*/  ULDC.64 UR6, c[0x4][0x90] ;  /* 0x0100240000067ab9 */ /* 0x000fe20000000a00 */
[----:B------:R-:W-:Y:S01]  /*0d60*/  IMAD.U32 R4, RZ, RZ, UR4 ;  /* 0x00000004ff047e24 */ /* 0x000fe2000f8e00ff */
[----:B------:R3:W4:Y:S01]  /*0d70*/  LDC.64 R14, c[0x4][R0] ;  /* 0x01000000000e7b82 */ /* 0x0007220000000a00 */
[----:B--2---:R-:W-:Y:S01]  /*0d80*/  IMAD.U32 R5, RZ, RZ, UR5 ;  /* 0x00000005ff057e24 */ /* 0x004fe2000f8e00ff */
[----:B------:R-:W-:Y:S01]  /*0d90*/  ULDC.64 UR4, c[0x4][0x18] ;  /* 0x0100060000047ab9 */ /* 0x000fe20000000a00 */
[----:B------:R-:W-:Y:S02]  /*0da0*/  IMAD.U32 R6, RZ, RZ, UR6 ;  /* 0x00000006ff067e24 */ /* 0x000fe4000f8e00ff */
[----:B------:R-:W-:Y:S02]  /*0db0*/  IMAD.U32 R7, RZ, RZ, UR7 ;  /* 0x00000007ff077e24 */ /* 0x000fe4000f8e00ff */
[----:B------:R-:W-:-:S02]  /*0dc0*/  IMAD.U32 R10, RZ, RZ, UR4 ;  /* 0x00000004ff0a7e24 */ /* 0x000fc4000f8e00ff */
[----:B------:R-:W-:Y:S02]  /*0dd0*/  IMAD.U32 R11, RZ, RZ, UR5 ;  /* 0x00000005ff0b7e24 */ /* 0x000fe4000f8e00ff */
[----:B------:R-:W-:Y:S02]  /*0de0*/  IMAD.MOV.U32 R8, RZ, RZ, 0x70 ;  /* 0x00000070ff087424 */ /* 0x000fe400078e00ff */
[----:B------:R-:W-:Y:S02]  /*0df0*/  IMAD.MOV.U32 R12, RZ, RZ, 0x1 ;  /* 0x00000001ff0c7424 */ /* 0x000fe400078e00ff */
[----:B---3--:R-:W-:-:S07]  /*0e00*/  IMAD.MOV.U32 R13, RZ, RZ, RZ ;  /* 0x000000ffff0d7224 */ /* 0x008fce00078e00ff */
[----:B------:R-:W-:-:S07]  /*0e10*/  LEPC R20, `(.L_x_13) ;  /* 0x000000001014794e */ /* 0x000fce0000000000 */
[----:B-1--4-:R-:W-:Y:S05]  /*0e20*/  CALL.ABS.NOINC R14 ;  /* 0x000000000e007343 */ /* 0x012fea0003c00000 */
.L_x_13:
[----:B------:R-:W-:Y:S01]  /*0e30*/  LOP3.LUT R19, R19, 0xfffffff0, RZ, 0xc0, !PT ;  /* 0xfffffff013137812 */ /* 0x000fe200078ec0ff */
[----:B------:R-:W-:Y:S05]  /*0e40*/  WARPSYNC.ALL ;  /* 0x0000000000007948 */ /* 0x000fea0003800000 */
[----:B------:R-:W-:Y:S01]  /*0e50*/  IMAD.IADD R19, R120, 0x1, -R19 ;  /* 0x0000000178137824 */ /* 0x000fe200078e0a13 */
[----:B------:R-:W-:Y:S01]  /*0e60*/  ULDC UR4, c[0x0][0x280] ;  /* 0x0000a00000047ab9 */ /* 0x000fe20000000800 */
[----:B------:R-:W-:Y:S01]  /*0e70*/  IMAD.MOV.U32 R22, RZ, RZ, 0x20 ;  /* 0x00000020ff167424 */ /* 0x000fe200078e00ff */
[----:B------:R-:W-:Y:S01]  /*0e80*/  UISETP.GE.AND UP0, UPT, UR4, 0x1, UPT ;  /* 0x000000010400788c */ /* 0x000fe2000bf06270 */
[----:B------:R-:W-:-:S02]  /*0e90*/  CS2R R118, SRZ ;  /* 0x0000000000767805 */ /* 0x000fc4000001ff00 */
[----:B------:R-:W-:Y:S02]  /*0ea0*/  LEA.HI R0, R19, R19, RZ, 0x1 ;  /* 0x0000001313007211 */ /* 0x000fe400078f08ff */
[----:B------:R-:W-:Y:S02]  /*0eb0*/  CS2R R116, SRZ ;  /* 0x0000000000747805 */ /* 0x000fe4000001ff00 */
[----:B------:R-:W-:Y:S02]  /*0ec0*/  SHF.R.S32.HI R6, RZ, 0x1f, R19 ;  /* 0x0000001fff067819 */ /* 0x000fe40000011413 */
[----:B------:R-:W-:Y:S02]  /*0ed0*/  CS2R R114, SRZ ;  /* 0x0000000000727805 */ /* 0x000fe4000001ff00 */
[----:B------:R-:W-:Y:S02]  /*0ee0*/  SHF.R.S32.HI R3, RZ, 0x1, R0 ;  /* 0x00000001ff037819 */ /* 0x000fe40000011400 */
[----:B------:R-:W-:-:S02]  /*0ef0*/  CS2R R112, SRZ ;  /* 0x0000000000707805 */ /* 0x000fc4000001ff00 */
[----:B------:R-:W-:Y:S02]  /*0f00*/  SHF.R.S32.HI R4, RZ, 0x1f, R0 ;  /* 0x0000001fff047819 */ /* 0x000fe40000011400 */
[----:B------:R-:W-:Y:S02]  /*0f10*/  CS2R R110, SRZ ;  /* 0x00000000006e7805 */ /* 0x000fe4000001ff00 */
[----:B------:R-:W-:Y:S02]  /*0f20*/  LEA.HI R6, R6, R19, RZ, 0x3 ;  /* 0x0000001306067211 */ /* 0x000fe400078f18ff */
[----:B------:R-:W-:Y:S02]  /*0f30*/  CS2R R108, SRZ ;  /* 0x00000000006c7805 */ /* 0x000fe4000001ff00 */
[----:B------:R-:W-:Y:S02]  /*0f40*/  LEA.HI R4, R4, R3, RZ, 0x2 ;  /* 0x0000000304047211 */ /* 0x000fe400078f10ff */
[----:B------:R-:W-:-:S02]  /*0f50*/  CS2R R106, SRZ ;  /* 0x00000000006a7805 */ /* 0x000fc4000001ff00 */
[----:B------:R-:W-:Y:S01]  /*0f60*/  LOP3.LUT R0, R0, 0x7fffffe, RZ, 0xc0, !PT ;  /* 0x07fffffe00007812 */ /* 0x000fe200078ec0ff */
[----:B--2---:R-:W-:Y:S01]  /*0f70*/  IMAD.SHL.U32 R5, R6, 0x20, RZ ;  /* 0x0000002006057824 */ /* 0x004fe200078e00ff */
[----:B------:R-:W-:Y:S01]  /*0f80*/  LOP3.LUT R4, R4, 0xfffffffc, RZ, 0xc0, !PT ;  /* 0xfffffffc04047812 */ /* 0x000fe200078ec0ff */
[----:B------:R-:W-:Y:S01]  /*0f90*/  IMAD.SHL.U32 R6, R124, 0x8, RZ ;  /* 0x000000087c067824 */ /* 0x000fe200078e00ff */
[----:B------:R-:W-:Y:S01]  /*0fa0*/  CS2R R104, SRZ ;  /* 0x0000000000687805 */ /* 0x000fe2000001ff00 */
[----:B------:R-:W-:Y:S01]  /*0fb0*/  IMAD.IADD R0, R19, 0x1, -R0 ;  /* 0x0000000113007824 */ /* 0x000fe200078e0a00 */
[----:B------:R-:W-:Y:S01]  /*0fc0*/  LOP3.LUT R8, R5, 0xffffff00, RZ, 0xc0, !PT ;  /* 0xffffff0005087812 */ /* 0x000fe200078ec0ff */
[----:B------:R-:W-:Y:S01]  /*0fd0*/  IMAD.IADD R4, R3, 0x1, -R4 ;  /* 0x0000000103047824 */ /* 0x000fe200078e0a04 */
[----:B------:R-:W-:Y:S02]  /*0fe0*/  CS2R R102, SRZ ;  /* 0x0000000000667805 */ /* 0x000fe4000001ff00 */
[----:B------:R-:W-:-:S02]  /*0ff0*/  CS2R R100, SRZ ;  /* 0x0000000000647805 */ /* 0x000fc4000001ff00 */
[----:B------:R-:W-:Y:S01]  /*1000*/  CS2R R98, SRZ ;  /* 0x0000000000627805 */ /* 0x000fe2000001ff00 */
[C---:B------:R-:W-:Y:S01]  /*1010*/  IMAD.SHL.U32 R3, R4.reuse, 0x40, RZ ;  /* 0x0000004004037824 */ /* 0x040fe200078e00ff */
[----:B------:R-:W-:Y:S01]  /*1020*/  LOP3.LUT P0, RZ, R4, 0x2, RZ, 0xc0, !PT ;  /* 0x0000000204ff7812 */ /* 0x000fe2000780c0ff */
[----:B------:R-:W-:Y:S01]  /*1030*/  IMAD R5, R123, 0x200, R8 ;  /* 0x000002007b057824 */ /* 0x000fe200078e0208 */
[----:B------:R-:W-:Y:S02]  /*1040*/  CS2R R96, SRZ ;  /* 0x0000000000607805 */ /* 0x000fe4000001ff00 */
[----:B------:R-:W-:Y:S02]  /*1050*/  CS2R R94, SRZ ;  /* 0x00000000005e7805 */ /* 0x000fe4000001ff00 */
[----:B------:R-:W-:Y:S01]  /*1060*/  LOP3.LUT R3, R3, 0xc0, RZ, 0xc0, !PT ;  /* 0x000000c003037812 */ /* 0x000fe200078ec0ff */
[----:B------:R-:W-:Y:S01]  /*1070*/  IMAD R0, R0, 0x20, R5 ;  /* 0x0000002000007824 */ /* 0x000fe200078e0205 */
[----:B------:R-:W-:-:S02]  /*1080*/  SEL R22, R22, 0xffffffe0, !P0 ;  /* 0xffffffe016167807 */ /* 0x000fc40004000000 */
[----:B------:R-:W-:Y:S02]  /*1090*/  CS2R R92, SRZ ;  /* 0x00000000005c7805 */ /* 0x000fe4000001ff00 */
[----:B------:R-:W-:Y:S02]  /*10a0*/  LOP3.LUT R6, R3, 0x8, R6, 0xf8, !PT ;  /* 0x0000000803067812 */ /* 0x000fe400078ef806 */
[----:B------:R-:W-:Y:S02]  /*10b0*/  CS2R R90, SRZ ;  /* 0x00000000005a7805 */ /* 0x000fe4000001ff00 */
[----:B------:R-:W-:Y:S02]  /*10c0*/  SHF.R.U32.HI R3, RZ, 0x3, R3 ;  /* 0x00000003ff037819 */ /* 0x000fe40000011603 */
[----:B------:R-:W-:Y:S02]  /*10d0*/  CS2R R88, SRZ ;  /* 0x0000000000587805 */ /* 0x000fe4000001ff00 */
[----:B------:R-:W-:-:S02]  /*10e0*/  PLOP3.LUT P0, PT, PT, PT, UP0, 0x80, 0x0 ;  /* 0x000000000000781c */ /* 0x000fc40003f0f008 */
[----:B------:R-:W-:Y:S02]  /*10f0*/  CS2R R86, SRZ ;  /* 0x0000000000567805 */ /* 0x000fe4000001ff00 */
[----:B------:R-:W-:Y:S02]  /*1100*/  LOP3.LUT R3, R6, R3, RZ, 0x3c, !PT ;  /* 0x0000000306037212 */ /* 0x000fe400078e3cff */
[----:B------:R-:W-:Y:S02]  /*1110*/  CS2R R84, SRZ ;  /* 0x0000000000547805 */ /* 0x000fe4000001ff00 */
[----:B------:R-:W-:Y:S02]  /*1120*/  CS2R R82, SRZ ;  /* 0x0000000000527805 */ /* 0x000fe4000001ff00 */
[----:B------:R-:W-:Y:S02]  /*1130*/  CS2R R80, SRZ ;  /* 0x0000000000507805 */ /* 0x000fe4000001ff00 */
[----:B------:R-:W-:Y:S01]  /*1140*/  CS2R R78, SRZ ;  /* 0x00000000004e7805 */ /* 0x000fe2000001ff00 */
[----:B------:R-:W-:Y:S01]  /*1150*/  IMAD.IADD R3, R3, 0x1, R0 ;  /* 0x0000000103037824 */ /* 0x000fe200078e0200 */
[----:B------:R-:W-:-:S02]  /*1160*/  CS2R R76, SRZ ;  /* 0x00000000004c7805 */ /* 0x000fc4000001ff00 */
[----:B------:R-:W-:Y:S02]  /*1170*/  CS2R R74, SRZ ;  /* 0x00000000004a7805 */ /* 0x000fe4000001ff00 */
[----:B------:R-:W-:Y:S01]  /*1180*/  CS2R R72, SRZ ;  /* 0x0000000000487805 */ /* 0x000fe2000001ff00 */
[----:B------:R-:W-:Y:S01]  /*1190*/  IMAD R19, R3, 0x2, R2 ;  /* 0x0000000203137824 */ /* 0x000fe200078e0202 */
[----:B------:R-:W-:Y:S02]  /*11a0*/  CS2R R70, SRZ ;  /* 0x0000000000467805 */ /* 0x000fe4000001ff00 */
[----:B------:R-:W-:Y:S02]  /*11b0*/  CS2R R68, SRZ ;  /* 0x0000000000447805 */ /* 0x000fe4000001ff00 */
[----:B------:R-:W-:Y:S01]  /*11c0*/  CS2R R66, SRZ ;  /* 0x0000000000427805 */ /* 0x000fe2000001ff00 */
[----:B------:R-:W-:Y:S01]  /*11d0*/  IMAD.IADD R22, R19, 0x1, R22 ;  /* 0x0000000113167824 */ /* 0x000fe200078e0216 */
[----:B------:R2:W3:Y:S01]  /*11e0*/  LDSM.16.M88.4 R184, [R19+0x6000] ;  /* 0x0060000013b8783b */ /* 0x0004e20000000200 */
[----:B------:R-:W-:-:S02]  /*11f0*/  CS2R R64, SRZ ;  /* 0x0000000000407805 */ /* 0x000fc4000001ff00 */
[----:B------:R-:W-:Y:S02]  /*1200*/  CS2R R62, SRZ ;  /* 0x00000000003e7805 */ /* 0x000fe4000001ff00 */
[----:B------:R-:W-:Y:S01]  /*1210*/  CS2R R60, SRZ ;  /* 0x00000000003c7805 */ /* 0x000fe2000001ff00 */
[----:B------:R2:W4:Y:S01]  /*1220*/  LDSM.16.M88.4 R188, [R19+0x8000] ;  /* 0x0080000013bc783b */ /* 0x0005220000000200 */
[----:B------:R-:W-:Y:S02]  /*1230*/  CS2R R58, SRZ ;  /* 0x00000000003a7805 */ /* 0x000fe4000001ff00 */
[----:B------:R-:W-:Y:S02]  /*1240*/  CS2R R56, SRZ ;  /* 0x0000000000387805 */ /* 0x000fe4000001ff00 */
[----:B------:R-:W-:Y:S01]  /*1250*/  CS2R R54, SRZ ;  /* 0x0000000000367805 */ /* 0x000fe2000001ff00 */
[----:B------:R2:W5:Y:S01]  /*1260*/  LDSM.16.M88.4 R192, [R19+0xa000] ;  /* 0x00a0000013c0783b */ /* 0x0005620000000200 */
[----:B------:R-:W-:-:S02]  /*1270*/  CS2R R52, SRZ ;  /* 0x0000000000347805 */ /* 0x000fc4000001ff00 */
[----:B------:R-:W-:Y:S02]  /*1280*/  CS2R R50, SRZ ;  /* 0x0000000000327805 */ /* 0x000fe4000001ff00 */
[----:B------:R-:W-:Y:S01]  /*1290*/  CS2R R48, SRZ ;  /* 0x0000000000307805 */ /* 0x000fe2000001ff00 */
[----:B------:R2:W1:Y:S01]  /*12a0*/  LDSM.16.M88.4 R196, [R22+0x6000] ;  /* 0x0060000016c4783b */ /* 0x0004620000000200 */
[----:B------:R-:W-:Y:S02]  /*12b0*/  CS2R R46, SRZ ;  /* 0x00000000002e7805 */ /* 0x000fe4000001ff00 */
[----:B------:R-:W-:Y:S02]  /*12c0*/  CS2R R44, SRZ ;  /* 0x00000000002c7805 */ /* 0x000fe4000001ff00 */
[----:B------:R-:W-:Y:S01]  /*12d0*/  CS2R R42, SRZ ;  /* 0x00000000002a7805 */ /* 0x000fe2000001ff00 */
[----:B------:R2:W1:Y:S01]  /*12e0*/  LDSM.16.M88.4 R200, [R22+0x8000] ;  /* 0x0080000016c8783b */ /* 0x0004620000000200 */
[----:B------:R-:W-:-:S02]  /*12f0*/  CS2R R40, SRZ ;  /* 0x0000000000287805 */ /* 0x000fc4000001ff00 */
[----:B------:R-:W-:Y:S02]  /*1300*/  CS2R R38, SRZ ;  /* 0x0000000000267805 */ /* 0x000fe4000001ff00 */
[----:B------:R-:W-:Y:S01]  /*1310*/  CS2R R36, SRZ ;  /* 0x0000000000247805 */ /* 0x000fe2000001ff00 */
[----:B------:R2:W1:Y:S01]  /*1320*/  LDSM.16.M88.4 R204, [R22+0xa000] ;  /* 0x00a0000016cc783b */ /* 0x0004620000000200 */
[----:B------:R-:W-:Y:S02]  /*1330*/  CS2R R34, SRZ ;  /* 0x0000000000227805 */ /* 0x000fe4000001ff00 */
[----:B------:R-:W-:Y:S02]  /*1340*/  CS2R R32, SRZ ;  /* 0x0000000000207805 */ /* 0x000fe4000001ff00 */
[----:B------:R-:W-:Y:S02]  /*1350*/  CS2R R30, SRZ ;  /* 0x00000000001e7805 */ /* 0x000fe4000001ff00 */
[----:B------:R-:W-:-:S02]  /*1360*/  CS2R R28, SRZ ;  /* 0x00000000001c7805 */ /* 0x000fc4000001ff00 */
[----:B------:R-:W-:Y:S02]  /*1370*/  CS2R R26, SRZ ;  /* 0x00000000001a7805 */ /* 0x000fe4000001ff00 */
[----:B------:R-:W-:Y:S01]  /*1380*/  CS2R R24, SRZ ;  /* 0x0000000000187805 */ /* 0x000fe2000001ff00 */
[----:B--23--:R-:W-:Y:S06]  /*1390*/  @!P0 BRA `(.L_x_14) ;  /* 0x0000002400c88947 */ /* 0x00cfec0003800000 */
[----:B------:R-:W2:Y:S01]  /*13a0*/  S2R R4, SR_CTAID.X ;  /* 0x0000000000047919 */ /* 0x000ea20000002500 */
[----:B------:R-:W2:Y:S01]  /*13b0*/  LDC R3, c[0x0][0x290] ;  /* 0x0000a400ff037b82 */ /* 0x000ea20000000800 */
[----:B------:R-:W-:Y:S01]  /*13c0*/  LEA.HI R6, R121, R120, RZ, 0x3 ;  /* 0x0000007879067211 */ /* 0x000fe200078f18ff */
[----:B------:R-:W-:Y:S01]  /*13d0*/  IMAD.SHL.U32 R120, R120, 0x40, RZ ;  /* 0x0000004078787824 */ /* 0x000fe200078e00ff */
[----:B------:R-:W-:Y:S01]  /*13e0*/  LEA.HI R125, R125, R122, RZ, 0x5 ;  /* 0x0000007a7d7d7211 */ /* 0x000fe200078f28ff */
[----:B------:R-:W-:Y:S01]  /*13f0*/  IMAD.SHL.U32 R123, R123, 0x10, RZ ;  /* 0x000000107b7b7824 */ /* 0x000fe200078e00ff */
[----:B------:R-:W-:Y:S01]  /*1400*/  SHF.R.S32.HI R0, RZ, 0x2, R126 ;  /* 0x00000002ff007819 */ /* 0x000fe2000001147e */
[----:B------:R-:W-:Y:S01]  /*1410*/  UIADD3 UR4, UR4, 0x3f, URZ ;  /* 0x0000003f04047890 */ /* 0x000fe2000fffe03f */
[----:B------:R-:W-:Y:S01]  /*1420*/  SHF.R.S32.HI R125, RZ, 0x5, R125 ;  /* 0x00000005ff7d7819 */ /* 0x000fe2000001147d */
[C---:B------:R-:W-:Y:S01]  /*1430*/  IMAD R5, R23.reuse, 0x300, R122 ;  /* 0x0000030017057824 */ /* 0x040fe200078e027a */
[----:B------:R-:W-:Y:S01]  /*1440*/  LOP3.LUT R120, R120, 0x1c0, RZ, 0xc0, !PT ;  /* 0x000001c078787812 */ /* 0x000fe200078ec0ff */
[----:B------:R-:W-:Y:S01]  /*1450*/  USHF.R.S32.HI UR5, URZ, 0x1f, UR4 ;  /* 0x0000001f3f057899 */ /* 0x000fe20008011404 */
[----:B------:R-:W-:Y:S01]  /*1460*/  IMAD R7, R23, 0x8, R124 ;  /* 0x0000000817077824 */ /* 0x000fe200078e027c */
[----:B------:R-:W-:Y:S01]  /*1470*/  ULOP3.LUT UR11, UR38, 0x1, URZ, 0xfc, !UPT ;  /* 0x00000001260b7892 */ /* 0x000fe2000f8efc3f */
[----:B------:R-:W-:Y:S01]  /*1480*/  LOP3.LUT R123, R120, 0x30, R123, 0xf8, !PT ;  /* 0x00000030787b7812 */ /* 0x000fe200078ef87b */
[----:B------:R-:W-:Y:S01]  /*1490*/  ULEA.HI UR5, UR5, UR4, URZ, 0x6 ;  /* 0x0000000405057291 */ /* 0x000fe2000f8f303f */
[----:B------:R-:W-:Y:S01]  /*14a0*/  SHF.R.U32.HI R120, RZ, 0x3, R120 ;  /* 0x00000003ff787819 */ /* 0x000fe20000011678 */
[----:B------:R-:W-:Y:S01]  /*14b0*/  IMAD.SHL.U32 R5, R5, 0x4, RZ ;  /* 0x0000000405057824 */ /* 0x000fe200078e00ff */
[----:B------:R-:W-:Y:S01]  /*14c0*/  LOP3.LUT R123, R123, 0x8, R6, 0xf8, !PT ;  /* 0x000000087b7b7812 */ /* 0x000fe200078ef806 */
[----:B------:R-:W-:Y:S01]  /*14d0*/  IMAD.MOV.U32 R119, RZ, RZ, RZ ;  /* 0x000000ffff777224 */ /* 0x000fe200078e00ff */
[----:B------:R-:W-:-:S02]  /*14e0*/  USHF.R.S32.HI UR7, URZ, 0x6, UR5 ;  /* 0x000000063f077899 */ /* 0x000fc40008011405 */
[----:B------:R-:W-:Y:S01]  /*14f0*/  LOP3.LUT R120, R123, R120, RZ, 0x3c, !PT ;  /* 0x000000787b787212 */ /* 0x000fe200078e3cff */
[----:B------:R-:W-:Y:S01]  /*1500*/  UMOV UR4, URZ ;  /* 0x0000003f00047c82 */ /* 0x000fe20008000000 */
[----:B------:R-:W-:Y:S01]  /*1510*/  UMOV UR5, URZ ;  /* 0x0000003f00057c82 */ /* 0x000fe20008000000 */
[----:B------:R-:W-:Y:S01]  /*1520*/  UMOV UR6, URZ ;  /* 0x0000003f00067c82 */ /* 0x000fe20008000000 */
[----:B------:R-:W-:Y:S01]  /*1530*/  ULDC UR20, c[0x0][0x744] ;  /* 0x0001d10000147ab9 */ /* 0x000fe20000000800 */
[----:B--2---:R-:W-:Y:S01]  /*1540*/  IMAD R4, R4, -0x80, R3 ;  /* 0xffffff8004047824 */ /* 0x004fe200078e0203 */
[----:B------:R-:W-:-:S03]  /*1550*/  SHF.R.S32.HI R3, RZ, 0x1f, R126 ;  /* 0x0000001fff037819 */ /* 0x000fc6000001147e */
[----:B------:R-:W-:Y:S01]  /*1560*/  IMAD R125, R125, -0x10, R4 ;  /* 0xfffffff07d7d7824 */ /* 0x000fe200078e0204 */
[----:B------:R-:W-:Y:S02]  /*1570*/  LEA.HI R3, R3, R0, RZ, 0x3 ;  /* 0x0000000003037211 */ /* 0x000fe400078f18ff */
[----:B------:R-:W-:Y:S02]  /*1580*/  LEA.HI R4, R23, R23, RZ, 0x1 ;  /* 0x0000001717047211 */ /* 0x000fe400078f08ff */
[----:B------:R-:W-:Y:S02]  /*1590*/  LOP3.LUT R3, R3, 0xfffffff8, RZ, 0xc0, !PT ;  /* 0xfffffff803037812 */ /* 0x000fe400078ec0ff */
[----:B------:R-:W-:Y:S02]  /*15a0*/  LOP3.LUT R4, R4, 0xfffffffe, RZ, 0xc0, !PT ;  /* 0xfffffffe04047812 */ /* 0x000fe400078ec0ff */
[----:B------:R-:W-:Y:S01]  /*15b0*/  IADD3 R6, R125, R3, -R0 ;  /* 0x000000037d067210 */ /* 0x000fe20007ffe800 */
[----:B------:R-:W-:-:S02]  /*15c0*/  IMAD.U32 R0, R7, 0x200, R120 ;  /* 0x0000020007007824 */ /* 0x000fc400078e0078 */
[----:B------:R-:W-:Y:S02]  /*15d0*/  IMAD.IADD R3, R23, 0x1, -R4 ;  /* 0x0000000117037824 */ /* 0x000fe400078e0a04 */
[----:B------:R-:W-:Y:S02]  /*15e0*/  IMAD R4, R5, 0x4, R2 ;  /* 0x0000000405047824 */ /* 0x000fe400078e0202 */
[----:B------:R-:W-:-:S07]  /*15f0*/  IMAD R3, R3, -0x40, R6 ;  /* 0xffffffc003037824 */ /* 0x000fce00078e0206 */
.L_x_25:
[----:B------:R-:W-:-:S06]  /*1600*/  UISETP.NE.AND UP0, UPT, UR11, 0x3, UPT ;  /* 0x000000030b00788c */ /* 0x000fcc000bf05270 */
[----:B------:R-:W-:-:S13]  /*1610*/  PLOP3.LUT P0, PT, PT, PT, UP0, 0x80, 0x0 ;  /* 0x000000000000781c */ /* 0x000fda0003f0f008 */
[----:B-1----:R-:W-:Y:S05]  /*1620*/  @!P0 BRA `(.L_x_15) ;  /* 0x0000000000048947 */ /* 0x002fea0003800000 */
[----:B------:R-:W-:Y:S01]  /*1630*/  BPT.TRAP 0x1 ;  /* 0x000000040000795c */ /* 0x000fe20000300000 */
.L_x_15:
[----:B------:R-:W-:Y:S01]  /*1640*/  R2UR UR8, R2 ;  /* 0x00000000020872ca */ /* 0x000fe200000e0000 */
[----:B------:R-:W-:-:S05]  /*1650*/  IMAD.U32 R6, RZ, RZ, UR5 ;  /* 0x00000005ff067e24 */ /* 0x000fca000f8e00ff */
[----:B------:R-:W-:-:S07]  /*1660*/  SHF.L.U32 R6, R6, 0x1f, RZ ;  /* 0x0000001f06067819 */ /* 0x000fce00000006ff */
[----:B------:R-:W-:-:S09]  /*1670*/  ULEA UR8, UR6, UR8, 0x3 ;  /* 0x0000000806087291 */ /* 0x000fd2000f8e183f */
[----:B------:R2:W3:Y:S01]  /*1680*/  SYNCS.PHASECHK.TRANS64.TRYWAIT P1, [UR8+0x26810], R6 ;  /* 0x02681006ff0075a7 */ /* 0x0004e20008020148 */
[----:B------:R-:W-:Y:S05]  /*1690*/  @!P0 BRA `(.L_x_16) ;  /* 0x0000000000048947 */ /* 0x000fea0003800000 */
[----:B------:R-:W-:Y:S01]  /*16a0*/  BPT.TRAP 0x1 ;  /* 0x000000040000795c */ /* 0x000fe20000300000 */
.L_x_16:
[----:B---3--:R-:W-:Y:S05]  /*16b0*/  @P1 BRA `(.L_x_17) ;  /* 0x0000000000081947 */ /* 0x008fea0003800000 */
[----:B------:R-:W3:Y:S02]  /*16c0*/  SYNCS.PHASECHK.TRANS64.TRYWAIT P1, [UR8+0x26810], R6 ;  /* 0x02681006ff0075a7 */ /* 0x000ee40008020148 */
[----:B---3--:R-:W-:Y:S05]  /*16d0*/  @!P1 BRA `(.L_x_18) ;  /* 0x0000006000909947 */ /* 0x008fea0003800000 */
.L_x_17:
[----:B------:R-:W-:Y:S01]  /*16e0*/  R2UR UR9, R2 ;  /* 0x00000000020972ca */ /* 0x000fe200000e0000 */
[----:B---3--:R-:W-:Y:S01]  /*16f0*/  IMAD R5, R17, 0x800, R2 ;  /* 0x0000080011057824 */ /* 0x008fe200078e0202 */
[----:B------:R-:W-:Y:S01]  /*1700*/  WARPGROUP.ARRIVE ;  /* 0x00000000000079c5 */ /* 0x000fe20000000000 */
[----:B------:R-:W-:Y:S01]  /*1710*/  UMOV UR13, 0xc0000010 ;  /* 0xc0000010000d7882 */ /* 0x000fe20000000000 */
[----:B------:R-:W-:Y:S02]  /*1720*/  UMOV UR15, 0x80000020 ;  /* 0x80000020000f7882 */ /* 0x000fe40000000000 */
[----:B------:R-:W-:Y:S01]  /*1730*/  R2UR UR10, R5 ;  /* 0x00000000050a72ca */ /* 0x000fe200000e0000 */
[----:B------:R-:W-:-:S04]  /*1740*/  IMAD.U32 R5, RZ, RZ, UR6 ;  /* 0x00000006ff057e24 */ /* 0x000fc8000f8e00ff */
[----:B------:R-:W-:Y:S02]  /*1750*/  IMAD R5, R5, 0x20, R18 ;  /* 0x0000002005057824 */ /* 0x000fe400078e0212 */
[----:B------:R-:W-:Y:S02]  /*1760*/  UIADD3 UR9, UR9, 0x12000, URZ ;  /* 0x0001200009097890 */ /* 0x000fe4000fffe03f */
[----:B------:R-:W-:Y:S02]  /*1770*/  IMAD.SHL.U32 R5, R5, 0x2, RZ ;  /* 0x0000000205057824 */ /* 0x000fe400078e00ff */
[----:B------:R-:W-:Y:S02]  /*1780*/  USHF.R.U32.HI UR9, URZ, 0x4, UR9 ;  /* 0x000000043f097899 */ /* 0x000fe40008011609 */
[----:B------:R-:W-:Y:S01]  /*1790*/  USHF.R.U32.HI UR10, URZ, 0x4, UR10 ;  /* 0x000000043f0a7899 */ /* 0x000fe2000801160a */
[----:B------:R-:W-:Y:S01]  /*17a0*/  IMAD R220, R5, 0x4, R2 ;  /* 0x0000000405dc7824 */ /* 0x000fe200078e0202 */
[----:B------:R-:W-:-:S02]  /*17b0*/  ULOP3.LUT UR9, UR9, 0x3fff, URZ, 0xc0, !UPT ;  /* 0x00003fff09097892 */ /* 0x000fc4000f8ec03f */
[----:B------:R-:W-:Y:S02]  /*17c0*/  ULOP3.LUT UR10, UR10, 0x3fff, URZ, 0xc0, !UPT ;  /* 0x00003fff0a0a7892 */ /* 0x000fe4000f8ec03f */
[----:B------:R-:W-:Y:S02]  /*17d0*/  ULOP3.LUT UR12, UR9, 0x10000, URZ, 0xfc, !UPT ;  /* 0x00010000090c7892 */ /* 0x000fe4000f8efc3f */
[----:B------:R-:W-:Y:S02]  /*17e0*/  ULOP3.LUT UR16, UR10, 0x10000, URZ, 0xfc, !UPT ;  /* 0x000100000a107892 */ /* 0x000fe4000f8efc3f */
[----:B------:R-:W-:-:S05]  /*17f0*/  UIMAD UR10, UR6, 0x300, UR12 ;  /* 0x00000300060a78a4 */ /* 0x000fca000f8e020c */
[----:B------:R-:W-:Y:S02]  /*1800*/  UMOV UR12, UR16 ;  /* 0x00000010000c7c82 */ /* 0x000fe40008000000 */
[----:B------:R-:W-:Y:S02]  /*1810*/  UMOV UR14, UR10 ;  /* 0x0000000a000e7c82 */ /* 0x000fe40008000000 */
[----:B------:R-:W-:Y:S01]  /*1820*/  HGMMA.64x64x16.F32 R152, gdesc[UR12], RZ, !UPT, gsb0 ;  /* 0x00e000000c9879f0 */ /* 0x000fe2000c0008ff */
[----:B------:R-:W-:Y:S02]  /*1830*/  UIADD3 UR12, UR16, 0x100, URZ ;  /* 0x00000100100c7890 */ /* 0x000fe4000fffe03f */
[----:B------:R-:W-:Y:S01]  /*1840*/  UIADD3 UR14, UR10, 0x2, URZ ;  /* 0x000000020a0e7890 */ /* 0x000fe2000fffe03f */
[----:B------:R-:W-:Y:S01]  /*1850*/  UMOV UR13, 0xc0000010 ;  /* 0xc0000010000d7882 */ /* 0x000fe20000000000 */
[----:B------:R-:W-:Y:S01]  /*1860*/  UMOV UR15, 0x80000020 ;  /* 0x80000020000f7882 */ /* 0x000fe20000000000 */
[----:B------:R-:W-:-:S02]  /*1870*/  WARPGROUP.DEPBAR.LE gsb0, 0x0 ;  /* 0x00008000000079c5 */ /* 0x000fc40000010000 */
[----:B------:R-:W-:-:S06]  /*1880*/  WARPGROUP.ARRIVE ;  /* 0x00000000000079c5 */ /* 0x000fcc0000000000 */
[----:B------:R-:W-:Y:S01]  /*1890*/  HGMMA.64x64x16.F32 R152, gdesc[UR12], R152, gsb0 ;  /* 0x00e000000c9879f0 */ /* 0x000fe20008000898 */
[----:B------:R-:W-:Y:S02]  /*18a0*/  UIADD3 UR12, UR16, 0x200, URZ ;  /* 0x00000200100c7890 */ /* 0x000fe4000fffe03f */
[----:B------:R-:W-:Y:S01]  /*18b0*/  UIADD3 UR14, UR10, 0x100, URZ ;  /* 0x000001000a0e7890 */ /* 0x000fe2000fffe03f */
[----:B------:R-:W-:Y:S01]  /*18c0*/  UMOV UR13, 0xc0000010 ;  /* 0xc0000010000d7882 */ /* 0x000fe20000000000 */
[----:B------:R-:W-:Y:S01]  /*18d0*/  UMOV UR15, 0x80000020 ;  /* 0x80000020000f7882 */ /* 0x000fe20000000000 */
[----:B------:R-:W-:Y:S02]  /*18e0*/  WARPGROUP.DEPBAR.LE gsb0, 0x0 ;  /* 0x00008000000079c5 */ /* 0x000fe40000010000 */
        /* <DEDUP_REMOVED lines=22> */
[----:B------:R-:W-:Y:S03]  /*1a50*/  HGMMA.64x64x16.F32 R152, gdesc[UR12], R152, gsb0 ;  /* 0x00e000000c9879f0 */ /* 0x000fe60008000898 */
[----:B------:R-:W-:Y:S02]  /*1a60*/  WARPGROUP.DEPBAR.LE gsb0, 0x0 ;  /* 0x00008000000079c5 */ /* 0x000fe40000010000 */
[----:B------:R3:W1:Y:S04]  /*1a70*/  LDS.64 R218, [R220+0x1e000] ;  /* 0x01e00000dcda7984 */ /* 0x0006680000000a00 */
[----:B------:R3:W1:Y:S04]  /*1a80*/  LDS.64 R14, [R220+0x1e020] ;  /* 0x01e02000dc0e7984 */ /* 0x0006680000000a00 */
[----:B------:R3:W1:Y:S04]  /*1a90*/  LDS.64 R216, [R220+0x1e040] ;  /* 0x01e04000dcd87984 */ /* 0x0006680000000a00 */
[----:B------:R3:W1:Y:S04]  /*1aa0*/  LDS.64 R212, [R220+0x1e060] ;  /* 0x01e06000dcd47984 */ /* 0x0006680000000a00 */
[----:B------:R3:W1:Y:S04]  /*1ab0*/  LDS.64 R214, [R220+0x1e080] ;  /* 0x01e08000dcd67984 */ /* 0x0006680000000a00 */
[----:B------:R3:W1:Y:S04]  /*1ac0*/  LDS.64 R210, [R220+0x1e0a0] ;  /* 0x01e0a000dcd27984 */ /* 0x0006680000000a00 */
[----:B------:R3:W1:Y:S04]  /*1ad0*/  LDS.64 R208, [R220+0x1e0c0] ;  /* 0x01e0c000dcd07984 */ /* 0x0006680000000a00 */
[----:B------:R3:W1:Y:S01]  /*1ae0*/  LDS.64 R20, [R220+0x1e0e0] ;  /* 0x01e0e000dc147984 */ /* 0x0006620000000a00 */
[----:B------:R-:W-:Y:S05]  /*1af0*/  @!P0 BRA `(.L_x_19) ;  /* 0x0000000000048947 */ /* 0x000fea0003800000 */
[----:B------:R-:W-:Y:S01]  /*1b00*/  BPT.TRAP 0x1 ;  /* 0x000000040000795c */ /* 0x000fe20000300000 */
.L_x_19:
[----:B------:R1:W1:Y:S01]  /*1b10*/  SYNCS.PHASECHK.TRANS64.TRYWAIT P1, [UR8+0x26830], R6 ;  /* 0x02683006ff0075a7 */ /* 0x0002620008020148 */
[----:B------:R-:W-:Y:S05]  /*1b20*/  @!P0 BRA `(.L_x_20) ;  /* 0x0000000000048947 */ /* 0x000fea0003800000 */
[----:B------:R-:W-:Y:S01]  /*1b30*/  BPT.TRAP 0x1 ;  /* 0x000000040000795c */ /* 0x000fe20000300000 */
.L_x_20:
[----:B-1----:R-:W-:Y:S05]  /*1b40*/  @P1 BRA `(.L_x_21) ;  /* 0x0000000000081947 */ /* 0x002fea0003800000 */
[----:B------:R-:W1:Y:S02]  /*1b50*/  SYNCS.PHASECHK.TRANS64.TRYWAIT P1, [UR8+0x26830], R6 ;  /* 0x02683006ff0075a7 */ /* 0x000e640008020148 */
[----:B-1----:R-:W-:Y:S05]  /*1b60*/  @!P1 BRA `(.L_x_22) ;  /* 0x0000005c00849947 */ /* 0x002fea0003800000 */
.L_x_21:
[----:B------:R-:W-:Y:S01]  /*1b70*/  R2UR UR10, R2 ;  /* 0x00000000020a72ca */ /* 0x000fe200000e0000 */
[----:B------:R-:W-:Y:S01]  /*1b80*/  WARPGROUP.ARRIVE ;  /* 0x00000000000079c5 */ /* 0x000fe20000000000 */
[----:B------:R-:W-:Y:S01]  /*1b90*/  UMOV UR15, 0x80000020 ;  /* 0x80000020000f7882 */ /* 0x000fe20000000000 */
[C---:B------:R-:W-:Y:S01]  /*1ba0*/  ISETP.GT.AND P2, PT, R3.reuse, RZ, PT ;  /* 0x000000ff0300720c */ /* 0x040fe20003f44270 */
[----:B------:R-:W-:Y:S01]  /*1bb0*/  UMOV UR19, 0xc0000010 ;  /* 0xc000001000137882 */ /* 0x000fe20000000000 */
[----:B------:R-:W-:Y:S01]  /*1bc0*/  ISETP.GT.AND P1, PT, R3, 0x8, PT ;  /* 0x000000080300780c */ /* 0x000fe20003f24270 */
[----:B------:R-:W-:Y:S01]  /*1bd0*/  UMOV UR17, 0x40000040 ;  /* 0x4000004000117882 */ /* 0x000fe20000000000 */
[----:B------:R-:W-:Y:S02]  /*1be0*/  FSEL R5, R152, -INF , P2 ;  /* 0xff80000098057808 */ /* 0x000fe40001000000 */
[----:B------:R-:W-:Y:S02]  /*1bf0*/  FSEL R13, R154, -INF , P1 ;  /* 0xff8000009a0d7808 */ /* 0x000fe40000800000 */
[----:B--2---:R-:W-:Y:S01]  /*1c00*/  FSEL R6, R153, -INF , P2 ;  /* 0xff80000099067808 */ /* 0x004fe20001000000 */
[--C-:B------:R-:W-:Y:S01]  /*1c10*/  FFMA.FTZ R152, R5, UR20, -R218.reuse ;  /* 0x0000001405987c23 */ /* 0x100fe200080108da */
[----:B------:R-:W-:Y:S01]  /*1c20*/  UIADD3 UR10, UR10, 0x18000, URZ ;  /* 0x000180000a0a7890 */ /* 0x000fe2000fffe03f */
[----:B------:R-:W-:Y:S01]  /*1c30*/  FSEL R5, R156, -INF , P2 ;  /* 0xff8000009c057808 */ /* 0x000fe20001000000 */
[----:B------:R-:W-:Y:S01]  /*1c40*/  FFMA.FTZ R13, R13, UR20, -R218 ;  /* 0x000000140d0d7c23 */ /* 0x000fe200080108da */
[----:B------:R-:W-:Y:S01]  /*1c50*/  FSEL R154, R155, -INF , P1 ;  /* 0xff8000009b9a7808 */ /* 0x000fe20000800000 */
[----:B------:R-:W-:Y:S01]  /*1c60*/  USHF.R.U32.HI UR10, URZ, 0x4, UR10 ;  /* 0x000000043f0a7899 */ /* 0x000fe2000801160a */
[----:B------:R-:W-:Y:S01]  /*1c70*/  FSEL R155, R158, -INF , P1 ;  /* 0xff8000009e9b7808 */ /* 0x000fe20000800000 */
[--C-:B------:R-:W-:Y:S01]  /*1c80*/  FFMA.FTZ R153, R6, UR20, -R219.reuse ;  /* 0x0000001406997c23 */ /* 0x100fe200080108db */
[--C-:B------:R-:W-:Y:S01]  /*1c90*/  FFMA.FTZ R5, R5, UR20, -R14.reuse ;  /* 0x0000001405057c23 */ /* 0x100fe2000801080e */
[----:B------:R-:W-:Y:S01]  /*1ca0*/  ULOP3.LUT UR10, UR10, 0x3fff, URZ, 0xc0, !UPT ;  /* 0x00003fff0a0a7892 */ /* 0x000fe2000f8ec03f */
[----:B------:R-:W-:Y:S01]  /*1cb0*/  FSEL R6, R157, -INF , P2 ;  /* 0xff8000009d067808 */ /* 0x000fe20001000000 */
[----:B------:R-:W-:Y:S01]  /*1cc0*/  FFMA.FTZ R23, R154, UR20, -R219 ;  /* 0x000000149a177c23 */ /* 0x000fe200080108db */
[----:B------:R-:W-:Y:S01]  /*1cd0*/  FFMA.FTZ R14, R155, UR20, -R14 ;  /* 0x000000149b0e7c23 */ /* 0x000fe2000801080e */
[----:B------:R-:W-:Y:S01]  /*1ce0*/  ULOP3.LUT UR12, UR10, 0x10000, URZ, 0xfc, !UPT ;  /* 0x000100000a0c7892 */ /* 0x000fe2000f8efc3f */
[----:B------:R-:W-:Y:S01]  /*1cf0*/  FSEL R154, R159, -INF , P1 ;  /* 0xff8000009f9a7808 */ /* 0x000fe20000800000 */
[--C-:B------:R-:W-:Y:S01]  /*1d00*/  FFMA.FTZ R6, R6, UR20, -R15.reuse ;  /* 0x0000001406067c23 */ /* 0x100fe2000801080f */
[----:B------:R-:W-:Y:S01]  /*1d10*/  FSEL R155, R162, -INF , P1 ;  /* 0xff800000a29b7808 */ /* 0x000fe20000800000 */
[----:B------:R-:W-:Y:S01]  /*1d20*/  UIMAD UR12, UR6, 0x300, UR12 ;  /* 0x00000300060c78a4 */ /* 0x000fe2000f8e020c */
[----:B------:R-:W-:Y:S01]  /*1d30*/  FSEL R7, R160, -INF , P2 ;  /* 0xff800000a0077808 */ /* 0x000fe20001000000 */
[----:B------:R-:W-:Y:S01]  /*1d40*/  FFMA.FTZ R15, R154, UR20, -R15 ;  /* 0x000000149a0f7c23 */ /* 0x000fe2000801080f */
[----:B------:R-:W-:Y:S01]  /*1d50*/  FSEL R154, R163, -INF , P1 ;  /* 0xff800000a39a7808 */ /* 0x000fe20000800000 */
[----:B------:R-:W-:Y:S01]  /*1d60*/  FFMA.FTZ R160, R155, UR20, -R216 ;  /* 0x000000149ba07c23 */ /* 0x000fe200080108d8 */
[----:B------:R-:W-:Y:S01]  /*1d70*/  FSEL R155, R166, -INF , P1 ;  /* 0xff800000a69b7808 */ /* 0x000fe20000800000 */
[----:B------:R-:W-:Y:S01]  /*1d80*/  MUFU.EX2 R14, R14 ;  /* 0x0000000e000e7308 */ /* 0x000fe20000000800 */
[----:B------:R-:W-:Y:S01]  /*1d90*/  UMOV UR14, UR12 ;  /* 0x0000000c000e7c82 */ /* 0x000fe20008000000 */
[----:B------:R-:W-:Y:S01]  /*1da0*/  FSEL R8, R161, -INF , P2 ;  /* 0xff800000a1087808 */ /* 0x000fe20001000000 */
[----:B------:R-:W-:Y:S01]  /*1db0*/  HGMMA.64x64x16.F32 R120, R184, gdesc[UR12], RZ, !UPT, gsb0 ;  /* 0x00e0000cb8787df0 */ /* 0x000fe2000c0008ff */
[----:B------:R-:W-:Y:S01]  /*1dc0*/  UIADD3 UR14, UR12, 0x2, URZ ;  /* 0x000000020c0e7890 */ /* 0x000fe2000fffe03f */
[----:B------:R-:W-:Y:S01]  /*1dd0*/  FFMA.FTZ R161, R154, UR20, -R217 ;  /* 0x000000149aa17c23 */ /* 0x000fe200080108d9 */
[----:B------:R-:W-:Y:S01]  /*1de0*/  UMOV UR15, 0x80000020 ;  /* 0x80000020000f7882 */ /* 0x000fe20000000000 */
[----:B------:R-:W-:Y:S01]  /*1df0*/  FFMA.FTZ R162, R155, UR20, -R212 ;  /* 0x000000149ba27c23 */ /* 0x000fe200080108d4 */
[----:B------:R-:W-:Y:S01]  /*1e00*/  FSEL R154, R167, -INF , P1 ;  /* 0xff800000a79a7808 */ /* 0x000fe20000800000 */
[----:B------:R-:W-:Y:S01]  /*1e10*/  MUFU.EX2 R15, R15 ;  /* 0x0000000f000f7308 */ /* 0x000fe20000000800 */
[----:B------:R-:W-:Y:S01]  /*1e20*/  FSEL R155, R170, -INF , P1 ;  /* 0xff800000aa9b7808 */ /* 0x000fe20000800000 */
[----:B------:R-:W-:Y:S01]  /*1e30*/  FFMA.FTZ R7, R7, UR20, -R216 ;  /* 0x0000001407077c23 */ /* 0x000fe200080108d8 */
        /* <DEDUP_REMOVED lines=10> */
[--C-:B------:R-:W-:Y:S01]  /*1ee0*/  FFMA.FTZ R166, R155, UR20, -R210.reuse ;  /* 0x000000149ba67c23 */ /* 0x100fe200080108d2 */
[----:B------:R-:W-:Y:S01]  /*1ef0*/  FFMA.FTZ R167, R157, UR20, -R210 ;  /* 0x000000149da77c23 */ /* 0x000fe200080108d2 */
[----:B------:R-:W-:Y:S01]  /*1f00*/  FSEL R158, R173, -INF , P2 ;  /* 0xff800000ad9e7808 */ /* 0x000fe20001000000 */
[----:B------:R-:W-:Y:S01]  /*1f10*/  FFMA.FTZ R10, R10, UR20, -R213 ;  /* 0x000000140a0a7c23 */ /* 0x000fe200080108d5 */
[----:B------:R-:W-:Y:S01]  /*1f20*/  FSEL R170, R175, -INF , P1 ;  /* 0xff800000afaa7808 */ /* 0x000fe20000800000 */
[----:B------:R-:W-:Y:S01]  /*1f30*/  MUFU.EX2 R152, R152 ;  /* 0x0000009800987308 */ /* 0x000fe20000000800 */
[----:B------:R-:W-:Y:S01]  /*1f40*/  FSEL R11, R168, -INF , P2 ;  /* 0xff800000a80b7808 */ /* 0x000fe20001000000 */
[--C-:B------:R-:W-:Y:S01]  /*1f50*/  FFMA.FTZ R210, R158, UR20, -R211.reuse ;  /* 0x000000149ed27c23 */ /* 0x100fe200080108d3 */
[----:B------:R-:W-:Y:S01]  /*1f60*/  FSEL R12, R169, -INF , P2 ;  /* 0xff800000a90c7808 */ /* 0x000fe20001000000 */
[----:B------:R-:W-:Y:S01]  /*1f70*/  FFMA.FTZ R213, R170, UR20, -R211 ;  /* 0x00000014aad57c23 */ /* 0x000fe200080108d3 */
[----:B------:R-:W-:Y:S01]  /*1f80*/  FSEL R175, R176, -INF , P2 ;  /* 0xff800000b0af7808 */ /* 0x000fe20001000000 */
[----:B------:R-:W-:Y:S01]  /*1f90*/  FFMA.FTZ R11, R11, UR20, -R214 ;  /* 0x000000140b0b7c23 */ /* 0x000fe200080108d6 */
[----:B------:R-:W-:Y:S01]  /*1fa0*/  FSEL R212, R177, -INF , P2 ;  /* 0xff800000b1d47808 */ /* 0x000fe20001000000 */
[----:B------:R-:W-:Y:S01]  /*1fb0*/  FFMA.FTZ R12, R12, UR20, -R215 ;  /* 0x000000140c0c7c23 */ /* 0x000fe200080108d7 */
[----:B------:R-:W-:Y:S01]  /*1fc0*/  FSEL R211, R180, -INF , P2 ;  /* 0xff800000b4d37808 */ /* 0x000fe20001000000 */
[--C-:B------:R-:W-:Y:S01]  /*1fd0*/  FFMA.FTZ R177, R175, UR20, -R208.reuse ;  /* 0x00000014afb17c23 */ /* 0x100fe200080108d0 */
[----:B------:R-:W-:Y:S01]  /*1fe0*/  FSEL R180, R181, -INF , P2 ;  /* 0xff800000b5b47808 */ /* 0x000fe20001000000 */
[--C-:B------:R-:W-:Y:S01]  /*1ff0*/  FFMA.FTZ R212, R212, UR20, -R209.reuse ;  /* 0x00000014d4d47c23 */ /* 0x100fe200080108d1 */
[----:B------:R-:W-:Y:S01]  /*2000*/  FSEL R181, R178, -INF , P1 ;  /* 0xff800000b2b57808 */ /* 0x000fe20000800000 */
[----:B------:R-:W-:Y:S01]  /*2010*/  MUFU.EX2 R153, R153 ;  /* 0x0000009900997308 */ /* 0x000fe20000000800 */
[----:B------:R-:W-:Y:S01]  /*2020*/  FSEL R178, R179, -INF , P1 ;  /* 0xff800000b3b27808 */ /* 0x000fe20000800000 */
[----:B------:R-:W-:Y:S01]  /*2030*/  ULOP3.LUT UR10, UR10, 0x1000000, URZ, 0xfc, !UPT ;  /* 0x010000000a0a7892 */ /* 0x000fe2000f8efc3f */
[----:B------:R-:W-:Y:S01]  /*2040*/  FSEL R179, R182, -INF , P1 ;  /* 0xff800000b6b37808 */ /* 0x000fe20000800000 */
[----:B------:R-:W-:Y:S01]  /*2050*/  FFMA.FTZ R208, R181, UR20, -R208 ;  /* 0x00000014b5d07c23 */ /* 0x000fe200080108d0 */
[----:B------:R-:W-:Y:S01]  /*2060*/  FSEL R214, R183, -INF , P1 ;  /* 0xff800000b7d67808 */ /* 0x000fe20000800000 */
[----:B------:R-:W-:Y:S01]  /*2070*/  FFMA.FTZ R209, R178, UR20, -R209 ;  /* 0x00000014b2d17c23 */ /* 0x000fe200080108d1 */
[--C-:B------:R-:W-:Y:S01]  /*2080*/  FFMA.FTZ R182, R211, UR20, -R20.reuse ;  /* 0x00000014d3b67c23 */ /* 0x100fe20008010814 */
[----:B------:R-:W-:Y:S01]  /*2090*/  MUFU.EX2 R13, R13 ;  /* 0x0000000d000d7308 */ /* 0x000fe20000000800 */
[----:B------:R-:W-:Y:S01]  /*20a0*/  FFMA.FTZ R179, R179, UR20, -R20 ;  /* 0x00000014b3b37c23 */ /* 0x000fe20008010814 */
[--C-:B------:R-:W-:Y:S01]  /*20b0*/  FFMA.FTZ R178, R180, UR20, -R21.reuse ;  /* 0x00000014b4b27c23 */ /* 0x100fe20008010815 */
[----:B------:R-:W-:Y:S01]  /*20c0*/  FFMA.FTZ R21, R214, UR20, -R21 ;  /* 0x00000014d6157c23 */ /* 0x000fe20008010815 */
[----:B------:R-:W-:-:S04]  /*20d0*/  UIMAD UR10, UR6, 0x300, UR10 ;  /* 0x00000300060a78a4 */ /* 0x000fc8000f8e020a */
[----:B------:R-:W-:Y:S08]  /*20e0*/  MUFU.EX2 R23, R23 ;  /* 0x0000001700177308 */ /* 0x000ff00000000800 */
[----:B------:R-:W-:Y:S08]  /*20f0*/  MUFU.EX2 R5, R5 ;  /* 0x0000000500057308 */ /* 0x000ff00000000800 */
[----:B------:R-:W-:Y:S01]  /*2100*/  MUFU.EX2 R6, R6 ;  /* 0x0000000600067308 */ /* 0x000fe20000000800 */
[----:B------:R-:W-:-:S02]  /*2110*/  WARPGROUP.DEPBAR.LE gsb0, 0x0 ;  /* 0x00008000000079c5 */ /* 0x000fc40000010000 */
[----:B------:R-:W-:-:S05]  /*2120*/  WARPGROUP.ARRIVE ;  /* 0x00000000000079c5 */ /* 0x000fca0000000000 */
[----:B------:R-:W-:Y:S01]  /*2130*/  MUFU.EX2 R162, R162 ;  /* 0x000000a200a27308 */ /* 0x000fe20000000800 */
[----:B------:R-:W-:Y:S01]  /*2140*/  HGMMA.64x64x16.F32 R120, R196, gdesc[UR12], R120, gsb0 ;  /* 0x00e0000cc4787df0 */ /* 0x000fe20008000878 */
[----:B------:R-:W-:Y:S01]  /*2150*/  UIADD3 UR14, UR12, 0x100, URZ ;  /* 0x000001000c0e7890 */ /* 0x000fe2000fffe03f */
[----:B------:R-:W-:-:S05]  /*2160*/  UMOV UR15, 0x80000020 ;  /* 0x80000020000f7882 */ /* 0x000fca0000000000 */
[----:B------:R-:W-:Y:S08]  /*2170*/  MUFU.EX2 R163, R163 ;  /* 0x000000a300a37308 */ /* 0x000ff00000000800 */
        /* <DEDUP_REMOVED lines=8> */
[----:B------:R-:W-:Y:S01]  /*2200*/  MUFU.EX2 R164, R164 ;  /* 0x000000a400a47308 */ /* 0x000fe20000000800 */
[----:B------:R-:W-:-:S02]  /*2210*/  WARPGROUP.DEPBAR.LE gsb0, 0x0 ;  /* 0x00008000000079c5 */ /* 0x000fc40000010000 */
[----:B----4-:R-:W-:-:S05]  /*2220*/  WARPGROUP.ARRIVE ;  /* 0x00000000000079c5 */ /* 0x010fca0000000000 */
[----:B------:R-:W-:Y:S01]  /*2230*/  MUFU.EX2 R165, R165 ;  /* 0x000000a500a57308 */ /* 0x000fe20000000800 */
[----:B------:R-:W-:Y:S01]  /*2240*/  HGMMA.64x64x16.F32 R120, R188, gdesc[UR12], R120, gsb0 ;  /* 0x00e0000cbc787df0 */ /* 0x000fe20008000878 */
[----:B------:R-:W-:Y:S01]  /*2250*/  UIADD3 UR14, UR12, 0x102, URZ ;  /* 0x000001020c0e7890 */ /* 0x000fe2000fffe03f */
[----:B------:R-:W-:-:S05]  /*2260*/  UMOV UR15, 0x80000020 ;  /* 0x80000020000f7882 */ /* 0x000fca0000000000 */
[----:B------:R-:W-:Y:S08]  /*2270*/  MUFU.EX2 R166, R166 ;  /* 0x000000a600a67308 */ /* 0x000ff00000000800 */
[----:B------:R-:W-:Y:S08]  /*2280*/  MUFU.EX2 R167, R167 ;  /* 0x000000a700a77308 */ /* 0x000ff00000000800 */
[----:B------:R-:W-:Y:S08]  /*2290*/  MUFU.EX2 R210, R210 ;  /* 0x000000d200d27308 */ /* 0x000ff00000000800 */
[----:B------:R-:W1:Y:S08]  /*22a0*/  MUFU.EX2 R176, R213 ;  /* 0x000000d500b07308 */ /* 0x000e700000000800 */
[----:B------:R-:W2:Y:S08]  /*22b0*/  MUFU.EX2 R177, R177 ;  /* 0x000000b100b17308 */ /* 0x000eb00000000800 */
[----:B------:R4:W-:Y:S01]  /*22c0*/  MUFU.EX2 R20, R208 ;  /* 0x000000d000147308 */ /* 0x0009e20000000800 */
[----:B-1----:R-:W-:-:S07]  /*22d0*/  F2FP.F16.F32.PACK_AB R211, R176, R167 ;  /* 0x000000a7b0d3723e */ /* 0x002fce00000000ff */
[----:B------:R-:W-:Y:S01]  /*22e0*/  MUFU.EX2 R182, R182 ;  /* 0x000000b600b67308 */ /* 0x000fe20000000800 */
[----:B----4-:R-:W-:-:S07]  /*22f0*/  F2FP.F16.F32.PACK_AB R208, R12, R11 ;  /* 0x0000000b0cd0723e */ /* 0x010fce00000000ff */
[----:B------:R-:W-:Y:S01]  /*2300*/  MUFU.EX2 R179, R179 ;  /* 0x000000b300b37308 */ /* 0x000fe20000000800 */
[----:B------:R-:W-:Y:S02]  /*2310*/  WARPGROUP.DEPBAR.LE gsb0, 0x0 ;  /* 0x00008000000079c5 */ /* 0x000fe40000010000 */
[----:B------:R-:W-:-:S06]  /*2320*/  WARPGROUP.ARRIVE ;  /* 0x00000000000079c5 */ /* 0x000fcc0000000000 */
[----:B------:R-:W-:Y:S01]  /*2330*/  HGMMA.64x64x16.F32 R120, R200, gdesc[UR12], R120, gsb0 ;  /* 0x00e0000cc8787df0 */ /* 0x000fe20008000878 */
[----:B------:R-:W-:Y:S01]  /*2340*/  UIADD3 UR14, UR12, 0x200, URZ ;  /* 0x000002000c0e7890 */ /* 0x000fe2000fffe03f */
[----:B------:R-:W-:Y:S01]  /*2350*/  UMOV UR15, 0x80000020 ;  /* 0x80000020000f7882 */ /* 0x000fe20000000000 */
[----:B------:R-:W-:Y:S01]  /*2360*/  UIADD3 UR12, UR12, 0x202, URZ ;  /* 0x000002020c0c7890 */ /* 0x000fe2000fffe03f */
[----:B------:R-:W-:Y:S02]  /*2370*/  WARPGROUP.DEPBAR.LE gsb0, 0x0 ;  /* 0x00008000000079c5 */ /* 0x000fe40000010000 */
[----:B-----5:R-:W-:-:S06]  /*2380*/  WARPGROUP.ARRIVE ;  /* 0x00000000000079c5 */ /* 0x020fcc0000000000 */
[----:B------:R-:W-:Y:S01]  /*2390*/  HGMMA.64x64x16.F32 R120, R192, gdesc[UR12], R120, gsb0 ;  /* 0x00e0000cc0787df0 */ /* 0x000fe20008000878 */
[----:B------:R-:W-:Y:S01]  /*23a0*/  UMOV UR14, UR12 ;  /* 0x0000000c000e7c82 */ /* 0x000fe20008000000 */
[----:B------:R-:W-:Y:S01]  /*23b0*/  UMOV UR15, 0x80000020 ;  /* 0x80000020000f7882 */ /* 0x000fe20000000000 */
[----:B------:R-:W-:Y:S01]  /*23c0*/  UIADD3 UR12, UR10, 0x40, URZ ;  /* 0x000000400a0c7890 */ /* 0x000fe2000fffe03f */
[----:B------:R-:W-:Y:S02]  /*23d0*/  WARPGROUP.DEPBAR.LE gsb0, 0x0 ;  /* 0x00008000000079c5 */ /* 0x000fe40000010000 */
[----:B------:R-:W-:-:S06]  /*23e0*/  WARPGROUP.ARRIVE ;  /* 0x00000000000079c5 */ /* 0x000fcc0000000000 */
[----:B------:R-:W-:Y:S01]  /*23f0*/  HGMMA.64x64x16.F32 R120, R204, gdesc[UR12], R120, gsb0 ;  /* 0x00e0000ccc787df0 */ /* 0x000fe20008000878 */
[----:B------:R-:W-:Y:S01]  /*2400*/  UMOV UR14, UR10 ;  /* 0x0000000a000e7c82 */ /* 0x000fe20008000000 */
[----:B------:R-:W-:Y:S01]  /*2410*/  UMOV UR15, 0x80000020 ;  /* 0x80000020000f7882 */ /* 0x000fe20000000000 */
[----:B------:R-:W-:Y:S02]  /*2420*/  WARPGROUP.DEPBAR.LE gsb0, 0x0 ;  /* 0x00008000000079c5 */ /* 0x000fe40000010000 */
[----:B------:R-:W1:Y:S04]  /*2430*/  LDS.64 R154, [R220+0x1e200] ;  /* 0x01e20000dc9a7984 */ /* 0x000e680000000a00 */
[----:B------:R-:W4:Y:S04]  /*2440*/  LDS.64 R156, [R220+0x1e220] ;  /* 0x01e22000dc9c7984 */ /* 0x000f280000000a00 */
[----:B------:R-:W5:Y:S04]  /*2450*/  LDS.64 R158, [R220+0x1e240] ;  /* 0x01e24000dc9e7984 */ /* 0x000f680000000a00 */
[----:B------:R-:W2:Y:S04]  /*2460*/  LDS.64 R168, [R220+0x1e260] ;  /* 0x01e26000dca87984 */ /* 0x000ea80000000a00 */
[----:B------:R-:W2:Y:S04]  /*2470*/  LDS.64 R170, [R220+0x1e280] ;  /* 0x01e28000dcaa7984 */ /* 0x000ea80000000a00 */
[----:B------:R-:W2:Y:S04]  /*2480*/  LDS.64 R174, [R220+0x1e2c0] ;  /* 0x01e2c000dcae7984 */ /* 0x000ea80000000a00 */
[----:B------:R-:W2:Y:S04]  /*2490*/  LDS.64 R172, [R220+0x1e2a0] ;  /* 0x01e2a000dcac7984 */ /* 0x000ea80000000a00 */
[----:B---3--:R-:W3:Y:S01]  /*24a0*/  LDS.64 R220, [R220+0x1e2e0] ;  /* 0x01e2e000dcdc7984 */ /* 0x008ee20000000a00 */
[--C-:B-1----:R-:W-:Y:S01]  /*24b0*/  FADD.FTZ R181, R120, -R154.reuse ;  /* 0x8000009a78b57221 */ /* 0x102fe20000010000 */
[--C-:B------:R-:W-:Y:S01]  /*24c0*/  FADD.FTZ R120, R121, -R155.reuse ;  /* 0x8000009b79787221 */ /* 0x100fe20000010000 */
[----:B------:R-:W-:Y:S01]  /*24d0*/  FADD.FTZ R122, R122, -R154 ;  /* 0x8000009a7a7a7221 */ /* 0x000fe20000010000 */
[----:B------:R-:W-:Y:S01]  /*24e0*/  FADD.FTZ R154, R123, -R155 ;  /* 0x8000009b7b9a7221 */ /* 0x000fe20000010000 */
[--C-:B----4-:R-:W-:Y:S01]  /*24f0*/  FADD.FTZ R121, R126, -R156.reuse ;  /* 0x8000009c7e797221 */ /* 0x110fe20000010000 */
[--C-:B------:R-:W-:Y:S01]  /*2500*/  FADD.FTZ R126, R127, -R157.reuse ;  /* 0x8000009d7f7e7221 */ /* 0x100fe20000010000 */
[----:B------:R-:W-:Y:S01]  /*2510*/  FADD.FTZ R180, R124, -R156 ;  /* 0x8000009c7cb47221 */ /* 0x000fe20000010000 */
[----:B------:R-:W-:Y:S01]  /*2520*/  FADD.FTZ R155, R125, -R157 ;  /* 0x8000009d7d9b7221 */ /* 0x000fe20000010000 */
[----:B------:R-:W-:Y:S01]  /*2530*/  FMUL.FTZ R121, R14, R121 ;  /* 0x000000790e797220 */ /* 0x000fe20000410000 */
[----:B------:R-:W-:Y:S01]  /*2540*/  FMUL.FTZ R126, R15, R126 ;  /* 0x0000007e0f7e7220 */ /* 0x000fe20000410000 */
[----:B-----5:R-:W-:Y:S01]  /*2550*/  FADD.FTZ R123, R130, -R158 ;  /* 0x8000009e827b7221 */ /* 0x020fe20000010000 */
[--C-:B------:R-:W-:Y:S01]  /*2560*/  FADD.FTZ R129, R129, -R159.reuse ;  /* 0x8000009f81817221 */ /* 0x100fe20000010000 */
[--C-:B--2---:R-:W-:Y:S01]  /*2570*/  FADD.FTZ R132, R132, -R168.reuse ;  /* 0x800000a884847221 */ /* 0x104fe20000010000 */
[----:B------:R-:W-:Y:S01]  /*2580*/  FADD.FTZ R127, R134, -R168 ;  /* 0x800000a8867f7221 */ /* 0x000fe20000010000 */
[----:B------:R-:W-:Y:S01]  /*2590*/  FADD.FTZ R130, R131, -R159 ;  /* 0x8000009f83827221 */ /* 0x000fe20000010000 */
[----:B------:R-:W-:Y:S01]  /*25a0*/  F2FP.F16.F32.PACK_AB R159, R126, R121 ;  /* 0x000000797e9f723e */ /* 0x000fe200000000ff */
[--C-:B------:R-:W-:Y:S01]  /*25b0*/  FADD.FTZ R168, R136, -R170.reuse ;  /* 0x800000aa88a87221 */ /* 0x100fe20000010000 */
[--C-:B------:R-:W-:Y:S01]  /*25c0*/  FADD.FTZ R137, R137, -R171.reuse ;  /* 0x800000ab89897221 */ /* 0x100fe20000010000 */
[----:B------:R-:W-:Y:S01]  /*25d0*/  FADD.FTZ R136, R139, -R171 ;  /* 0x800000ab8b887221 */ /* 0x000fe20000010000 */
[----:B------:R-:W1:Y:S01]  /*25e0*/  MUFU.EX2 R124, R212 ;  /* 0x000000d4007c7308 */ /* 0x000e620000000800 */
[--C-:B------:R-:W-:Y:S01]  /*25f0*/  FADD.FTZ R134, R135, -R169.reuse ;  /* 0x800000a987867221 */ /* 0x100fe20000010000 */
[----:B------:R-:W-:Y:S01]  /*2600*/  FADD.FTZ R131, R138, -R170 ;  /* 0x800000aa8a837221 */ /* 0x000fe20000010000 */
[----:B------:R-:W-:Y:S01]  /*2610*/  FADD.FTZ R133, R133, -R169 ;  /* 0x800000a985857221 */ /* 0x000fe20000010000 */
[--C-:B------:R-:W-:Y:S01]  /*2620*/  FADD.FTZ R138, R147, -R175.reuse ;  /* 0x800000af938a7221 */ /* 0x100fe20000010000 */
[----:B------:R-:W-:Y:S01]  /*2630*/  FADD.FTZ R128, R128, -R158 ;  /* 0x8000009e80807221 */ /* 0x000fe20000010000 */
[----:B------:R-:W-:Y:S01]  /*2640*/  FADD.FTZ R135, R140, -R172 ;  /* 0x800000ac8c877221 */ /* 0x000fe20000010000 */
[----:B------:R-:W-:Y:S01]  /*2650*/  FADD.FTZ R169, R145, -R175 ;  /* 0x800000af91a97221 */ /* 0x000fe20000010000 */
[----:B------:R-:W2:Y:S01]  /*2660*/  MUFU.EX2 R125, R209 ;  /* 0x000000d1007d7308 */ /* 0x000ea20000000800 */
[----:B------:R-:W-:Y:S01]  /*2670*/  FMUL.FTZ R156, R152, R181 ;  /* 0x000000b5989c7220 */ /* 0x000fe20000410000 */
[----:B------:R-:W-:Y:S01]  /*2680*/  FMUL.FTZ R147, R153, R120 ;  /* 0x0000007899937220 */ /* 0x000fe20000410000 */
[----:B------:R-:W-:Y:S01]  /*2690*/  FMUL.FTZ R122, R13, R122 ;  /* 0x0000007a0d7a7220 */ /* 0x000fe20000410000 */
[----:B------:R-:W-:Y:S01]  /*26a0*/  FMUL.FTZ R157, R23, R154 ;  /* 0x0000009a179d7220 */ /* 0x000fe20000410000 */
[----:B------:R-:W-:-:S02]  /*26b0*/  IMAD.U32 R121, RZ, RZ, UR6 ;  /* 0x00000006ff797e24 */ /* 0x000fc4000f8e00ff */
[----:B------:R-:W-:Y:S01]  /*26c0*/  FADD.FTZ R142, R142, -R172 ;  /* 0x800000ac8e8e7221 */ /* 0x000fe20000010000 */
[--C-:B------:R-:W-:Y:S01]  /*26d0*/  FADD.FTZ R141, R141, -R173.reuse ;  /* 0x800000ad8d8d7221 */ /* 0x100fe20000010000 */
[----:B------:R-:W4:Y:S01]  /*26e0*/  MUFU.EX2 R171, R178 ;  /* 0x000000b200ab7308 */ /* 0x000f220000000800 */
[----:B------:R-:W-:Y:S01]  /*26f0*/  FADD.FTZ R143, R143, -R173 ;  /* 0x800000ad8f8f7221 */ /* 0x000fe20000010000 */
[----:B---3--:R-:W-:Y:S01]  /*2700*/  FADD.FTZ R145, R148, -R220 ;  /* 0x800000dc94917221 */ /* 0x008fe20000010000 */
[--C-:B------:R-:W-:Y:S01]  /*2710*/  FADD.FTZ R140, R149, -R221.reuse ;  /* 0x800000dd958c7221 */ /* 0x100fe20000010000 */
[----:B------:R-:W-:Y:S01]  /*2720*/  FMUL.FTZ R158, R5, R180 ;  /* 0x000000b4059e7220 */ /* 0x000fe20000410000 */
[----:B------:R-:W-:Y:S01]  /*2730*/  FMUL.FTZ R155, R6, R155 ;  /* 0x0000009b069b7220 */ /* 0x000fe20000410000 */
[--C-:B------:R-:W-:Y:S01]  /*2740*/  FADD.FTZ R144, R144, -R174.reuse ;  /* 0x800000ae90907221 */ /* 0x100fe20000010000 */
[----:B------:R-:W-:Y:S01]  /*2750*/  FADD.FTZ R139, R146, -R174 ;  /* 0x800000ae928b7221 */ /* 0x000fe20000010000 */
[----:B------:R4:W3:Y:S01]  /*2760*/  MUFU.EX2 R126, R21 ;  /* 0x00000015007e7308 */ /* 0x0008e20000000800 */
[----:B------:R-:W-:Y:S01]  /*2770*/  FADD.FTZ R220, R150, -R220 ;  /* 0x800000dc96dc7221 */ /* 0x000fe20000010000 */
[----:B------:R-:W-:Y:S01]  /*2780*/  FADD.FTZ R221, R151, -R221 ;  /* 0x800000dd97dd7221 */ /* 0x000fe20000010000 */
[----:B------:R-:W-:Y:S01]  /*2790*/  FMUL.FTZ R127, R162, R127 ;  /* 0x0000007fa27f7220 */ /* 0x000fe20000410000 */
[----:B------:R-:W-:Y:S01]  /*27a0*/  FMUL.FTZ R134, R163, R134 ;  /* 0x00000086a3867220 */ /* 0x000fe20000410000 */
[----:B------:R-:W-:Y:S01]  /*27b0*/  FMUL.FTZ R128, R7, R128 ;  /* 0x0000008007807220 */ /* 0x000fe20000410000 */
[----:B------:R-:W-:Y:S01]  /*27c0*/  FMUL.FTZ R129, R8, R129 ;  /* 0x0000008108817220 */ /* 0x000fe20000410000 */
[----:B------:R-:W-:Y:S01]  /*27d0*/  FMUL.FTZ R123, R160, R123 ;  /* 0x0000007ba07b7220 */ /* 0x000fe20000410000 */
[----:B------:R-:W-:Y:S01]  /*27e0*/  FMUL.FTZ R130, R161, R130 ;  /* 0x00000082a1827220 */ /* 0x000fe20000410000 */
[----:B------:R-:W-:Y:S01]  /*27f0*/  FMUL.FTZ R132, R9, R132 ;  /* 0x0000008409847220 */ /* 0x000fe20000410000 */
[----:B------:R-:W-:Y:S01]  /*2800*/  FMUL.FTZ R133, R10, R133 ;  /* 0x000000850a857220 */ /* 0x000fe20000410000 */
[----:B------:R-:W-:Y:S01]  /*2810*/  IMAD R121, R121, 0x2000, R0 ;  /* 0x0000200079797824 */ /* 0x000fe200078e0200 */
[----:B------:R-:W-:Y:S01]  /*2820*/  F2FP.F16.F32.PACK_AB R156, R147, R156 ;  /* 0x0000009c939c723e */ /* 0x000fe200000000ff */
[----:B------:R-:W-:Y:S01]  /*2830*/  FMUL.FTZ R148, R11, R168 ;  /* 0x000000a80b947220 */ /* 0x000fe20000410000 */
[----:B------:R-:W-:Y:S01]  /*2840*/  F2FP.F16.F32.PACK_AB R157, R157, R122 ;  /* 0x0000007a9d9d723e */ /* 0x000fe200000000ff */
[----:B------:R-:W-:Y:S01]  /*2850*/  FMUL.FTZ R137, R12, R137 ;  /* 0x000000890c897220 */ /* 0x000fe20000410000 */
[----:B------:R-:W-:Y:S01]  /*2860*/  FMUL.FTZ R131, R164, R131 ;  /* 0x00000083a4837220 */ /* 0x000fe20000410000 */
[----:B------:R-:W-:Y:S01]  /*2870*/  FMUL.FTZ R136, R165, R136 ;  /* 0x00000088a5887220 */ /* 0x000fe20000410000 */
[----:B------:R-:W-:Y:S01]  /*2880*/  FMUL.FTZ R135, R166, R135 ;  /* 0x00000087a6877220 */ /* 0x000fe20000410000 */
[----:B------:R-:W-:Y:S01]  /*2890*/  FMUL.FTZ R150, R210, R141 ;  /* 0x0000008dd2967220 */ /* 0x000fe20000410000 */
[----:B------:R-:W-:Y:S01]  /*28a0*/  FMUL.FTZ R142, R167, R142 ;  /* 0x0000008ea78e7220 */ /* 0x000fe20000410000 */
[----:B------:R-:W-:Y:S01]  /*28b0*/  FMUL.FTZ R143, R176, R143 ;  /* 0x0000008fb08f7220 */ /* 0x000fe20000410000 */
[----:B------:R-:W-:Y:S01]  /*28c0*/  F2FP.F16.F32.PACK_AB R158, R155, R158 ;  /* 0x0000009e9b9e723e */ /* 0x000fe200000000ff */
[----:B------:R-:W-:Y:S01]  /*28d0*/  FMUL.FTZ R144, R177, R144 ;  /* 0x00000090b1907220 */ /* 0x000fe20000410000 */
[----:B-1----:R-:W-:Y:S01]  /*28e0*/  FMUL.FTZ R169, R124, R169 ;  /* 0x000000a97ca97220 */ /* 0x002fe20000410000 */
[----:B------:R-:W-:Y:S01]  /*28f0*/  FMUL.FTZ R139, R20, R139 ;  /* 0x0000008b148b7220 */ /* 0x000fe20000410000 */
[----:B--2---:R-:W-:Y:S01]  /*2900*/  FMUL.FTZ R138, R125, R138 ;  /* 0x0000008a7d8a7220 */ /* 0x004fe20000410000 */
[----:B------:R-:W-:Y:S01]  /*2910*/  FMUL.FTZ R146, R182, R145 ;  /* 0x00000091b6927220 */ /* 0x000fe20000410000 */
[----:B----4-:R-:W-:Y:S01]  /*2920*/  FMUL.FTZ R21, R171, R140 ;  /* 0x0000008cab157220 */ /* 0x010fe20000410000 */
[----:B------:R-:W-:Y:S01]  /*2930*/  FMUL.FTZ R147, R179, R220 ;  /* 0x000000dcb3937220 */ /* 0x000fe20000410000 */
[----:B---3--:R-:W-:Y:S01]  /*2940*/  FMUL.FTZ R122, R126, R221 ;  /* 0x000000dd7e7a7220 */ /* 0x008fe20000410000 */
[----:B------:R-:W-:Y:S01]  /*2950*/  F2FP.F16.F32.PACK_AB R155, R134, R127 ;  /* 0x0000007f869b723e */ /* 0x000fe200000000ff */
[----:B------:R-:W-:Y:S01]  /*2960*/  IMAD R127, R121, 0x2, R2 ;  /* 0x00000002797f7824 */ /* 0x000fe200078e0202 */
[----:B------:R-:W-:-:S02]  /*2970*/  F2FP.F16.F32.PACK_AB R120, R153, R152 ;  /* 0x000000989978723e */ /* 0x000fc400000000ff */
[----:B------:R-:W-:Y:S02]  /*2980*/  F2FP.F16.F32.PACK_AB R152, R129, R128 ;  /* 0x000000808198723e */ /* 0x000fe400000000ff */
[----:B------:R-:W-:Y:S01]  /*2990*/  F2FP.F16.F32.PACK_AB R153, R130, R123 ;  /* 0x0000007b8299723e */ /* 0x000fe200000000ff */
[----:B------:R-:W-:Y:S01]  /*29a0*/  STSM.16.MT88.4 [R127+0x1e800], R156 ;  /* 0x01e8009c7f007844 */ /* 0x000fe20000004200 */
[----:B------:R-:W-:Y:S02]  /*29b0*/  F2FP.F16.F32.PACK_AB R154, R133, R132 ;  /* 0x00000084859a723e */ /* 0x000fe400000000ff */
[----:B------:R-:W-:Y:S02]  /*29c0*/  F2FP.F16.F32.PACK_AB R148, R137, R148 ;  /* 0x000000948994723e */ /* 0x000fe400000000ff */
[----:B------:R-:W-:Y:S01]  /*29d0*/  F2FP.F16.F32.PACK_AB R149, R136, R131 ;  /* 0x000000838895723e */ /* 0x000fe200000000ff */
[----:B------:R-:W-:Y:S01]  /*29e0*/  STSM.16.MT88.4 [R127+0x1f000], R152 ;  /* 0x01f000987f007844 */ /* 0x000fe20000004200 */
[----:B------:R-:W-:-:S02]  /*29f0*/  F2FP.F16.F32.PACK_AB R150, R150, R135 ;  /* 0x000000879696723e */ /* 0x000fc400000000ff */
[----:B------:R-:W-:Y:S02]  /*2a00*/  F2FP.F16.F32.PACK_AB R151, R143, R142 ;  /* 0x0000008e8f97723e */ /* 0x000fe400000000ff */
[----:B------:R-:W-:Y:S02]  /*2a10*/  F2FP.F16.F32.PACK_AB R144, R169, R144 ;  /* 0x00000090a990723e */ /* 0x000fe400000000ff */
[----:B------:R-:W-:Y:S01]  /*2a20*/  F2FP.F16.F32.PACK_AB R145, R138, R139 ;  /* 0x0000008b8a91723e */ /* 0x000fe200000000ff */
[----:B------:R-:W-:Y:S01]  /*2a30*/  STSM.16.MT88.4 [R127+0x1f800], R148 ;  /* 0x01f800947f007844 */ /* 0x000fe20000004200 */
[----:B------:R-:W-:Y:S02]  /*2a40*/  F2FP.F16.F32.PACK_AB R146, R21, R146 ;  /* 0x000000921592723e */ /* 0x000fe400000000ff */
[----:B------:R-:W-:Y:S02]  /*2a50*/  F2FP.F16.F32.PACK_AB R147, R122, R147 ;  /* 0x000000937a93723e */ /* 0x000fe400000000ff */
[----:B------:R-:W-:-:S02]  /*2a60*/  F2FP.F16.F32.PACK_AB R121, R23, R13 ;  /* 0x0000000d1779723e */ /* 0x000fc400000000ff */
[----:B------:R-:W-:Y:S01]  /*2a70*/  F2FP.F16.F32.PACK_AB R122, R6, R5 ;  /* 0x00000005067a723e */ /* 0x000fe200000000ff */
[----:B------:R1:W-:Y:S01]  /*2a80*/  STSM.16.MT88.4 [R127+0x20000], R144 ;  /* 0x020000907f007844 */ /* 0x0003e20000004200 */
[----:B------:R-:W-:Y:S01]  /*2a90*/  F2FP.F16.F32.PACK_AB R123, R15, R14 ;  /* 0x0000000e0f7b723e */ /* 0x000fe200000000ff */
[----:B------:R-:W-:Y:S01]  /*2aa0*/  IMAD R5, R17, 0x1000, R2 ;  /* 0x0000100011057824 */ /* 0x000fe200078e0202 */
[----:B------:R-:W-:Y:S02]  /*2ab0*/  F2FP.F16.F32.PACK_AB R209, R165, R164 ;  /* 0x000000a4a5d1723e */ /* 0x000fe400000000ff */
[----:B------:R-:W-:Y:S01]  /*2ac0*/  WARPGROUP.ARRIVE ;  /* 0x00000000000079c5 */ /* 0x000fe20000000000 */
[----:B------:R-:W-:Y:S02]  /*2ad0*/  F2FP.F16.F32.PACK_AB R210, R210, R166 ;  /* 0x000000a6d2d2723e */ /* 0x000fe400000000ff */
[----:B------:R-:W-:Y:S02]  /*2ae0*/  F2FP.F16.F32.PACK_AB R176, R124, R177 ;  /* 0x000000b17cb0723e */ /* 0x000fe400000000ff */
[----:B------:R-:W-:Y:S01]  /*2af0*/  F2FP.F16.F32.PACK_AB R177, R125, R20 ;  /* 0x000000147db1723e */ /* 0x000fe200000000ff */
[----:B------:R-:W-:Y:S01]  /*2b00*/  HGMMA.64x96x16.F32 R24, R120, gdesc[UR12].tnspB, R24, gsb0 ;  /* 0x4160000c78187df0 */ /* 0x000fe20008000818 */
[----:B------:R-:W-:Y:S01]  /*2b10*/  UMOV UR14, UR12 ;  /* 0x0000000c000e7c82 */ /* 0x000fe20008000000 */
[----:B------:R-:W-:Y:S01]  /*2b20*/  UMOV UR15, 0x80000020 ;  /* 0x80000020000f7882 */ /* 0x000fe20000000000 */
[----:B------:R-:W-:Y:S01]  /*2b30*/  UIADD3 UR12, UR10, 0x80, URZ ;  /* 0x000000800a0c7890 */ /* 0x000fe2000fffe03f */
[----:B------:R-:W-:-:S02]  /*2b40*/  F2FP.F16.F32.PACK_AB R178, R171, R182 ;  /* 0x000000b6abb2723e */ /* 0x000fc400000000ff */
[----:B------:R-:W-:Y:S02]  /*2b50*/  F2FP.F16.F32.PACK_AB R179, R126, R179 ;  /* 0x000000b37eb3723e */ /* 0x000fe400000000ff */
[----:B------:R-:W-:-:S13]  /*2b60*/  R2UR UR13, R5 ;  /* 0x00000000050d72ca */ /* 0x000fda00000e0000 */
[----:B------:R-:W-:Y:S01]  /*2b70*/  USHF.R.U32.HI UR13, URZ, 0x4, UR13 ;  /* 0x000000043f0d7899 */ /* 0x000fe2000801160d */
[----:B------:R-:W-:Y:S02]  /*2b80*/  WARPGROUP.DEPBAR.LE gsb0, 0x0 ;  /* 0x00008000000079c5 */ /* 0x000fe40000010000 */
[----:B------:R-:W-:Y:S02]  /*2b90*/  F2FP.F16.F32.PACK_AB R120, R8, R7 ;  /* 0x000000070878723e */ /* 0x000fe400000000ff */
[----:B------:R-:W-:Y:S02]  /*2ba0*/  F2FP.F16.F32.PACK_AB R121, R161, R160 ;  /* 0x000000a0a179723e */ /* 0x000fe400000000ff */
[----:B------:R-:W-:Y:S02]  /*2bb0*/  F2FP.F16.F32.PACK_AB R122, R10, R9 ;  /* 0x000000090a7a723e */ /* 0x000fe400000000ff */
[----:B------:R-:W-:-:S04]  /*2bc0*/  F2FP.F16.F32.PACK_AB R123, R163, R162 ;  /* 0x000000a2a37b723e */ /* 0x000fc800000000ff */
[----:B------:R-:W-:-:S06]  /*2bd0*/  WARPGROUP.ARRIVE ;  /* 0x00000000000079c5 */ /* 0x000fcc0000000000 */
[----:B------:R-:W-:Y:S01]  /*2be0*/  HGMMA.64x96x16.F32 R24, R120, gdesc[UR12].tnspB, R24, gsb0 ;  /* 0x4160000c78187df0 */ /* 0x000fe20008000818 */
[----:B------:R-:W-:Y:S01]  /*2bf0*/  UMOV UR14, UR12 ;  /* 0x0000000c000e7c82 */ /* 0x000fe20008000000 */
[----:B------:R-:W-:Y:S01]  /*2c00*/  UMOV UR15, 0x80000020 ;  /* 0x80000020000f7882 */ /* 0x000fe20000000000 */
[----:B------:R-:W-:-:S13]  /*2c10*/  R2UR UR12, R16 ;  /* 0x00000000100c72ca */ /* 0x000fda00000e0000 */
[----:B------:R-:W-:-:S04]  /*2c20*/  USHF.R.U32.HI UR12, URZ, 0x4, UR12 ;  /* 0x000000043f0c7899 */ /* 0x000fc8000801160c */
[----:B------:R-:W-:Y:S01]  /*2c30*/  ULOP3.LUT UR12, UR12, 0x3fff, URZ, 0xc0, !UPT ;  /* 0x00003fff0c0c7892 */ /* 0x000fe2000f8ec03f */
[----:B------:R-:W-:Y:S02]  /*2c40*/  WARPGROUP.DEPBAR.LE gsb0, 0x0 ;  /* 0x00008000000079c5 */ /* 0x000fe40000010000 */
[----:B------:R-:W-:-:S06]  /*2c50*/  WARPGROUP.ARRIVE ;  /* 0x00000000000079c5 */ /* 0x000fcc0000000000 */
[----:B------:R-:W-:Y:S01]  /*2c60*/  HGMMA.64x96x16.F32 R24, R208, gdesc[UR12].tnspB, R24, gsb0 ;  /* 0x4160000cd0187df0 */ /* 0x000fe20008000818 */
[----:B------:R-:W-:Y:S02]  /*2c70*/  ULOP3.LUT UR15, UR12, 0x10000, URZ, 0xfc, !UPT ;  /* 0x000100000c0f7892 */ /* 0x000fe4000f8efc3f */
[----:B------:R-:W-:Y:S02]  /*2c80*/  UIADD3 UR14, UR10, 0xc0, URZ ;  /* 0x000000c00a0e7890 */ /* 0x000fe4000fffe03f */
[----:B------:R-:W-:Y:S02]  /*2c90*/  ULEA UR10, UR6, UR15, 0xa ;  /* 0x0000000f060a7291 */ /* 0x000fe4000f8e503f */
[----:B------:R-:W-:Y:S01]  /*2ca0*/  ULOP3.LUT UR12, UR13, 0x3fff, URZ, 0xc0, !UPT ;  /* 0x00003fff0d0c7892 */ /* 0x000fe2000f8ec03f */
[----:B------:R-:W-:-:S03]  /*2cb0*/  UMOV UR15, 0x80000020 ;  /* 0x80000020000f7882 */ /* 0x000fc60000000000 */
[----:B------:R-:W-:Y:S01]  /*2cc0*/  UIADD3 UR13, UR12, 0x200, URZ ;  /* 0x000002000c0d7890 */ /* 0x000fe2000fffe03f */
[----:B------:R-:W-:Y:S02]  /*2cd0*/  UMOV UR16, UR10 ;  /* 0x0000000a00107c82 */ /* 0x000fe40008000000 */
[----:B------:R-:W-:Y:S01]  /*2ce0*/  UMOV UR18, UR12 ;  /* 0x0000000c00127c82 */ /* 0x000fe20008000000 */
[----:B------:R-:W-:Y:S02]  /*2cf0*/  WARPGROUP.DEPBAR.LE gsb0, 0x0 ;  /* 0x00008000000079c5 */ /* 0x000fe40000010000 */
[----:B------:R-:W-:-:S06]  /*2d00*/  WARPGROUP.ARRIVE ;  /* 0x00000000000079c5 */ /* 0x000fcc0000000000 */
[----:B------:R-:W-:Y:S01]  /*2d10*/  HGMMA.64x96x16.F32 R24, R176, gdesc[UR12].tnspB, R24, gsb0 ;  /* 0x4160000cb0187df0 */ /* 0x000fe20008000818 */
[----:B------:R-:W-:Y:S01]  /*2d20*/  UIADD3 UR14, UR12, 0x400, URZ ;  /* 0x000004000c0e7890 */ /* 0x000fe2000fffe03f */
[----:B------:R-:W-:Y:S01]  /*2d30*/  UMOV UR15, 0xc0000010 ;  /* 0xc0000010000f7882 */ /* 0x000fe20000000000 */
[----:B------:R-:W-:Y:S02]  /*2d40*/  WARPGROUP.DEPBAR.LE gsb0, 0x0 ;  /* 0x00008000000079c5 */ /* 0x000fe40000010000 */
[----:B------:R-:W-:Y:S01]  /*2d50*/  @!PT LDS RZ, [RZ] ;  /* 0x00000000fffff984 */ /* 0x000fe20000000800 */
[----:B------:R-:W-:Y:S01]  /*2d60*/  @!PT LDS RZ, [RZ] ;  /* 0x00000000fffff984 */ /* 0x000fe20000000800 */
[----:B------:R-:W-:Y:S01]  /*2d70*/  @!PT LDS RZ, [RZ] ;  /* 0x00000000fffff984 */ /* 0x000fe20000000800 */
[----:B------:R-:W-:Y:S01]  /*2d80*/  @!PT LDS RZ, [RZ] ;  /* 0x00000000fffff984 */ /* 0x000fe20000000800 */
[----:B------:R2:W-:Y:S06]  /*2d90*/  MEMBAR.ALL.CTA ;  /* 0x0000000000007992 */ /* 0x0005ec0000008000 */
[----:B--2---:R-:W2:Y:S02]  /*2da0*/  FENCE.VIEW.ASYNC.S ;  /* 0x00000000000073c6 */ /* 0x004ea40000000000 */
[----:B--2---:R-:W-:Y:S06]  /*2db0*/  BAR.SYNC.DEFER_BLOCKING 0x9, 0x100 ;  /* 0x0244000000007b1d */ /* 0x004fec0000010000 */
[----:B------:R-:W-:-:S06]  /*2dc0*/  WARPGROUP.ARRIVE ;  /* 0x00000000000079c5 */ /* 0x000fcc0000000000 */
[----:B------:R-:W-:Y:S01]  /*2dd0*/  HGMMA.64x16x16.F32 R136, gdesc[UR16].tnspB, RZ, !UPT, gsb0 ;  /* 0x40200000108879f0 */ /* 0x000fe2000c0008ff */
[----:B------:R-:W-:Y:S01]  /*2de0*/  UMOV UR18, UR13 ;  /* 0x0000000d00127c82 */ /* 0x000fe20008000000 */
[----:B------:R-:W-:Y:S01]  /*2df0*/  UMOV UR19, 0xc0000010 ;  /* 0xc000001000137882 */ /* 0x000fe20000000000 */
[----:B------:R-:W-:Y:S01]  /*2e00*/  UIADD3 UR13, UR12, 0x220, URZ ;  /* 0x000002200c0d7890 */ /* 0x000fe2000fffe03f */
[----:B------:R-:W-:Y:S02]  /*2e10*/  WARPGROUP.DEPBAR.LE gsb0, 0x0 ;  /* 0x00008000000079c5 */ /* 0x000fe40000010000 */
[----:B------:R-:W-:-:S06]  /*2e20*/  WARPGROUP.ARRIVE ;  /* 0x00000000000079c5 */ /* 0x000fcc0000000000 */
[----:B------:R-:W-:Y:S01]  /*2e30*/  HGMMA.64x16x16.F32 R128, gdesc[UR16].tnspB, RZ, !UPT, gsb0 ;  /* 0x40200000108079f0 */ /* 0x000fe2000c0008ff */
[----:B------:R-:W-:Y:S01]  /*2e40*/  UMOV UR18, UR14 ;  /* 0x0000000e00127c82 */ /* 0x000fe20008000000 */
[----:B------:R-:W-:Y:S01]  /*2e50*/  UMOV UR19, 0xc0000010 ;  /* 0xc000001000137882 */ /* 0x000fe20000000000 */
[----:B------:R-:W-:Y:S01]  /*2e60*/  UIADD3 UR14, UR12, 0x420, URZ ;  /* 0x000004200c0e7890 */ /* 0x000fe2000fffe03f */
[----:B------:R-:W-:Y:S02]  /*2e70*/  WARPGROUP.DEPBAR.LE gsb0, 0x0 ;  /* 0x00008000000079c5 */ /* 0x000fe40000010000 */
[----:B-1----:R-:W-:-:S06]  /*2e80*/  WARPGROUP.ARRIVE ;  /* 0x00000000000079c5 */ /* 0x002fcc0000000000 */
[----:B------:R-:W-:Y:S01]  /*2e90*/  HGMMA.64x16x16.F32 R120, gdesc[UR16].tnspB, RZ, !UPT, gsb0 ;  /* 0x40200000107879f0 */ /* 0x000fe2000c0008ff */
[----:B------:R-:W-:Y:S02]  /*2ea0*/  UIADD3 UR18, UR12, 0x20, URZ ;  /* 0x000000200c127890 */ /* 0x000fe4000fffe03f */
[----:B------:R-:W-:Y:S01]  /*2eb0*/  UIADD3 UR16, UR10, 0x2, URZ ;  /* 0x000000020a107890 */ /* 0x000fe2000fffe03f */
[----:B------:R-:W-:Y:S01]  /*2ec0*/  UMOV UR19, 0xc0000010 ;  /* 0xc000001000137882 */ /* 0x000fe20000000000 */
[----:B------:R-:W-:Y:S01]  /*2ed0*/  UMOV UR17, 0x40000040 ;  /* 0x4000004000117882 */ /* 0x000fe20000000000 */
[----:B------:R-:W-:Y:S02]  /*2ee0*/  WARPGROUP.DEPBAR.LE gsb0, 0x0 ;  /* 0x00008000000079c5 */ /* 0x000fe40000010000 */
[----:B------:R-:W-:-:S06]  /*2ef0*/  WARPGROUP.ARRIVE ;  /* 0x00000000000079c5 */ /* 0x000fcc0000000000 */
[----:B------:R-:W-:Y:S01]  /*2f00*/  HGMMA.64x16x16.F32 R136, gdesc[UR16].tnspB, R136, gsb0 ;  /* 0x40200000108879f0 */ /* 0x000fe20008000888 */
[----:B------:R-:W-:Y:S01]  /*2f10*/  UMOV UR18, UR13 ;  /* 0x0000000d00127c82 */ /* 0x000fe20008000000 */
[----:B------:R-:W-:Y:S01]  /*2f20*/  UMOV UR19, 0xc0000010 ;  /* 0xc000001000137882 */ /* 0x000fe20000000000 */
[----:B------:R-:W-:Y:S01]  /*2f30*/  UIADD3 UR13, UR12, 0x240, URZ ;  /* 0x000002400c0d7890 */ /* 0x000fe2000fffe03f */
        /* <DEDUP_REMOVED lines=89> */
[----:B------:R-:W-:Y:S01]  /*34d0*/  UIADD3 UR10, UR10, 0x206, URZ ;  /* 0x000002060a0a7890 */ /* 0x000fe2000fffe03f */
[----:B------:R-:W-:Y:S02]  /*34e0*/  WARPGROUP.DEPBAR.LE gsb0, 0x0 ;  /* 0x00008000000079c5 */ /* 0x000fe40000010000 */
[----:B------:R-:W-:-:S06]  /*34f0*/  WARPGROUP.ARRIVE ;  /* 0x00000000000079c5 */ /* 0x000fcc0000000000 */
[----:B------:R-:W-:Y:S01]  /*3500*/  HGMMA.64x16x16.F32 R136, gdesc[UR16].tnspB, R136, gsb0 ;  /* 0x40200000108879f0 */ /* 0x000fe20008000888 */
[----:B------:R-:W-:Y:S01]  /*3510*/  UMOV UR18, UR13 ;  /* 0x0000000d00127c82 */ /* 0x000fe20008000000 */
        /* <DEDUP_REMOVED lines=12> */
[----:B------:R-:W-:-:S03]  /*35e0*/  UIADD3 UR17, UR12, 0x4e0, URZ ;  /* 0x000004e00c117890 */ /* 0x000fc6000fffe03f */
[----:B------:R-:W-:Y:S01]  /*35f0*/  UMOV UR12, UR10 ;  /* 0x0000000a000c7c82 */ /* 0x000fe20008000000 */
[----:B------:R-:W-:Y:S02]  /*3600*/  WARPGROUP.DEPBAR.LE gsb0, 0x0 ;  /* 0x00008000000079c5 */ /* 0x000fe40000010000 */
[----:B------:R-:W-:-:S06]  /*3610*/  WARPGROUP.ARRIVE ;  /* 0x00000000000079c5 */ /* 0x000fcc0000000000 */
[----:B------:R-:W-:Y:S01]  /*3620*/  HGMMA.64x16x16.F32 R136, gdesc[UR12].tnspB, R136, gsb0 ;  /* 0x402000000c8879f0 */ /* 0x000fe20008000888 */
[----:B------:R-:W-:Y:S01]  /*3630*/  UMOV UR14, UR16 ;  /* 0x00000010000e7c82 */ /* 0x000fe20008000000 */
[----:B------:R-:W-:Y:S01]  /*3640*/  UMOV UR15, 0xc0000010 ;  /* 0xc0000010000f7882 */ /* 0x000fe20000000000 */
[----:B------:R-:W-:Y:S02]  /*3650*/  WARPGROUP.DEPBAR.LE gsb0, 0x0 ;  /* 0x00008000000079c5 */ /* 0x000fe40000010000 */
[----:B------:R-:W-:-:S06]  /*3660*/  WARPGROUP.ARRIVE ;  /* 0x00000000000079c5 */ /* 0x000fcc0000000000 */
[----:B------:R-:W-:Y:S01]  /*3670*/  HGMMA.64x16x16.F32 R128, gdesc[UR12].tnspB, R128, gsb0 ;  /* 0x402000000c8079f0 */ /* 0x000fe20008000880 */
[----:B------:R-:W-:Y:S01]  /*3680*/  UMOV UR14, UR17 ;  /* 0x00000011000e7c82 */ /* 0x000fe20008000000 */
[----:B------:R-:W-:Y:S01]  /*3690*/  UMOV UR15, 0xc0000010 ;  /* 0xc0000010000f7882 */ /* 0x000fe20000000000 */
[----:B------:R-:W-:Y:S02]  /*36a0*/  WARPGROUP.DEPBAR.LE gsb0, 0x0 ;  /* 0x00008000000079c5 */ /* 0x000fe40000010000 */
[----:B------:R-:W-:-:S06]  /*36b0*/  WARPGROUP.ARRIVE ;  /* 0x00000000000079c5 */ /* 0x000fcc0000000000 */
[----:B------:R-:W-:Y:S03]  /*36c0*/  HGMMA.64x16x16.F32 R120, gdesc[UR12].tnspB, R120, gsb0 ;  /* 0x402000000c7879f0 */ /* 0x000fe60008000878 */
[----:B------:R-:W-:Y:S02]  /*36d0*/  WARPGROUP.DEPBAR.LE gsb0, 0x0 ;  /* 0x00008000000079c5 */ /* 0x000fe40000010000 */
[----:B------:R-:W-:Y:S05]  /*36e0*/  @!P0 BRA `(.L_x_23) ;  /* 0x0000000000048947 */ /* 0x000fea0003800000 */
[----:B------:R-:W-:Y:S01]  /*36f0*/  BPT.TRAP 0x1 ;  /* 0x000000040000795c */ /* 0x000fe20000300000 */
.L_x_23:
[----:B------:R-:W-:Y:S01]  /*3700*/  UIADD3 UR10, UR8, 0x26840, URZ ;  /* 0x00026840080a7890 */ /* 0x000fe2000fffe03f */
[----:B------:R-:W1:Y:S01]  /*3710*/  S2R R5, SR_TID.X ;  /* 0x0000000000057919 */ /* 0x000e620000002100 */
[----:B------:R-:W-:Y:S02]  /*3720*/  ULOP3.LUT UR12, UR9, 0x1000000, URZ, 0xfc, !UPT ;  /* 0x01000000090c7892 */ /* 0x000fe4000f8efc3f */
[----:B------:R-:W-:Y:S02]  /*3730*/  UPRMT UR10, URZ, 0x654, UR10 ;  /* 0x000006543f0a7896 */ /* 0x000fe4000800000a */
[----:B------:R-:W-:Y:S01]  /*3740*/  UIMAD UR12, UR6, 0x300, UR12 ;  /* 0x00000300060c78a4 */ /* 0x000fe2000f8e020c */
[----:B------:R-:W-:-:S06]  /*3750*/  UMOV UR15, 0x80000020 ;  /* 0x80000020000f7882 */ /* 0x000fcc0000000000 */
[----:B------:R-:W-:Y:S01]  /*3760*/  SYNCS.ARRIVE.TRANS64.RED.A1T0 RZ, [UR10], RZ ;  /* 0x000000ffffff79a7 */ /* 0x000fe2000810040a */
[----:B------:R-:W-:Y:S01]  /*3770*/  WARPGROUP.ARRIVE ;  /* 0x00000000000079c5 */ /* 0x000fe20000000000 */
[----:B------:R-:W-:Y:S01]  /*3780*/  UMOV UR14, UR12 ;  /* 0x0000000c000e7c82 */ /* 0x000fe20008000000 */
[----:B------:R-:W-:-:S04]  /*3790*/  UIADD3 UR10, UR12, 0x40, URZ ;  /* 0x000000400c0a7890 */ /* 0x000fc8000fffe03f */
[----:B------:R-:W-:Y:S01]  /*37a0*/  HGMMA.64x96x16.F32 R72, R156, gdesc[UR12].tnspB, R72, gsb0 ;  /* 0x4160000c9c487df0 */ /* 0x000fe20008000848 */
[----:B------:R-:W-:Y:S02]  /*37b0*/  UMOV UR15, 0x80000020 ;  /* 0x80000020000f7882 */ /* 0x000fe40000000000 */
[----:B------:R-:W-:Y:S01]  /*37c0*/  UMOV UR14, UR10 ;  /* 0x0000000a000e7c82 */ /* 0x000fe20008000000 */
[----:B------:R-:W-:Y:S02]  /*37d0*/  UIADD3 UR10, UR12, 0x80, URZ ;  /* 0x000000800c0a7890 */ /* 0x000fe4000fffe03f */
[----:B------:R-:W-:Y:S01]  /*37e0*/  UIADD3 UR12, UR12, 0xc0, URZ ;  /* 0x000000c00c0c7890 */ /* 0x000fe2000fffe03f */
[----:B-1----:R-:W-:-:S05]  /*37f0*/  SHF.R.U32.HI R5, RZ, 0x7, R5 ;  /* 0x00000007ff057819 */ /* 0x002fca0000011605 */
[C---:B------:R-:W-:Y:S02]  /*3800*/  VIADD R6, R5.reuse, 0x9 ;  /* 0x0000000905067836 */ /* 0x040fe40000000000 */
[----:B------:R-:W-:Y:S01]  /*3810*/  VIADD R5, R5, 0xc ;  /* 0x0000000c05057836 */ /* 0x000fe20000000000 */
[----:B------:R-:W-:Y:S02]  /*3820*/  WARPGROUP.DEPBAR.LE gsb0, 0x0 ;  /* 0x00008000000079c5 */ /* 0x000fe40000010000 */
[----:B------:R-:W-:-:S06]  /*3830*/  WARPGROUP.ARRIVE ;  /* 0x00000000000079c5 */ /* 0x000fcc0000000000 */
[----:B------:R-:W-:Y:S01]  /*3840*/  HGMMA.64x96x16.F32 R72, R152, gdesc[UR12].tnspB, R72, gsb0 ;  /* 0x4160000c98487df0 */ /* 0x000fe20008000848 */
[----:B------:R-:W-:Y:S01]  /*3850*/  UMOV UR14, UR10 ;  /* 0x0000000a000e7c82 */ /* 0x000fe20008000000 */
[----:B------:R-:W-:Y:S01]  /*3860*/  UMOV UR15, 0x80000020 ;  /* 0x80000020000f7882 */ /* 0x000fe20000000000 */
[----:B------:R-:W-:Y:S02]  /*3870*/  WARPGROUP.DEPBAR.LE gsb0, 0x0 ;  /* 0x00008000000079c5 */ /* 0x000fe40000010000 */
[----:B------:R-:W-:-:S06]  /*3880*/  WARPGROUP.ARRIVE ;  /* 0x00000000000079c5 */ /* 0x000fcc0000000000 */
[----:B------:R-:W-:Y:S01]  /*3890*/  HGMMA.64x96x16.F32 R72, R148, gdesc[UR12].tnspB, R72, gsb0 ;  /* 0x4160000c94487df0 */ /* 0x000fe20008000848 */
[----:B------:R-:W-:Y:S01]  /*38a0*/  UMOV UR14, UR12 ;  /* 0x0000000c000e7c82 */ /* 0x000fe20008000000 */
[----:B------:R-:W-:Y:S01]  /*38b0*/  UMOV UR15, 0x80000020 ;  /* 0x80000020000f7882 */ /* 0x000fe20000000000 */
[----:B------:R-:W-:Y:S02]  /*38c0*/  WARPGROUP.DEPBAR.LE gsb0, 0x0 ;  /* 0x00008000000079c5 */ /* 0x000fe40000010000 */
[----:B------:R-:W-:-:S06]  /*38d0*/  WARPGROUP.ARRIVE ;  /* 0x00000000000079c5 */ /* 0x000fcc0000000000 */
[----:B------:R-:W-:Y:S03]  /*38e0*/  HGMMA.64x96x16.F32 R72, R144, gdesc[UR12].tnspB, R72, gsb0 ;  /* 0x4160000c90487df0 */ /* 0x000fe60008000848 */
[----:B------:R-:W-:Y:S02]  /*38f0*/  WARPGROUP.DEPBAR.LE gsb0, 0x0 ;  /* 0x00008000000079c5 */ /* 0x000fe40000010000 */
[----:B------:R1:W-:Y:S06]  /*3900*/  BAR.SYNC.DEFER_BLOCKING R6, 0xa0 ;  /* 0x000280060000751d */ /* 0x0003ec0000010000 */
[----:B------:R1:W-:Y:S04]  /*3910*/  STS.128 [R4+0xc000], R136 ;  /* 0x00c0008804007388 */ /* 0x0003e80000000c00 */
[----:B------:R1:W-:Y:S04]  /*3920*/  STS.128 [R4+0xc800], R140 ;  /* 0x00c8008c04007388 */ /* 0x0003e80000000c00 */
[----:B------:R1:W-:Y:S04]  /*3930*/  STS.128 [R4+0xd000], R128 ;  /* 0x00d0008004007388 */ /* 0x0003e80000000c00 */
[----:B------:R1:W-:Y:S04]  /*3940*/  STS.128 [R4+0xd800], R132 ;  /* 0x00d8008404007388 */ /* 0x0003e80000000c00 */
[----:B------:R1:W-:Y:S04]  /*3950*/  STS.128 [R4+0xe000], R120 ;  /* 0x00e0007804007388 */ /* 0x0003e80000000c00 */
[----:B------:R1:W-:Y:S01]  /*3960*/  STS.128 [R4+0xe800], R124 ;  /* 0x00e8007c04007388 */ /* 0x0003e20000000c00 */
[----:B------:R-:W-:Y:S01]  /*3970*/  @!PT LDS RZ, [RZ] ;  /* 0x00000000fffff984 */ /* 0x000fe20000000800 */
[----:B------:R-:W-:Y:S01]  /*3980*/  @!PT LDS RZ, [RZ] ;  /* 0x00000000fffff984 */ /* 0x000fe20000000800 */
[----:B------:R-:W-:Y:S01]  /*3990*/  @!PT LDS RZ, [RZ] ;  /* 0x00000000fffff984 */ /* 0x000fe20000000800 */
[----:B------:R-:W-:Y:S01]  /*39a0*/  @!PT LDS RZ, [RZ] ;  /* 0x00000000fffff984 */ /* 0x000fe20000000800 */
[----:B------:R2:W-:Y:S06]  /*39b0*/  MEMBAR.ALL.CTA ;  /* 0x0000000000007992 */ /* 0x0005ec0000008000 */
[----:B--2---:R-:W2:Y:S02]  /*39c0*/  FENCE.VIEW.ASYNC.S ;  /* 0x00000000000073c6 */ /* 0x004ea40000000000 */
[----:B--2---:R1:W-:Y:S06]  /*39d0*/  BAR.ARV R5, 0xa0 ;  /* 0x000280050000751d */ /* 0x0043ec0000002000 */
[----:B------:R-:W-:Y:S05]  /*39e0*/  @!P0 BRA `(.L_x_24) ;  /* 0x0000000000048947 */ /* 0x000fea0003800000 */
[----:B------:R-:W-:Y:S01]  /*39f0*/  BPT.TRAP 0x1 ;  /* 0x000000040000795c */ /* 0x000fe20000300000 */
.L_x_24:
[----:B------:R-:W-:Y:S02]  /*3a00*/  UIADD3 UR4, UR4, 0x1, URZ ;  /* 0x0000000104047890 */ /* 0x000fe4000fffe03f */
[----:B------:R-:W-:Y:S02]  /*3a10*/  UIADD3 UR8, UR8, 0x26820, URZ ;  /* 0x0002682008087890 */ /* 0x000fe4000fffe03f */
[----:B------:R-:W-:Y:S02]  /*3a20*/  UISETP.GE.AND UP1, UPT, UR4, UR7, UPT ;  /* 0x000000070400728c */ /* 0x000fe4000bf26270 */
[----:B------:R-:W-:Y:S02]  /*3a30*/  UPRMT UR8, URZ, 0x654, UR8 ;  /* 0x000006543f087896 */ /* 0x000fe40008000008 */
[----:B------:R-:W-:Y:S02]  /*3a40*/  UIADD3 UR6, UR6, 0x1, URZ ;  /* 0x0000000106067890 */ /* 0x000fe4000fffe03f */
[----:B------:R-:W-:-:S02]  /*3a50*/  PLOP3.LUT P0, PT, PT, PT, UP1, 0x80, 0x0 ;  /* 0x000000000000781c */ /* 0x000fc40003f0f018 */
[----:B------:R-:W-:-:S03]  /*3a60*/  UISETP.NE.AND UP0, UPT, UR6, 0x2, UPT ;  /* 0x000000020600788c */ /* 0x000fc6000bf05270 */
[----:B------:R-:W-:Y:S01]  /*3a70*/  SYNCS.ARRIVE.TRANS64.RED.A1T0 RZ, [UR8], RZ ;  /* 0x000000ffffff79a7 */ /* 0x000fe20008100408 */
[----:B------:R-:W-:Y:S02]  /*3a80*/  USEL UR8, URZ, 0x1, UP0 ;  /* 0x000000013f087887 */ /* 0x000fe40008000000 */
[----:B------:R-:W-:Y:S02]  /*3a90*/  USEL UR6, UR6, URZ, UP0 ;  /* 0x0000003f06067287 */ /* 0x000fe40008000000 */
[----:B------:R-:W-:-:S03]  /*3aa0*/  ULOP3.LUT UR5, UR5, UR8, URZ, 0x3c, !UPT ;  /* 0x0000000805057292 */ /* 0x000fc6000f8e3c3f */
[----:B------:R-:W-:Y:S09]  /*3ab0*/  @!P0 BRA `(.L_x_25) ;  /* 0xffffffd800d08947 */ /* 0x000ff2000383ffff */
.L_x_14:
[----:B------:R-:W-:Y:S01]  /*3ac0*/  LOP3.LUT P0, RZ, R2, 0x1bf, RZ, 0xc0, !PT ;  /* 0x000001bf02ff7812 */ /* 0x000fe2000780c0ff */
[----:B------:R-:W-:Y:S02]  /*3ad0*/  ULDC UR4, c[0x0][0x740] ;  /* 0x0001d00000047ab9 */ /* 0x000fe40000000800 */
[----:B------:R-:W-:Y:S01]  /*3ae0*/  FMUL.FTZ R72, R72, UR4 ;  /* 0x0000000448487c20 */ /* 0x000fe20008410000 */
        /* <DEDUP_REMOVED lines=47> */
[----:B------:R-:W-:Y:S06]  /*3de0*/  @!P0 BRA `(.L_x_26) ;  /* 0x0000000000408947 */ /* 0x000fec0003800000 */
[----:B------:R-:W-:Y:S01]  /*3df0*/  MOV R0, 0x0 ;  /* 0x0000000000007802 */ /* 0x000fe20000000f00 */
[----:B------:R-:W-:Y:S01]  /*3e00*/  ULDC.64 UR4, c[0x4][0x88] ;  /* 0x0100220000047ab9 */ /* 0x000fe20000000a00 */
[----:B------:R-:W-:Y:S01]  /*3e10*/  ULDC.64 UR6, c[0x4][0x90] ;  /* 0x0100240000067ab9 */ /* 0x000fe20000000a00 */
[----:B-1----:R-:W-:Y:S01]  /*3e20*/  IMAD.U32 R4, RZ, RZ, UR4 ;  /* 0x00000004ff047e24 */ /* 0x002fe2000f8e00ff */
        /* <DEDUP_REMOVED lines=11> */
[----:B--2-45:R-:W-:Y:S05]  /*3ee0*/  CALL.ABS.NOINC R14 ;  /* 0x000000000e007343 */ /* 0x034fea0003c00000 */
.L_x_26:
[----:B------:R-:W-:-:S13]  /*3ef0*/  LOP3.LUT P6, RZ, R222, 0x1bf, RZ, 0xc0, !PT ;  /* 0x000001bfdeff7812 */ /* 0x000fda00078cc0ff */
[----:B------:R-:W-:Y:S05]  /*3f00*/  @!P6 BRA `(.L_x_27) ;  /* 0x000000000040e947 */ /* 0x000fea0003800000 */
        /* <DEDUP_REMOVED lines=16> */
.L_x_27:
        /* <DEDUP_REMOVED lines=18> */
.L_x_28:
        /* <DEDUP_REMOVED lines=18> */
.L_x_29:
[----:B------:R-:W2:Y:S01]  /*4250*/  S2R R0, SR_TID.X ;  /* 0x0000000000007919 */ /* 0x000ea20000002100 */
[----:B------:R-:W-:Y:S05]  /*4260*/  WARPSYNC.ALL ;  /* 0x0000000000007948 */ /* 0x000fea0003800000 */
[----:B------:R-:W-:Y:S01]  /*4270*/  BAR.SYNC.DEFER_BLOCKING 0x1, 0x100 ;  /* 0x0044000000007b1d */ /* 0x000fe20000010000 */
[----:B------:R-:W-:Y:S02]  /*4280*/  F2FP.F16.F32.PACK_AB R24, R25, R24 ;  /* 0x000000181918723e */ /* 0x000fe400000000ff */
[----:B------:R-:W-:Y:S02]  /*4290*/  F2FP.F16.F32.PACK_AB R25, R27, R26 ;  /* 0x0000001a1b19723e */ /* 0x000fe400000000ff */
[----:B------:R-:W-:-:S02]  /*42a0*/  F2FP.F16.F32.PACK_AB R32, R33, R32 ;  /* 0x000000202120723e */ /* 0x000fc400000000ff */
[----:B------:R-:W-:Y:S02]  /*42b0*/  F2FP.F16.F32.PACK_AB R26, R29, R28 ;  /* 0x0000001c1d1a723e */ /* 0x000fe400000000ff */
[----:B------:R-:W-:Y:S02]  /*42c0*/  F2FP.F16.F32.PACK_AB R27, R31, R30 ;  /* 0x0000001e1f1b723e */ /* 0x000fe400000000ff */
[----:B------:R-:W-:Y:S02]  /*42d0*/  F2FP.F16.F32.PACK_AB R33, R35, R34 ;  /* 0x000000222321723e */ /* 0x000fe400000000ff */
[----:B------:R-:W-:Y:S02]  /*42e0*/  F2FP.F16.F32.PACK_AB R40, R41, R40 ;  /* 0x000000282928723e */ /* 0x000fe400000000ff */
[----:B------:R-:W-:Y:S02]  /*42f0*/  F2FP.F16.F32.PACK_AB R34, R37, R36 ;  /* 0x000000242522723e */ /* 0x000fe400000000ff */
[----:B------:R-:W-:-:S02]  /*4300*/  F2FP.F16.F32.PACK_AB R35, R39, R38 ;  /* 0x000000262723723e */ /* 0x000fc400000000ff */
[----:B------:R-:W-:Y:S02]  /*4310*/  F2FP.F16.F32.PACK_AB R41, R43, R42 ;  /* 0x0000002a2b29723e */ /* 0x000fe400000000ff */
[----:B------:R-:W-:Y:S02]  /*4320*/  F2FP.F16.F32.PACK_AB R48, R49, R48 ;  /* 0x000000303130723e */ /* 0x000fe400000000ff */
[----:B------:R-:W-:Y:S01]  /*4330*/  F2FP.F16.F32.PACK_AB R42, R45, R44 ;  /* 0x0000002c2d2a723e */ /* 0x000fe200000000ff */
[----:B------:R3:W-:Y:S01]  /*4340*/  STSM.16.M88.4 [R19+0x6000], R24 ;  /* 0x0060001813007844 */ /* 0x0007e20000000200 */
[----:B------:R-:W-:Y:S01]  /*4350*/  F2FP.F16.F32.PACK_AB R43, R47, R46 ;  /* 0x0000002e2f2b723e */ /* 0x000fe200000000ff */
[----:B--2---:R-:W-:Y:S01]  /*4360*/  VIADD R0, R0, 0xffffff80 ;  /* 0xffffff8000007836 */ /* 0x004fe20000000000 */
[----:B------:R-:W-:Y:S01]  /*4370*/  F2FP.F16.F32.PACK_AB R49, R51, R50 ;  /* 0x000000323331723e */ /* 0x000fe200000000ff */
[----:B------:R-:W-:Y:S01]  /*4380*/  STSM.16.M88.4 [R22+0x6000], R32 ;  /* 0x0060002016007844 */ /* 0x000fe20000000200 */
[----:B------:R-:W-:-:S02]  /*4390*/  F2FP.F16.F32.PACK_AB R56, R57, R56 ;  /* 0x000000383938723e */ /* 0x000fc400000000ff */
[----:B------:R-:W-:Y:S01]  /*43a0*/  SHF.R.S32.HI R3, RZ, 0x1f, R0 ;  /* 0x0000001fff037819 */ /* 0x000fe20000011400 */
[----:B------:R-:W-:Y:S01]  /*43b0*/  STSM.16.M88.4 [R19+0x8000], R40 ;  /* 0x0080002813007844 */ /* 0x000fe20000000200 */
[----:B------:R-:W-:Y:S02]  /*43c0*/  F2FP.F16.F32.PACK_AB R50, R53, R52 ;  /* 0x000000343532723e */ /* 0x000fe400000000ff */
[----:B------:R-:W-:Y:S02]  /*43d0*/  LEA.HI R3, R3, R0, RZ, 0x5 ;  /* 0x0000000003037211 */ /* 0x000fe400078f28ff */
[----:B------:R-:W-:Y:S02]  /*43e0*/  F2FP.F16.F32.PACK_AB R51, R55, R54 ;  /* 0x000000363733723e */ /* 0x000fe400000000ff */
[----:B------:R-:W-:Y:S02]  /*43f0*/  SHF.R.S32.HI R0, RZ, 0x5, R3 ;  /* 0x00000005ff007819 */ /* 0x000fe40000011403 */
[----:B------:R-:W-:Y:S01]  /*4400*/  F2FP.F16.F32.PACK_AB R57, R59, R58 ;  /* 0x0000003a3b39723e */ /* 0x000fe200000000ff */
[----:B------:R-:W-:Y:S01]  /*4410*/  STSM.16.M88.4 [R22+0x8000], R48 ;  /* 0x0080003016007844 */ /* 0x000fe20000000200 */
[----:B------:R-:W-:-:S02]  /*4420*/  F2FP.F16.F32.PACK_AB R64, R65, R64 ;  /* 0x000000404140723e */ /* 0x000fc400000000ff */
[----:B------:R-:W-:Y:S01]  /*4430*/  F2FP.F16.F32.PACK_AB R58, R61, R60 ;  /* 0x0000003c3d3a723e */ /* 0x000fe200000000ff */
[----:B------:R-:W2:Y:S01]  /*4440*/  SHFL.IDX PT, R0, R0, RZ, 0x1f ;  /* 0x00001fff00007589 */ /* 0x000ea200000e0000 */
[----:B------:R-:W-:Y:S02]  /*4450*/  F2FP.F16.F32.PACK_AB R59, R63, R62 ;  /* 0x0000003e3f3b723e */ /* 0x000fe400000000ff */
[----:B------:R-:W-:Y:S02]  /*4460*/  F2FP.F16.F32.PACK_AB R65, R67, R66 ;  /* 0x000000424341723e */ /* 0x000fe400000000ff */
[----:B------:R-:W-:Y:S01]  /*4470*/  F2FP.F16.F32.PACK_AB R66, R69, R68 ;  /* 0x000000444542723e */ /* 0x000fe200000000ff */
[----:B------:R-:W-:Y:S01]  /*4480*/  STSM.16.M88.4 [R19+0xa000], R56 ;  /* 0x00a0003813007844 */ /* 0x000fe20000000200 */
[----:B------:R-:W-:Y:S02]  /*4490*/  F2FP.F16.F32.PACK_AB R67, R71, R70 ;  /* 0x000000464743723e */ /* 0x000fe400000000ff */
[----:B-1----:R-:W-:-:S02]  /*44a0*/  F2FP.F16.F32.PACK_AB R4, R73, R72 ;  /* 0x000000484904723e */ /* 0x002fc400000000ff */
[----:B------:R-:W-:Y:S01]  /*44b0*/  F2FP.F16.F32.PACK_AB R5, R75, R74 ;  /* 0x0000004a4b05723e */ /* 0x000fe200000000ff */
[----:B------:R-:W-:Y:S01]  /*44c0*/  STSM.16.M88.4 [R22+0xa000], R64 ;  /* 0x00a0004016007844 */ /* 0x000fe20000000200 */
[----:B------:R-:W-:Y:S02]  /*44d0*/  F2FP.F16.F32.PACK_AB R6, R77, R76 ;  /* 0x0000004c4d06723e */ /* 0x000fe400000000ff */
[----:B------:R-:W-:Y:S02]  /*44e0*/  F2FP.F16.F32.PACK_AB R7, R79, R78 ;  /* 0x0000004e4f07723e */ /* 0x000fe400000000ff */
[----:B------:R-:W-:Y:S02]  /*44f0*/  F2FP.F16.F32.PACK_AB R8, R81, R80 ;  /* 0x000000505108723e */ /* 0x000fe400000000ff */
[----:B------:R-:W-:Y:S01]  /*4500*/  F2FP.F16.F32.PACK_AB R9, R83, R82 ;  /* 0x000000525309723e */ /* 0x000fe200000000ff */
[----:B------:R1:W-:Y:S01]  /*4510*/  STSM.16.M88.4 [R19], R4 ;  /* 0x0000000413007844 */ /* 0x0003e20000000200 */
[----:B------:R-:W-:-:S02]  /*4520*/  F2FP.F16.F32.PACK_AB R10, R85, R84 ;  /* 0x00000054550a723e */ /* 0x000fc400000000ff */
[----:B------:R-:W-:Y:S02]  /*4530*/  F2FP.F16.F32.PACK_AB R11, R87, R86 ;  /* 0x00000056570b723e */ /* 0x000fe400000000ff */
[----:B------:R-:W-:Y:S02]  /*4540*/  F2FP.F16.F32.PACK_AB R12, R89, R88 ;  /* 0x00000058590c723e */ /* 0x000fe400000000ff */
[----:B------:R-:W-:Y:S01]  /*4550*/  F2FP.F16.F32.PACK_AB R13, R91, R90 ;  /* 0x0000005a5b0d723e */ /* 0x000fe200000000ff */
[----:B------:R2:W-:Y:S01]  /*4560*/  STSM.16.M88.4 [R22], R8 ;  /* 0x0000000816007844 */ /* 0x0005e20000000200 */
[----:B------:R-:W-:Y:S02]  /*4570*/  F2FP.F16.F32.PACK_AB R14, R93, R92 ;  /* 0x0000005c5d0e723e */ /* 0x000fe400000000ff */
[----:B------:R-:W-:Y:S02]  /*4580*/  F2FP.F16.F32.PACK_AB R15, R95, R94 ;  /* 0x0000005e5f0f723e */ /* 0x000fe400000000ff */
[----:B---3--:R-:W-:-:S02]  /*4590*/  F2FP.F16.F32.PACK_AB R24, R97, R96 ;  /* 0x000000606118723e */ /* 0x008fc400000000ff */
[----:B------:R-:W-:Y:S01]  /*45a0*/  F2FP.F16.F32.PACK_AB R25, R99, R98 ;  /* 0x000000626319723e */ /* 0x000fe200000000ff */
[----:B------:R3:W-:Y:S01]  /*45b0*/  STSM.16.M88.4 [R19+0x2000], R12 ;  /* 0x0020000c13007844 */ /* 0x0007e20000000200 */
[----:B------:R-:W-:Y:S02]  /*45c0*/  F2FP.F16.F32.PACK_AB R26, R101, R100 ;  /* 0x00000064651a723e */ /* 0x000fe400000000ff */
[----:B------:R-:W-:Y:S02]  /*45d0*/  F2FP.F16.F32.PACK_AB R27, R103, R102 ;  /* 0x00000066671b723e */ /* 0x000fe400000000ff */
[----:B-1----:R-:W-:Y:S02]  /*45e0*/  F2FP.F16.F32.PACK_AB R4, R105, R104 ;  /* 0x000000686904723e */ /* 0x002fe400000000ff */
[----:B------:R-:W-:Y:S01]  /*45f0*/  F2FP.F16.F32.PACK_AB R5, R107, R106 ;  /* 0x0000006a6b05723e */ /* 0x000fe200000000ff */
[----:B------:R3:W-:Y:S01]  /*4600*/  STSM.16.M88.4 [R22+0x2000], R24 ;  /* 0x0020001816007844 */ /* 0x0007e20000000200 */
[----:B------:R-:W-:-:S02]  /*4610*/  F2FP.F16.F32.PACK_AB R6, R109, R108 ;  /* 0x0000006c6d06723e */ /* 0x000fc400000000ff */
[----:B------:R-:W-:Y:S02]  /*4620*/  F2FP.F16.F32.PACK_AB R7, R111, R110 ;  /* 0x0000006e6f07723e */ /* 0x000fe400000000ff */
[----:B------:R-:W-:Y:S02]  /*4630*/  F2FP.F16.F32.PACK_AB R28, R113, R112 ;  /* 0x00000070711c723e */ /* 0x000fe400000000ff */
[----:B------:R-:W-:Y:S01]  /*4640*/  F2FP.F16.F32.PACK_AB R29, R115, R114 ;  /* 0x00000072731d723e */ /* 0x000fe200000000ff */
[----:B------:R3:W-:Y:S01]  /*4650*/  STSM.16.M88.4 [R19+0x4000], R4 ;  /* 0x0040000413007844 */ /* 0x0007e20000000200 */
[----:B------:R-:W-:Y:S02]  /*4660*/  F2FP.F16.F32.PACK_AB R30, R117, R116 ;  /* 0x00000074751e723e */ /* 0x000fe400000000ff */
[----:B------:R-:W-:Y:S02]  /*4670*/  F2FP.F16.F32.PACK_AB R31, R119, R118 ;  /* 0x00000076771f723e */ /* 0x000fe400000000ff */
[----:B--2---:R-:W-:-:S03]  /*4680*/  ISETP.NE.AND P0, PT, R0, 0x7, PT ;  /* 0x000000070000780c */ /* 0x004fc60003f05270 */
[----:B------:R3:W-:Y:S01]  /*4690*/  STSM.16.M88.4 [R22+0x4000], R28 ;  /* 0x0040001c16007844 */ /* 0x0007e20000000200 */
[----:B------:R-:W-:Y:S01]  /*46a0*/  @!PT LDS RZ, [RZ] ;  /* 0x00000000fffff984 */ /* 0x000fe20000000800 */
[----:B------:R-:W-:Y:S01]  /*46b0*/  @!PT LDS RZ, [RZ] ;  /* 0x00000000fffff984 */ /* 0x000fe20000000800 */
[----:B------:R-:W-:Y:S01]  /*46c0*/  @!PT LDS RZ, [RZ] ;  /* 0x00000000fffff984 */ /* 0x000fe20000000800 */
[----:B------:R1:W-:Y:S06]  /*46d0*/  MEMBAR.ALL.CTA ;  /* 0x0000000000007992 */ /* 0x0003ec0000008000 */
[----:B-1----:R-:W1:Y:S02]  /*46e0*/  FENCE.VIEW.ASYNC.S ;  /* 0x00000000000073c6 */ /* 0x002e640000000000 */
[----:B-1----:R-:W-:Y:S06]  /*46f0*/  BAR.ARV 0x1, 0x120 ;  /* 0x0044800000007b1d */ /* 0x002fec0000002000 */
[----:B------:R-:W-:Y:S05]  /*4700*/  @P0 BRA `(.L_x_30) ;  /* 0x0000000000b40947 */ /* 0x000fea0003800000 */
[----:B------:R-:W-:Y:S01]  /*4710*/  BAR.SYNC.DEFER_BLOCKING 0x1, 0x120 ;  /* 0x0044800000007b1d */ /* 0x000fe20000010000 */
[----:B------:R-:W-:-:S05]  /*4720*/  ELECT P0, URZ, PT ;  /* 0x00000000003f782f */ /* 0x000fca0003800000 */
[----:B------:R-:W-:Y:S08]  /*4730*/  BSSY B0, `(.L_x_30) ;  /* 0x000002a000007945 */ /* 0x000ff00003800000 */
[----:B------:R-:W-:Y:S05]  /*4740*/  @!P0 BRA `(.L_x_31) ;  /* 0x0000000000a08947 */ /* 0x000fea0003800000 */
[----:B------:R-:W1:Y:S01]  /*4750*/  S2UR UR10, SR_CTAID.X ;  /* 0x00000000000a79c3 */ /* 0x000e620000002500 */
[----:B------:R-:W-:Y:S01]  /*4760*/  R2UR UR13, R2 ;  /* 0x00000000020d72ca */ /* 0x000fe200000e0000 */
[----:B------:R-:W-:Y:S01]  /*4770*/  ULDC.64 UR6, c[0x0][0x198] ;  /* 0x0000660000067ab9 */ /* 0x000fe20000000a00 */
[----:B------:R-:W-:Y:S01]  /*4780*/  UMOV UR9, URZ ;  /* 0x0000003f00097c82 */ /* 0x000fe20008000000 */
[----:B------:R-:W-:Y:S02]  /*4790*/  UIADD3 UR4, UP0, UR6, 0x770, URZ ;  /* 0x0000077006047890 */ /* 0x000fe4000ff1e03f */
[----:B------:R-:W-:Y:S02]  /*47a0*/  UIADD3 UR6, UP1, UR6, 0x670, URZ ;  /* 0x0000067006067890 */ /* 0x000fe4000ff3e03f */
[----:B------:R-:W2:Y:S01]  /*47b0*/  S2UR UR11, SR_CTAID.Y ;  /* 0x00000000000b79c3 */ /* 0x000ea20000002600 */
[----:B------:R-:W-:Y:S02]  /*47c0*/  UIADD3.X UR5, URZ, UR7, URZ, UP0, !UPT ;  /* 0x000000073f057290 */ /* 0x000fe400087fe43f */
[----:B------:R-:W-:Y:S01]  /*47d0*/  UIADD3.X UR7, URZ, UR7, URZ, UP1, !UPT ;  /* 0x000000073f077290 */ /* 0x000fe20008ffe43f */
[----:B------:R-:W-:-:S02]  /*47e0*/  UMOV UR41, 0x20 ;  /* 0x0000002000297882 */ /* 0x000fc40000000000 */
[----:B------:R-:W-:Y:S02]  /*47f0*/  UIADD3 UR8, UR13, 0x6000, URZ ;  /* 0x000060000d087890 */ /* 0x000fe4000fffe03f */
[----:B------:R-:W3:Y:S01]  /*4800*/  S2UR UR12, SR_CTAID.Z ;  /* 0x00000000000c79c3 */ /* 0x000ee20000002700 */
[----:B------:R-:W-:Y:S02]  /*4810*/  UIADD3 UR40, UR13, 0x8000, URZ ;  /* 0x000080000d287890 */ /* 0x000fe4000fffe03f */
[----:B------:R-:W-:Y:S02]  /*4820*/  UIADD3 UR32, UR13, 0xa000, URZ ;  /* 0x0000a0000d207890 */ /* 0x000fe4000fffe03f */
[----:B------:R-:W-:Y:S02]  /*4830*/  UIADD3 UR24, UR13, 0x2000, URZ ;  /* 0x000020000d187890 */ /* 0x000fe4000fffe03f */
[----:B------:R-:W-:Y:S02]  /*4840*/  UIADD3 UR16, UR13, 0x4000, URZ ;  /* 0x000040000d107890 */ /* 0x000fe4000fffe03f */
[----:B-1----:R-:W-:Y:S01]  /*4850*/  USHF.L.U32 UR10, UR10, 0x7, URZ ;  /* 0x000000070a0a7899 */ /* 0x002fe2000800063f */
[----:B------:R-:W-:Y:S01]  /*4860*/  UMOV UR33, 0x40 ;  /* 0x0000004000217882 */ /* 0x000fe20000000000 */
[----:B------:R-:W-:Y:S01]  /*4870*/  UMOV UR25, 0x20 ;  /* 0x0000002000197882 */ /* 0x000fe20000000000 */
[----:B------:R-:W-:Y:S01]  /*4880*/  UMOV UR17, 0x40 ;  /* 0x0000004000117882 */ /* 0x000fe20000000000 */
[----:B--2---:R-:W-:-:S03]  /*4890*/  UMOV UR43, UR11 ;  /* 0x0000000b002b7c82 */ /* 0x004fc60008000000 */
[----:B------:R-:W-:Y:S01]  /*48a0*/  UMOV UR42, UR10 ;  /* 0x0000000a002a7c82 */ /* 0x000fe20008000000 */
[----:B------:R-:W-:Y:S01]  /*48b0*/  UMOV UR35, UR11 ;  /* 0x0000000b00237c82 */ /* 0x000fe20008000000 */
[----:B------:R-:W-:Y:S01]  /*48c0*/  UMOV UR34, UR10 ;  /* 0x0000000a00227c82 */ /* 0x000fe20008000000 */
[----:B------:R-:W-:Y:S01]  /*48d0*/  UMOV UR27, UR11 ;  /* 0x0000000b001b7c82 */ /* 0x000fe20008000000 */
[----:B------:R-:W-:Y:S01]  /*48e0*/  UMOV UR26, UR10 ;  /* 0x0000000a001a7c82 */ /* 0x000fe20008000000 */
[----:B------:R-:W-:Y:S01]  /*48f0*/  UMOV UR19, UR11 ;  /* 0x0000000b00137c82 */ /* 0x000fe20008000000 */
[----:B------:R-:W-:Y:S01]  /*4900*/  UMOV UR18, UR10 ;  /* 0x0000000a00127c82 */ /* 0x000fe20008000000 */
[----:B---3--:R-:W-:Y:S01]  /*4910*/  UMOV UR44, UR12 ;  /* 0x0000000c002c7c82 */ /* 0x008fe20008000000 */
[----:B------:R-:W-:Y:S01]  /*4920*/  UMOV UR36, UR12 ;  /* 0x0000000c00247c82 */ /* 0x000fe20008000000 */
[----:B------:R1:W-:Y:S01]  /*4930*/  UTMASTG.4D [UR8], [UR4] ;  /* 0x00000008040073b5 */ /* 0x0003e20008018000 */
[----:B------:R-:W-:Y:S01]  /*4940*/  UMOV UR28, UR12 ;  /* 0x0000000c001c7c82 */ /* 0x000fe20008000000 */
[----:B------:R-:W-:Y:S01]  /*4950*/  UMOV UR20, UR12 ;  /* 0x0000000c00147c82 */ /* 0x000fe20008000000 */
[----:B------:R2:W-:Y:S01]  /*4960*/  UTMASTG.4D [UR40], [UR4] ;  /* 0x00000028040073b5 */ /* 0x0005e20008018000 */
[----:B------:R2:W-:Y:S01]  /*4970*/  UTMASTG.4D [UR32], [UR4] ;  /* 0x00000020040073b5 */ /* 0x0005e20008018000 */
[----:B-1----:R-:W-:-:S02]  /*4980*/  UMOV UR8, UR13 ;  /* 0x0000000d00087c82 */ /* 0x002fc40008000000 */
[----:B------:R2:W-:Y:S01]  /*4990*/  UTMASTG.4D [UR8], [UR6] ;  /* 0x00000008060073b5 */ /* 0x0005e20008018000 */
[----:B------:R2:W-:Y:S01]  /*49a0*/  UTMASTG.4D [UR24], [UR6] ;  /* 0x00000018060073b5 */ /* 0x0005e20008018000 */
[----:B------:R2:W-:Y:S02]  /*49b0*/  UTMASTG.4D [UR16], [UR6] ;  /* 0x00000010060073b5 */ /* 0x0005e40008018000 */
[----:B--2---:R0:W-:Y:S02]  /*49c0*/  UTMACMDFLUSH ;  /* 0x00000000000079b7 */ /* 0x0041e40000000000 */
.L_x_31:
[----:B------:R-:W-:Y:S05]  /*49d0*/  BSYNC B0 ;  /* 0x0000000000007941 */ /* 0x000fea0003800000 */
.L_x_30:
[----:B------:R-:W-:-:S04]  /*49e0*/  DEPBAR.LE SB0, 0x0 ;  /* 0x000080000000791a */ /* 0x000fc80000000000 */
[----:B------:R-:W-:Y:S05]  /*49f0*/  EXIT ;  /* 0x000000000000794d */ /* 0x000fea0003800000 */
.L_x_4:
[----:B------:R-:W-:-:S08]  /*4a00*/  NOP ;  /* 0x0000000000007918 */ /* 0x000fd00000000000 */
[----:B------:R-:W1:-:S00]  /*4a10*/  USETMAXREG.DEALLOC.CTAPOOL 0x18 ;  /* 0x00000018000079c8 */ /* 0x000e4000080e0500 */
[----:B-1----:R-:W-:Y:S01]  /*4a20*/  LOP3.LUT R2, R0, 0x3, RZ, 0xc0, !PT ;  /* 0x0000000300027812 */ /* 0x002fe200078ec0ff */
[----:B------:R-:W-:-:S05]  /*4a30*/  IMAD.MOV.U32 R0, RZ, RZ, RZ ;  /* 0x000000ffff007224 */ /* 0x000fca00078e00ff */
[----:B------:R-:W1:Y:S02]  /*4a40*/  SHFL.IDX PT, R2, R2, RZ, 0x1f ;  /* 0x00001fff02027589 */ /* 0x000e6400000e0000 */
[----:B-1----:R-:W-:-:S13]  /*4a50*/  ISETP.NE.AND P0, PT, R2, RZ, PT ;  /* 0x000000ff0200720c */ /* 0x002fda0003f05270 */
[----:B------:R-:W-:Y:S05]  /*4a60*/  @!P0 BRA `(.L_x_32) ;  /* 0x0000000800bc8947 */ /* 0x000fea0003800000 */
[----:B------:R-:W-:-:S13]  /*4a70*/  ISETP.NE.AND P0, PT, R2, 0x1, PT ;  /* 0x000000010200780c */ /* 0x000fda0003f05270 */
[----:B------:R-:W-:Y:S05]  /*4a80*/  @P0 EXIT ;  /* 0x000000000000094d */ /* 0x000fea0003800000 */
[----:B------:R-:W1:Y:S02]  /*4a90*/  S2UR UR11, SR_CTAID.Z ;  /* 0x00000000000b79c3 */ /* 0x000e640000002700 */
[----:B-1----:R-:W-:-:S13]  /*4aa0*/  ISETP.LE.AND P0, PT, RZ, UR11, PT ;  /* 0x0000000bff007c0c */ /* 0x002fda000bf03270 */
[----:B------:R-:W-:Y:S05]  /*4ab0*/  @!P0 EXIT ;  /* 0x000000000000894d */ /* 0x000fea0003800000 */
[----:B------:R-:W1:Y:S01]  /*4ac0*/  S2UR UR10, SR_CTAID.Y ;  /* 0x00000000000a79c3 */ /* 0x000e620000002600 */
[----:B------:R-:W-:Y:S01]  /*4ad0*/  ULDC UR12, c[0x0][0x280] ;  /* 0x0000a000000c7ab9 */ /* 0x000fe20000000800 */
[----:B------:R-:W-:Y:S01]  /*4ae0*/  ULDC.64 UR8, c[0x0][0x2d8] ;  /* 0x0000b60000087ab9 */ /* 0x000fe20000000a00 */
[----:B------:R-:W-:Y:S02]  /*4af0*/  UISETP.GE.AND UP0, UPT, UR12, 0x1, UPT ;  /* 0x000000010c00788c */ /* 0x000fe4000bf06270 */
[----:B------:R-:W-:Y:S01]  /*4b00*/  USHF.R.S32.HI UR6, URZ, 0x1f, UR11 ;  /* 0x0000001f3f067899 */ /* 0x000fe2000801140b */
[----:B------:R-:W-:-:S03]  /*4b10*/  ELECT P0, URZ, PT ;  /* 0x00000000003f782f */ /* 0x000fc60003800000 */
[----:B------:R-:W-:Y:S01]  /*4b20*/  PLOP3.LUT P1, PT, PT, PT, UP0, 0x80, 0x0 ;  /* 0x000000000000781c */ /* 0x000fe20003f2f008 */
[----:B-1----:R-:W-:-:S04]  /*4b30*/  USHF.R.S32.HI UR4, URZ, 0x1f, UR10 ;  /* 0x0000001f3f047899 */ /* 0x002fc8000801140a */
[----:B------:R-:W-:Y:S02]  /*4b40*/  UIMAD UR7, UR4, UR8, URZ ;  /* 0x00000008040772a4 */ /* 0x000fe4000f8e023f */
[----:B------:R-:W-:Y:S02]  /*4b50*/  UIMAD.WIDE.U32 UR4, UR10, UR8, URZ ;  /* 0x000000080a0472a5 */ /* 0x000fe4000f8e003f */
[----:B------:R-:W-:-:S03]  /*4b60*/  UIMAD UR7, UR10, UR9, UR7 ;  /* 0x000000090a0772a4 */ /* 0x000fc6000f8e0207 */
[----:B------:R-:W-:Y:S01]  /*4b70*/  ULDC.64 UR8, c[0x0][0x2e0] ;  /* 0x0000b80000087ab9 */ /* 0x000fe20000000a00 */
[----:B------:R-:W-:Y:S02]  /*4b80*/  UIADD3 UR5, UR5, UR7, URZ ;  /* 0x0000000705057290 */ /* 0x000fe4000fffe03f */
[----:B------:R-:W-:-:S04]  /*4b90*/  UIMAD UR6, UR6, UR8, URZ ;  /* 0x00000008060672a4 */ /* 0x000fc8000f8e023f */
[----:B------:R-:W-:Y:S02]  /*4ba0*/  UIMAD UR10, UR11, UR9, UR6 ;  /* 0x000000090b0a72a4 */ /* 0x000fe4000f8e0206 */
[----:B------:R-:W-:Y:S01]  /*4bb0*/  UIMAD.WIDE.U32 UR6, UR11, UR8, UR4 ;  /* 0x000000080b0672a5 */ /* 0x000fe2000f8e0004 */
[----:B------:R-:W-:Y:S11]  /*4bc0*/  @!P1 EXIT ;  /* 0x000000000000994d */ /* 0x000ff60003800000 */
[----:B------:R-:W-:Y:S02]  /*4bd0*/  UIADD3 UR4, UR12, 0x3f, URZ ;  /* 0x0000003f0c047890 */ /* 0x000fe4000fffe03f */
[----:B------:R-:W-:Y:S02]  /*4be0*/  UISETP.GE.AND UP0, UPT, UR12, 0x41, UPT ;  /* 0x000000410c00788c */ /* 0x000fe4000bf06270 */
[----:B------:R-:W-:Y:S02]  /*4bf0*/  USHF.R.S32.HI UR5, URZ, 0x1f, UR4 ;  /* 0x0000001f3f057899 */ /* 0x000fe40008011404 */
[----:B------:R-:W-:Y:S02]  /*4c00*/  UIADD3 UR10, UR7, UR10, URZ ;  /* 0x0000000a070a7290 */ /* 0x000fe4000fffe03f */
[----:B------:R-:W-:Y:S01]  /*4c10*/  ULEA.HI UR5, UR5, UR4, URZ, 0x6 ;  /* 0x0000000405057291 */ /* 0x000fe2000f8f303f */
[----:B------:R-:W-:Y:S02]  /*4c20*/  PLOP3.LUT P1, PT, PT, PT, UP0, 0x80, 0x0 ;  /* 0x000000000000781c */ /* 0x000fe40003f2f008 */
[----:B------:R-:W-:Y:S01]  /*4c30*/  UMOV UR4, URZ ;  /* 0x0000003f00047c82 */ /* 0x000fe20008000000 */
[----:B------:R-:W-:-:S04]  /*4c40*/  USHF.R.S32.HI UR5, URZ, 0x6, UR5 ;  /* 0x000000063f057899 */ /* 0x000fc80008011405 */
[----:B------:R-:W-:-:S04]  /*4c50*/  UISETP.LT.AND UP1, UPT, UR5, 0x1, UPT ;  /* 0x000000010500788c */ /* 0x000fc8000bf21270 */
[----:B------:R-:W-:-:S04]  /*4c60*/  USEL UR11, UR5, 0x1, !UP1 ;  /* 0x00000001050b7887 */ /* 0x000fc8000c800000 */
[----:B------:R-:W-:Y:S01]  /*4c70*/  ULOP3.LUT UR21, UR11, 0x1, URZ, 0xc0, !UPT ;  /* 0x000000010b157892 */ /* 0x000fe2000f8ec03f */
[----:B------:R-:W-:Y:S11]  /*4c80*/  @!P1 BRA `(.L_x_33) ;  /* 0x0000000400789947 */ /* 0x000ff60003800000 */
[----:B------:R-:W-:Y:S01]  /*4c90*/  ULDC.64 UR16, c[0x0][0x2c0] ;  /* 0x0000b00000107ab9 */ /* 0x000fe20000000a00 */
[----:B------:R-:W-:Y:S02]  /*4ca0*/  UIADD3 UR11, UR11, -UR21, URZ ;  /* 0x800000150b0b7290 */ /* 0x000fe4000fffe03f */
[----:B------:R-:W-:Y:S01]  /*4cb0*/  ULEA UR16, UP0, UR6, UR16, 0x2 ;  /* 0x0000001006107291 */ /* 0x000fe2000f80103f */
[----:B------:R-:W-:Y:S01]  /*4cc0*/  UMOV UR4, URZ ;  /* 0x0000003f00047c82 */ /* 0x000fe20008000000 */
[----:B------:R-:W-:Y:S02]  /*4cd0*/  UMOV UR5, URZ ;  /* 0x0000003f00057c82 */ /* 0x000fe40008000000 */
[----:B------:R-:W-:Y:S02]  /*4ce0*/  ULEA.HI.X UR17, UR6, UR17, UR10, 0x2, UP0 ;  /* 0x0000001106117291 */ /* 0x000fe400080f140a */
[----:B------:R-:W-:Y:S02]  /*4cf0*/  UIADD3 UR12, UP0, UR16, 0x3000, URZ ;  /* 0x00003000100c7890 */ /* 0x000fe4000ff1e03f */
[----:B------:R-:W-:-:S02]  /*4d00*/  UIADD3 UR14, UP1, UR16, 0x6000, URZ ;  /* 0x00006000100e7890 */ /* 0x000fc4000ff3e03f */
[----:B------:R-:W-:Y:S02]  /*4d10*/  UIADD3 UR16, UP2, UR16, 0x9000, URZ ;  /* 0x0000900010107890 */ /* 0x000fe4000ff5e03f */
[----:B------:R-:W-:Y:S02]  /*4d20*/  UIADD3.X UR13, URZ, UR17, URZ, UP0, !UPT ;  /* 0x000000113f0d7290 */ /* 0x000fe400087fe43f */
[----:B------:R-:W-:Y:S02]  /*4d30*/  UIADD3.X UR15, URZ, UR17, URZ, UP1, !UPT ;  /* 0x000000113f0f7290 */ /* 0x000fe40008ffe43f */
[----:B------:R-:W-:Y:S01]  /*4d40*/  UIADD3.X UR17, URZ, UR17, URZ, UP2, !UPT ;  /* 0x000000113f117290 */ /* 0x000fe200097fe43f */
[----:B------:R-:W-:-:S11]  /*4d50*/  ULDC.64 UR22, c[0x0][0x2c0] ;  /* 0x0000b00000167ab9 */ /* 0x000fd60000000a00 */
.L_x_46:
[----:B------:R-:W-:Y:S01]  /*4d60*/  UIMAD UR8, UR4, 0x3000, URZ ;  /* 0x00003000040878a4 */ /* 0x000fe2000f8e023f */
[----:B------:R-:W-:Y:S01]  /*4d70*/  BAR.SYNC.DEFER_BLOCKING 0xd, 0xa0 ;  /* 0x0342800000007b1d */ /* 0x000fe20000010000 */
[----:B------:R-:W-:Y:S02]  /*4d80*/  UIMAD UR18, UR5, 0x1800, URZ ;  /* 0x00001800051278a4 */ /* 0x000fe4000f8e023f */
[----:B------:R-:W-:Y:S02]  /*4d90*/  UIMAD.WIDE UR26, UR8, 0x4, UR12 ;  /* 0x00000004081a78a5 */ /* 0x000fe4000f8e020c */
[----:B------:R-:W-:Y:S01]  /*4da0*/  UIMAD.WIDE UR24, UR8, 0x4, UR14 ;  /* 0x00000004081878a5 */ /* 0x000fe2000f8e020e */
[----:B------:R-:W-:Y:S01]  /*4db0*/  BSSY B0, `(.L_x_34) ;  /* 0x0000010000007945 */ /* 0x000fe20003800000 */
[----:B------:R-:W-:-:S03]  /*4dc0*/  UIMAD.WIDE UR8, UR8, 0x4, UR16 ;  /* 0x00000004080878a5 */ /* 0x000fc6000f8e0210 */
[----:B------:R-:W-:Y:S09]  /*4dd0*/  @!P0 BRA `(.L_x_35) ;  /* 0x0000000000348947 */ /* 0x000ff20003800000 */
[----:B------:R-:W1:Y:S01]  /*4de0*/  S2UR UR20, SR_CgaCtaId ;  /* 0x00000000001479c3 */ /* 0x000e620000008800 */
[----:B------:R-:W-:Y:S01]  /*4df0*/  UIADD3 UR28, UP0, UR18, UR6, URZ ;  /* 0x00000006121c7290 */ /* 0x000fe2000ff1e03f */
[----:B------:R-:W-:-:S03]  /*4e00*/  UMOV UR19, 0x400 ;  /* 0x0000040000137882 */ /* 0x000fc60000000000 */
[----:B------:R-:W-:Y:S02]  /*4e10*/  ULEA.HI.X.SX32 UR29, UR18, UR10, 0x1, UP0 ;  /* 0x0000000a121d7291 */ /* 0x000fe400080f0e3f */
[----:B------:R-:W-:-:S04]  /*4e20*/  ULEA UR30, UP0, UR28, UR22, 0x2 ;  /* 0x000000161c1e7291 */ /* 0x000fc8000f80103f */
[----:B------:R-:W-:-:S03]  /*4e30*/  ULEA.HI.X UR31, UR28, UR23, UR29, 0x2, UP0 ;  /* 0x000000171c1f7291 */ /* 0x000fc600080f141d */
[----:B------:R-:W-:Y:S01]  /*4e40*/  UMOV UR28, 0x0 ;  /* 0x00000000001c7882 */ /* 0x000fe20000000000 */
[----:B------:R-:W-:Y:S01]  /*4e50*/  UMOV UR29, 0x14f00000 ;  /* 0x14f00000001d7882 */ /* 0x000fe20000000000 */
[----:B-1----:R-:W-:-:S03]  /*4e60*/  ULEA UR19, UR20, UR19, 0x18 ;  /* 0x0000001314137291 */ /* 0x002fc6000f8ec03f */
[----:B------:R-:W-:Y:S01]  /*4e70*/  UMOV UR20, 0x300 ;  /* 0x0000030000147882 */ /* 0x000fe20000000000 */
[----:B------:R-:W-:-:S09]  /*4e80*/  UIADD3 UR19, UR19, 0xc000, URZ ;  /* 0x0000c00013137890 */ /* 0x000fd2000fffe03f */
[----:B------:R1:W-:Y:S02]  /*4e90*/  UBLKRED.G.S.ADD.F32.RN [UR30], [UR19], UR20, desc[UR28] ;  /* 0x00001c1e130073bb */ /* 0x0003e400080a1414 */
[----:B-1----:R0:W-:Y:S02]  /*4ea0*/  UTMACMDFLUSH ;  /* 0x00000000000079b7 */ /* 0x0021e40000000000 */
.L_x_35:
[----:B------:R-:W-:Y:S05]  /*4eb0*/  BSYNC B0 ;  /* 0x0000000000007941 */ /* 0x000fea0003800000 */
.L_x_34:
[----:B------:R-:W-:Y:S06]  /*4ec0*/  BAR.SYNC.DEFER_BLOCKING 0xe, 0xa0 ;  /* 0x0382800000007b1d */ /* 0x000fec0000010000 */
[----:B------:R-:W-:Y:S04]  /*4ed0*/  BSSY B0, `(.L_x_36) ;  /* 0x000000c000007945 */ /* 0x000fe80003800000 */
[----:B------:R-:W-:Y:S05]  /*4ee0*/  @!P0 BRA `(.L_x_37) ;  /* 0x0000000000288947 */ /* 0x000fea0003800000 */
[----:B------:R-:W1:Y:S01]  /*4ef0*/  S2UR UR20, SR_CgaCtaId ;  /* 0x00000000001479c3 */ /* 0x000e620000008800 */
[----:B------:R-:W-:Y:S01]  /*4f00*/  UMOV UR19, 0x400 ;  /* 0x0000040000137882 */ /* 0x000fe20000000000 */
[----:B------:R-:W-:Y:S01]  /*4f10*/  UMOV UR28, 0x0 ;  /* 0x00000000001c7882 */ /* 0x000fe20000000000 */
[----:B------:R-:W-:Y:S01]  /*4f20*/  UMOV UR29, 0x14f00000 ;  /* 0x14f00000001d7882 */ /* 0x000fe20000000000 */
[----:B-1----:R-:W-:-:S03]  /*4f30*/  ULEA UR19, UR20, UR19, 0x18 ;  /* 0x0000001314137291 */ /* 0x002fc6000f8ec03f */
[----:B------:R-:W-:Y:S01]  /*4f40*/  UMOV UR20, 0x300 ;  /* 0x0000030000147882 */ /* 0x000fe20000000000 */
[----:B------:R-:W-:-:S09]  /*4f50*/  UIADD3 UR19, UR19, 0xf000, URZ ;  /* 0x0000f00013137890 */ /* 0x000fd2000fffe03f */
[----:B------:R1:W-:Y:S01]  /*4f60*/  UBLKRED.G.S.ADD.F32.RN [UR26], [UR19], UR20, desc[UR28] ;  /* 0x00001c1a130073bb */ /* 0x0003e200080a1414 */
[----:B------:R0:W-:Y:S01]  /*4f70*/  UTMACMDFLUSH ;  /* 0x00000000000079b7 */ /* 0x0001e20000000000 */
[----:B-1----:R-:W-:-:S04]  /*4f80*/  DEPBAR.LE SB0, 0x1 ;  /* 0x000080400000791a */ /* 0x002fc80000000000 */
.L_x_37:
[----:B------:R-:W-:Y:S05]  /*4f90*/  BSYNC B0 ;  /* 0x0000000000007941 */ /* 0x000fea0003800000 */
.L_x_36:
[----:B------:R-:W-:Y:S06]  /*4fa0*/  BAR.ARV 0xa, 0xa0 ;  /* 0x0282800000007b1d */ /* 0x000fec0000002000 */
[----:B------:R-:W-:Y:S04]  /*4fb0*/  BSSY B0, `(.L_x_38) ;  /* 0x0000003000007945 */ /* 0x000fe80003800000 */
[----:B------:R-:W-:Y:S05]  /*4fc0*/  @!P0 BRA `(.L_x_39) ;  /* 0x0000000000048947 */ /* 0x000fea0003800000 */
[----:B------:R-:W-:-:S04]  /*4fd0*/  DEPBAR.LE SB0, 0x0 ;  /* 0x000080000000791a */ /* 0x000fc80000000000 */
.L_x_39:
[----:B------:R-:W-:Y:S05]  /*4fe0*/  BSYNC B0 ;  /* 0x0000000000007941 */ /* 0x000fea0003800000 */
.L_x_38:
[----:B------:R-:W-:Y:S06]  /*4ff0*/  BAR.ARV 0xb, 0xa0 ;  /* 0x02c2800000007b1d */ /* 0x000fec0000002000 */
[----:B------:R-:W-:Y:S02]  /*5000*/  BSSY B0, `(.L_x_40) ;  /* 0x000000c000007945 */ /* 0x000fe40003800000 */
[----:B------:R-:W-:Y:S06]  /*5010*/  BAR.SYNC.DEFER_BLOCKING 0xd, 0xa0 ;  /* 0x0342800000007b1d */ /* 0x000fec0000010000 */
        /* <DEDUP_REMOVED lines=8> */
[----:B------:R1:W-:Y:S02]  /*50a0*/  UBLKRED.G.S.ADD.F32.RN [UR24], [UR19], UR20, desc[UR26] ;  /* 0x00001a18130073bb */ /* 0x0003e400080a1414 */
[----:B-1----:R0:W-:Y:S02]  /*50b0*/  UTMACMDFLUSH ;  /* 0x00000000000079b7 */ /* 0x0021e40000000000 */
.L_x_41:
[----:B------:R-:W-:Y:S05]  /*50c0*/  BSYNC B0 ;  /* 0x0000000000007941 */ /* 0x000fea0003800000 */
.L_x_40:
        /* <DEDUP_REMOVED lines=13> */
.L_x_43:
[----:B------:R-:W-:Y:S05]  /*51a0*/  BSYNC B0 ;  /* 0x0000000000007941 */ /* 0x000fea0003800000 */
.L_x_42:
[----:B------:R-:W-:Y:S01]  /*51b0*/  UIADD3 UR11, UR11, -0x2, URZ ;  /* 0xfffffffe0b0b7890 */ /* 0x000fe2000fffe03f */
[----:B------:R-:W-:Y:S06]  /*51c0*/  BAR.ARV 0xa, 0xa0 ;  /* 0x0282800000007b1d */ /* 0x000fec0000002000 */
[----:B------:R-:W-:Y:S01]  /*51d0*/  BSSY B0, `(.L_x_44) ;  /* 0x0000004000007945 */ /* 0x000fe20003800000 */
[----:B------:R-:W-:-:S03]  /*51e0*/  ISETP.NE.AND P1, PT, RZ, UR11, PT ;  /* 0x0000000bff007c0c */ /* 0x000fc6000bf25270 */
[----:B------:R-:W-:Y:S10]  /*51f0*/  @!P0 BRA `(.L_x_45) ;  /* 0x0000000000048947 */ /* 0x000ff40003800000 */
[----:B------:R-:W-:-:S04]  /*5200*/  DEPBAR.LE SB0, 0x0 ;  /* 0x000080000000791a */ /* 0x000fc80000000000 */
.L_x_45:
[----:B------:R-:W-:Y:S05]  /*5210*/  BSYNC B0 ;  /* 0x0000000000007941 */ /* 0x000fea0003800000 */
.L_x_44:
[----:B------:R-:W-:Y:S06]  /*5220*/  BAR.ARV 0xb, 0xa0 ;  /* 0x02c2800000007b1d */ /* 0x000fec0000002000 */
[----:B------:R-:W-:Y:S02]  /*5230*/  UIADD3 UR5, UR5, 0x2, URZ ;  /* 0x0000000205057890 */ /* 0x000fe4000fffe03f */
[----:B------:R-:W-:Y:S01]  /*5240*/  UIADD3 UR4, UR4, 0x1, URZ ;  /* 0x0000000104047890 */ /* 0x000fe2000fffe03f */
[----:B------:R-:W-:Y:S11]  /*5250*/  @P1 BRA `(.L_x_46) ;  /* 0xfffffff800c01947 */ /* 0x000ff6000383ffff */
[----:B------:R-:W-:-:S12]  /*5260*/  UIADD3 UR4, UR18, 0x3000, URZ ;  /* 0x0000300012047890 */ /* 0x000fd8000fffe03f */
.L_x_33:
[----:B------:R-:W-:-:S13]  /*5270*/  ISETP.NE.AND P1, PT, RZ, UR21, PT ;  /* 0x00000015ff007c0c */ /* 0x000fda000bf25270 */
[----:B------:R-:W-:Y:S05]  /*5280*/  @!P1 EXIT ;  /* 0x000000000000994d */ /* 0x000fea0003800000 */
[----:B------:R-:W-:Y:S06]  /*5290*/  BAR.SYNC.DEFER_BLOCKING 0xd, 0xa0 ;  /* 0x0342800000007b1d */ /* 0x000fec0000010000 */
[----:B------:R-:W-:Y:S04]  /*52a0*/  BSSY B0, `(.L_x_47) ;  /* 0x0000010000007945 */ /* 0x000fe80003800000 */
[----:B------:R-:W-:Y:S05]  /*52b0*/  @!P0 BRA `(.L_x_48) ;  /* 0x0000000000388947 */ /* 0x000fea0003800000 */
[----:B------:R-:W1:Y:S01]  /*52c0*/  S2UR UR11, SR_CgaCtaId ;  /* 0x00000000000b79c3 */ /* 0x000e620000008800 */
[----:B------:R-:W-:Y:S01]  /*52d0*/  UIADD3 UR12, UP0, UR4, UR6, URZ ;  /* 0x00000006040c7290 */ /* 0x000fe2000ff1e03f */
[----:B------:R-:W-:Y:S01]  /*52e0*/  UMOV UR5, 0x400 ;  /* 0x0000040000057882 */ /* 0x000fe20000000000 */
[----:B------:R-:W-:Y:S02]  /*52f0*/  ULDC.64 UR8, c[0x0][0x2c0] ;  /* 0x0000b00000087ab9 */ /* 0x000fe40000000a00 */
        /* <DEDUP_REMOVED lines=10> */
.L_x_48:
[----:B------:R-:W-:Y:S05]  /*53a0*/  BSYNC B0 ;  /* 0x0000000000007941 */ /* 0x000fea0003800000 */
.L_x_47:
[----:B------:R-:W-:Y:S06]  /*53b0*/  BAR.SYNC.DEFER_BLOCKING 0xe, 0xa0 ;  /* 0x0382800000007b1d */ /* 0x000fec0000010000 */
[----:B------:R-:W-:Y:S04]  /*53c0*/  BSSY B0, `(.L_x_49) ;  /* 0x0000012000007945 */ /* 0x000fe80003800000 */
[----:B------:R-:W-:Y:S05]  /*53d0*/  @!P0 BRA `(.L_x_50) ;  /* 0x0000000000408947 */ /* 0x000fea0003800000 */
[----:B------:R-:W1:Y:S01]  /*53e0*/  S2UR UR12, SR_CgaCtaId ;  /* 0x00000000000c79c3 */ /* 0x000e620000008800 */
[----:B------:R-:W-:Y:S01]  /*53f0*/  UIADD3 UR5, UR4, 0xc00, URZ ;  /* 0x00000c0004057890 */ /* 0x000fe2000fffe03f */
[----:B------:R-:W-:Y:S01]  /*5400*/  UMOV UR11, 0x400 ;  /* 0x00000400000b7882 */ /* 0x000fe20000000000 */
[----:B------:R-:W-:Y:S02]  /*5410*/  ULDC.64 UR8, c[0x0][0x2c0] ;  /* 0x0000b00000087ab9 */ /* 0x000fe40000000a00 */
[----:B------:R-:W-:-:S04]  /*5420*/  UIADD3 UR13, UP0, UR5, UR6, URZ ;  /* 0x00000006050d7290 */ /* 0x000fc8000ff1e03f */
        /* <DEDUP_REMOVED lines=11> */
.L_x_50:
[----:B------:R-:W-:Y:S05]  /*54e0*/  BSYNC B0 ;  /* 0x0000000000007941 */ /* 0x000fea0003800000 */
.L_x_49:
[----:B------:R-:W-:Y:S06]  /*54f0*/  BAR.ARV 0xa, 0xa0 ;  /* 0x0282800000007b1d */ /* 0x000fec0000002000 */
[----:B------:R-:W-:Y:S04]  /*5500*/  BSSY B0, `(.L_x_51) ;  /* 0x0000003000007945 */ /* 0x000fe80003800000 */
[----:B------:R-:W-:Y:S05]  /*5510*/  @!P0 BRA `(.L_x_52) ;  /* 0x0000000000048947 */ /* 0x000fea0003800000 */
[----:B------:R-:W-:-:S04]  /*5520*/  DEPBAR.LE SB0, 0x0 ;  /* 0x000080000000791a */ /* 0x000fc80000000000 */
.L_x_52:
[----:B------:R-:W-:Y:S05]  /*5530*/  BSYNC B0 ;  /* 0x0000000000007941 */ /* 0x000fea0003800000 */
.L_x_51:
[----:B------:R-:W-:Y:S06]  /*5540*/  BAR.ARV 0xb, 0xa0 ;  /* 0x02c2800000007b1d */ /* 0x000fec0000002000 */
[----:B------:R-:W-:Y:S05]  /*5550*/  EXIT ;  /* 0x000000000000794d */ /* 0x000fea0003800000 */
.L_x_32:
[----:B------:R-:W1:Y:S01]  /*5560*/  S2UR UR21, SR_CTAID.Z ;  /* 0x00000000001579c3 */ /* 0x000e620000002700 */
[----:B------:R-:W-:Y:S01]  /*5570*/  IMAD.MOV.U32 R9, RZ, RZ, 0x1 ;  /* 0x00000001ff097424 */ /* 0x000fe200078e00ff */
[----:B-1----:R-:W-:-:S13]  /*5580*/  ISETP.LE.AND P0, PT, RZ, UR21, PT ;  /* 0x00000015ff007c0c */ /* 0x002fda000bf03270 */
[----:B------:R-:W-:Y:S05]  /*5590*/  @!P0 BRA `(.L_x_53) ;  /* 0x00000020000c8947 */ /* 0x000fea0003800000 */
[----:B------:R-:W1:Y:S01]  /*55a0*/  S2UR UR20, SR_CTAID.Y ;  /* 0x00000000001479c3 */ /* 0x000e620000002600 */
[----:B------:R-:W-:Y:S01]  /*55b0*/  ULDC.64 UR6, c[0x0][0x718] ;  /* 0x0001c60000067ab9 */ /* 0x000fe20000000a00 */
[----:B------:R-:W-:Y:S01]  /*55c0*/  ULDC.64 UR10, c[0x0][0x730] ;  /* 0x0001cc00000a7ab9 */ /* 0x000fe20000000a00 */
[----:B------:R-:W-:Y:S01]  /*55d0*/  ULDC.64 UR12, c[0x0][0x720] ;  /* 0x0001c800000c7ab9 */ /* 0x000fe20000000a00 */
[----:B------:R-:W-:Y:S01]  /*55e0*/  ULDC.64 UR14, c[0x0][0x738] ;  /* 0x0001ce00000e7ab9 */ /* 0x000fe20000000a00 */
[----:B------:R-:W-:Y:S01]  /*55f0*/  ELECT P0, URZ, PT ;  /* 0x00000000003f782f */ /* 0x000fe20003800000 */
[----:B------:R-:W-:Y:S01]  /*5600*/  BSSY B0, `(.L_x_53) ;  /* 0x00001fc000007945 */ /* 0x000fe20003800000 */
[----:B------:R-:W-:Y:S01]  /*5610*/  IMAD.MOV.U32 R0, RZ, RZ, RZ ;  /* 0x000000ffff007224 */ /* 0x000fe200078e00ff */
[----:B-1----:R-:W-:Y:S02]  /*5620*/  USHF.R.S32.HI UR9, URZ, 0x1f, UR20 ;  /* 0x0000001f3f097899 */ /* 0x002fe40008011414 */
[----:B------:R-:W-:-:S02]  /*5630*/  UIMAD.WIDE.U32 UR4, UR20, UR6, URZ ;  /* 0x00000006140472a5 */ /* 0x000fc4000f8e003f */
[----:B------:R-:W-:Y:S02]  /*5640*/  UIMAD UR6, UR9, UR6, URZ ;  /* 0x00000006090672a4 */ /* 0x000fe4000f8e023f */
[----:B------:R-:W-:Y:S02]  /*5650*/  UIMAD UR9, UR9, UR10, URZ ;  /* 0x0000000a090972a4 */ /* 0x000fe4000f8e023f */
[----:B------:R-:W-:Y:S02]  /*5660*/  UIMAD UR8, UR20, UR7, UR6 ;  /* 0x00000007140872a4 */ /* 0x000fe4000f8e0206 */
[----:B------:R-:W-:Y:S02]  /*5670*/  UIMAD.WIDE.U32 UR6, UR20, UR10, URZ ;  /* 0x0000000a140672a5 */ /* 0x000fe4000f8e003f */
[----:B------:R-:W-:Y:S02]  /*5680*/  UIMAD UR10, UR20, UR11, UR9 ;  /* 0x0000000b140a72a4 */ /* 0x000fe4000f8e0209 */
[----:B------:R-:W-:Y:S01]  /*5690*/  USHF.R.S32.HI UR11, URZ, 0x1f, UR21 ;  /* 0x0000001f3f0b7899 */ /* 0x000fe20008011415 */
[----:B------:R-:W-:Y:S01]  /*56a0*/  ULDC UR9, c[0x0][0x2e8] ;  /* 0x0000ba0000097ab9 */ /* 0x000fe20000000800 */
[----:B------:R-:W-:-:S02]  /*56b0*/  UIADD3 UR5, UR5, UR8, URZ ;  /* 0x0000000805057290 */ /* 0x000fc4000fffe03f */
[----:B------:R-:W-:Y:S02]  /*56c0*/  UISETP.NE.AND UP0, UPT, UR9, 0x1, UPT ;  /* 0x000000010900788c */ /* 0x000fe4000bf05270 */
[----:B------:R-:W-:Y:S02]  /*56d0*/  UIMAD UR9, UR11, UR12, URZ ;  /* 0x0000000c0b0972a4 */ /* 0x000fe4000f8e023f */
[----:B------:R-:W-:Y:S02]  /*56e0*/  UIADD3 UR7, UR7, UR10, URZ ;  /* 0x0000000a07077290 */ /* 0x000fe4000fffe03f */
[----:B------:R-:W-:Y:S02]  /*56f0*/  UIMAD UR11, UR11, UR14, URZ ;  /* 0x0000000e0b0b72a4 */ /* 0x000fe4000f8e023f */
[----:B------:R-:W-:Y:S02]  /*5700*/  UIMAD UR10, UR21, UR13, UR9 ;  /* 0x0000000d150a72a4 */ /* 0x000fe4000f8e0209 */
[----:B------:R-:W-:-:S02]  /*5710*/  UIMAD.WIDE.U32 UR8, UR21, UR12, UR4 ;  /* 0x0000000c150872a5 */ /* 0x000fc4000f8e0004 */
[----:B------:R-:W-:Y:S02]  /*5720*/  UIMAD UR4, UR21, UR15, UR11 ;  /* 0x0000000f150472a4 */ /* 0x000fe4000f8e020b */
[----:B------:R-:W-:Y:S02]  /*5730*/  UIMAD.WIDE.U32 UR6, UR21, UR14, UR6 ;  /* 0x0000000e150672a5 */ /* 0x000fe4000f8e0006 */
[----:B------:R-:W-:Y:S01]  /*5740*/  UIADD3 UR5, UR9, UR10, URZ ;  /* 0x0000000a09057290 */ /* 0x000fe2000fffe03f */
[----:B------:R-:W-:Y:S01]  /*5750*/  ULDC.64 UR14, c[0x0][0x700] ;  /* 0x0001c000000e7ab9 */ /* 0x000fe20000000a00 */
[----:B------:R-:W-:Y:S01]  /*5760*/  @UP0 ULDC UR11, c[0x0][0x2ec] ;  /* 0x0000bb00000b0ab9 */ /* 0x000fe20000000800 */
[----:B------:R-:W-:Y:S02]  /*5770*/  ULEA UR14, UP1, UR8, UR14, 0x2 ;  /* 0x0000000e080e7291 */ /* 0x000fe4000f82103f */
[----:B------:R-:W-:Y:S02]  /*5780*/  UIMAD.WIDE.U32 UR10, UR20, UR11, URZ ;  /* 0x0000000b140a72a5 */ /* 0x000fe4000f8e003f */
[----:B------:R-:W-:Y:S01]  /*5790*/  ULEA.HI.X UR15, UR8, UR15, UR5, 0x2, UP1 ;  /* 0x0000000f080f7291 */ /* 0x000fe200088f1405 */
[----:B------:R-:W-:-:S02]  /*57a0*/  UMOV UR12, UR20 ;  /* 0x00000014000c7c82 */ /* 0x000fc40008000000 */
[----:B------:R-:W-:Y:S02]  /*57b0*/  @UP0 ULDC UR5, c[0x0][0x2f0] ;  /* 0x0000bc0000050ab9 */ /* 0x000fe40000000800 */
[----:B------:R-:W-:Y:S01]  /*57c0*/  @UP0 USHF.R.U32.HI UR12, URZ, UR5, UR11 ;  /* 0x000000053f0c0299 */ /* 0x000fe2000801160b */
[----:B------:R-:W-:Y:S11]  /*57d0*/  @!P0 BRA `(.L_x_54) ;  /* 0x0000001c00788947 */ /* 0x000ff60003800000 */
[----:B------:R-:W1:Y:S01]  /*57e0*/  S2R R3, SR_CgaCtaId ;  /* 0x0000000000037919 */ /* 0x000e620000008800 */
[----:B------:R-:W-:Y:S01]  /*57f0*/  MOV R0, 0x400 ;  /* 0x0000040000007802 */ /* 0x000fe20000000f00 */
[----:B------:R-:W-:-:S03]  /*5800*/  IMAD.MOV.U32 R2, RZ, RZ, 0x1 ;  /* 0x00000001ff027424 */ /* 0x000fc600078e00ff */
[----:B-1----:R-:W-:Y:S02]  /*5810*/  LEA R0, R3, R0, 0x18 ;  /* 0x0000000003007211 */ /* 0x002fe400078ec0ff */
[----:B------:R-:W-:Y:S02]  /*5820*/  SHF.L.U32 R3, R2, 0x1f, RZ ;  /* 0x0000001f02037819 */ /* 0x000fe400000006ff */
[----:B------:R-:W1:Y:S02]  /*5830*/  S2R R2, SR_CTAID.X ;  /* 0x0000000000027919 */ /* 0x000e640000002500 */
[----:B------:R-:W2:Y:S02]  /*5840*/  SYNCS.PHASECHK.TRANS64.TRYWAIT P0, [R0+URZ+0x26820], R3 ;  /* 0x02682003000075a7 */ /* 0x000ea4000800017f */
[----:B-12---:R-:W-:Y:S05]  /*5850*/  @!P0 BRA `(.L_x_55) ;  /* 0x0000002000608947 */ /* 0x006fea0003800000 */
.L_x_85:
[----:B------:R-:W2:Y:S01]  /*5860*/  S2R R4, SR_TID.X ;  /* 0x0000000000047919 */ /* 0x000ea20000002100 */
[----:B------:R-:W-:Y:S02]  /*5870*/  IMAD.U32 R8, RZ, RZ, UR7 ;  /* 0x00000007ff087e24 */ /* 0x000fe4000f8e00ff */
[----:B------:R-:W-:Y:S02]  /*5880*/  IMAD.SHL.U32 R2, R2, 0x80, RZ ;  /* 0x0000008002027824 */ /* 0x000fe400078e00ff */
[----:B------:R-:W-:Y:S02]  /*5890*/  VIADD R8, R8, UR4 ;  /* 0x0000000408087c36 */ /* 0x000fe40008000000 */
[----:B------:R-:W-:Y:S01]  /*58a0*/  IMAD.MOV.U32 R9, RZ, RZ, 0x1 ;  /* 0x00000001ff097424 */ /* 0x000fe200078e00ff */
[----:B--2---:R-:W-:-:S04]  /*58b0*/  LOP3.LUT R4, R4, 0x7f, RZ, 0xc0, !PT ;  /* 0x0000007f04047812 */ /* 0x004fc800078ec0ff */
[----:B------:R-:W-:-:S13]  /*58c0*/  ISETP.NE.AND P0, PT, R4, RZ, PT ;  /* 0x000000ff0400720c */ /* 0x000fda0003f05270 */
[----:B------:R-:W-:Y:S05]  /*58d0*/  @P0 BRA `(.L_x_56) ;  /* 0x0000000000180947 */ /* 0x000fea0003800000 */
[----:B------:R-:W2:Y:S01]  /*58e0*/  S2R R4, SR_TID.X ;  /* 0x0000000000047919 */ /* 0x000ea20000002100 */
[----:B-1----:R-:W-:-:S04]  /*58f0*/  IMAD.MOV.U32 R3, RZ, RZ, 0x3100 ;  /* 0x00003100ff037424 */ /* 0x002fc800078e00ff */
[----:B------:R3:W-:Y:S01]  /*5900*/  SYNCS.ARRIVE.TRANS64 RZ, [R0+URZ+0x26810], R3 ;  /* 0x0268100300ff79a7 */ /* 0x0007e2000800003f */
[----:B--2---:R-:W-:-:S13]  /*5910*/  LOP3.LUT P1, RZ, R4, 0x1f, RZ, 0xc0, !PT ;  /* 0x0000001f04ff7812 */ /* 0x004fda000782c0ff */
[----:B---3--:R-:W-:Y:S05]  /*5920*/  @!P1 BRA `(.L_x_56) ;  /* 0x0000000000049947 */ /* 0x008fea0003800000 */
[----:B------:R-:W-:Y:S01]  /*5930*/  BPT.TRAP 0x1 ;  /* 0x000000040000795c */ /* 0x000fe20000300000 */
.L_x_56:
[----:B------:R-:W2:Y:S01]  /*5940*/  LDC.64 R6, c[0x0][0x198] ;  /* 0x00006600ff067b82 */ /* 0x000ea20000000a00 */
[----:B------:R-:W-:Y:S01]  /*5950*/  R2UR UR11, R2 ;  /* 0x00000000020b72ca */ /* 0x000fe200000e0000 */
[----:B------:R-:W-:Y:S01]  /*5960*/  UMOV UR35, URZ ;  /* 0x0000003f00237c82 */ /* 0x000fe20008000000 */
[----:B------:R-:W-:Y:S01]  /*5970*/  R2UR UR8, R0 ;  /* 0x00000000000872ca */ /* 0x000fe200000e0000 */
[----:B------:R-:W-:Y:S01]  /*5980*/  UMOV UR42, 0x0 ;  /* 0x00000000002a7882 */ /* 0x000fe20000000000 */
[----:B------:R-:W-:Y:S01]  /*5990*/  UMOV UR43, 0x14f00000 ;  /* 0x14f00000002b7882 */ /* 0x000fe20000000000 */
[----:B------:R-:W-:Y:S01]  /*59a0*/  UMOV UR34, URZ ;  /* 0x0000003f00227c82 */ /* 0x000fe20008000000 */
[----:B------:R-:W-:Y:S01]  /*59b0*/  UMOV UR36, UR20 ;  /* 0x0000001400247c82 */ /* 0x000fe20008000000 */
[----:B------:R-:W-:Y:S01]  /*59c0*/  UMOV UR37, UR21 ;  /* 0x0000001500257c82 */ /* 0x000fe20008000000 */
[----:B------:R-:W-:Y:S01]  /*59d0*/  UMOV UR26, 0x20 ;  /* 0x00000020001a7882 */ /* 0x000fe20000000000 */
[----:B------:R-:W-:Y:S01]  /*59e0*/  UMOV UR28, UR20 ;  /* 0x00000014001c7c82 */ /* 0x000fe20008000000 */
[----:B------:R-:W-:Y:S01]  /*59f0*/  UMOV UR29, UR21 ;  /* 0x00000015001d7c82 */ /* 0x000fe20008000000 */
[----:B------:R-:W-:Y:S01]  /*5a00*/  UMOV UR27, UR35 ;  /* 0x00000023001b7c82 */ /* 0x000fe20008000000 */
[----:B------:R-:W-:Y:S01]  /*5a10*/  UMOV UR18, 0x40 ;  /* 0x0000004000127882 */ /* 0x000fe20000000000 */
[----:B------:R-:W-:Y:S01]  /*5a20*/  UMOV UR19, UR35 ;  /* 0x0000002300137c82 */ /* 0x000fe20008000000 */
[----:B------:R-:W-:Y:S01]  /*5a30*/  UMOV UR5, 0x10 ;  /* 0x0000001000057882 */ /* 0x000fe20000000000 */
[----:B------:R-:W-:Y:S01]  /*5a40*/  UIADD3 UR32, UR8, 0x12000, URZ ;  /* 0x0001200008207890 */ /* 0x000fe2000fffe03f */
[----:B------:R-:W-:Y:S01]  /*5a50*/  IMAD.MOV.U32 R5, RZ, RZ, 0xc000 ;  /* 0x0000c000ff057424 */ /* 0x000fe200078e00ff */
[----:B------:R-:W-:Y:S01]  /*5a60*/  UIADD3 UR33, UR8, 0x26810, URZ ;  /* 0x0002681008217890 */ /* 0x000fe2000fffe03f */
[----:B------:R-:W-:Y:S01]  /*5a70*/  MOV R12, UR21 ;  /* 0x00000015000c7c02 */ /* 0x000fe20008000f00 */
[----:B------:R-:W-:Y:S01]  /*5a80*/  UIADD3 UR24, UR8, 0x13000, URZ ;  /* 0x0001300008187890 */ /* 0x000fe2000fffe03f */
[----:B------:R-:W-:Y:S01]  /*5a90*/  MOV R13, UR20 ;  /* 0x00000014000d7c02 */ /* 0x000fe20008000f00 */
[----:B------:R-:W-:Y:S01]  /*5aa0*/  UIADD3 UR16, UR8, 0x14000, URZ ;  /* 0x0001400008107890 */ /* 0x000fe2000fffe03f */
[----:B--2---:R-:W-:Y:S01]  /*5ab0*/  IMAD.MOV.U32 R10, RZ, RZ, R6 ;  /* 0x000000ffff0a7224 */ /* 0x004fe200078e0006 */
[----:B------:R-:W-:Y:S01]  /*5ac0*/  UIADD3 UR44, UR8, 0x1e000, URZ ;  /* 0x0001e000082c7890 */ /* 0x000fe2000fffe03f */
[----:B------:R-:W-:Y:S01]  /*5ad0*/  IMAD.MOV.U32 R11, RZ, RZ, R7 ;  /* 0x000000ffff0b7224 */ /* 0x000fe200078e0007 */
[----:B------:R-:W-:Y:S01]  /*5ae0*/  UMOV UR25, UR33 ;  /* 0x0000002100197c82 */ /* 0x000fe20008000000 */
[----:B------:R-:W-:Y:S01]  /*5af0*/  UMOV UR17, UR33 ;  /* 0x0000002100117c82 */ /* 0x000fe20008000000 */
[----:B------:R-:W-:Y:S01]  /*5b00*/  IADD3 R2, P1, R10, 0x2f0, RZ ;  /* 0x000002f00a027810 */ /* 0x000fe20007f3e0ff */
[----:B------:R-:W-:Y:S01]  /*5b10*/  UIADD3 UR9, UR8, 0x26800, URZ ;  /* 0x0002680008097890 */ /* 0x000fe2000fffe03f */
[----:B------:R-:W-:-:S02]  /*5b20*/  UMOV UR45, UR33 ;  /* 0x00000021002d7c82 */ /* 0x000fc40008000000 */
[----:B------:R-:W-:Y:S01]  /*5b30*/  R2UR UR30, R2 ;  /* 0x00000000021e72ca */ /* 0x000fe200000e0000 */
[----:B------:R-:W-:Y:S01]  /*5b40*/  UMOV UR10, UR21 ;  /* 0x00000015000a7c82 */ /* 0x000fe20008000000 */
[----:B------:R-:W-:Y:S01]  /*5b50*/  IADD3 R2, P2, R10, 0x3f0, RZ ;  /* 0x000003f00a027810 */ /* 0x000fe20007f5e0ff */
[----:B------:R-:W-:Y:S01]  /*5b60*/  UMOV UR13, UR21 ;  /* 0x00000015000d7c82 */ /* 0x000fe20008000000 */
[----:B------:R-:W-:Y:S01]  /*5b70*/  UMOV UR53, UR21 ;  /* 0x0000001500357c82 */ /* 0x000fe20008000000 */
[----:B------:R-:W-:Y:S01]  /*5b80*/  UMOV UR61, UR21 ;  /* 0x00000015003d7c82 */ /* 0x000fe20008000000 */
[----:B------:R-:W-:Y:S01]  /*5b90*/  R2UR UR22, R2 ;  /* 0x00000000021672ca */ /* 0x000fe200000e0000 */
[----:B------:R-:W-:Y:S01]  /*5ba0*/  IMAD.X R2, RZ, RZ, R11, P1 ;  /* 0x000000ffff027224 */ /* 0x000fe200008e060b */
[----:B------:R-:W-:Y:S01]  /*5bb0*/  UMOV UR46, 0x0 ;  /* 0x00000000002e7882 */ /* 0x000fe20000000000 */
[----:B------:R-:W-:Y:S01]  /*5bc0*/  UMOV UR47, 0x10000000 ;  /* 0x10000000002f7882 */ /* 0x000fe20000000000 */
[----:B------:R-:W-:-:S02]  /*5bd0*/  UIADD3 UR48, UR8, 0x2000, URZ ;  /* 0x0000200008307890 */ /* 0x000fc4000fffe03f */
[----:B------:R-:W-:Y:S01]  /*5be0*/  R2UR UR31, R2 ;  /* 0x00000000021f72ca */ /* 0x000fe200000e0000 */
[--C-:B------:R-:W-:Y:S01]  /*5bf0*/  IMAD.X R2, RZ, RZ, R11.reuse, P2 ;  /* 0x000000ffff027224 */ /* 0x100fe200010e060b */
[----:B------:R-:W-:Y:S01]  /*5c00*/  UMOV UR50, 0x20 ;  /* 0x0000002000327882 */ /* 0x000fe20000000000 */
[----:B------:R-:W-:Y:S01]  /*5c10*/  UMOV UR52, UR12 ;  /* 0x0000000c00347c82 */ /* 0x000fe20008000000 */
[----:B------:R-:W-:Y:S01]  /*5c20*/  UMOV UR51, UR11 ;  /* 0x0000000b00337c82 */ /* 0x000fe20008000000 */
[----:B------:R-:W-:Y:S01]  /*5c30*/  UMOV UR49, UR9 ;  /* 0x0000000900317c82 */ /* 0x000fe20008000000 */
[----:B------:R-:W-:Y:S01]  /*5c40*/  R2UR UR23, R2 ;  /* 0x00000000021772ca */ /* 0x000fe200000e0000 */
[----:B------:R-:W-:Y:S01]  /*5c50*/  UIADD3 UR56, UR8, 0x5000, URZ ;  /* 0x0000500008387890 */ /* 0x000fe2000fffe03f */
[----:B------:R-:W-:Y:S01]  /*5c60*/  IADD3 R2, P1, R10, 0xf0, RZ ;  /* 0x000000f00a027810 */ /* 0x000fe20007f3e0ff */
[----:B------:R-:W-:Y:S01]  /*5c70*/  UMOV UR58, 0x50 ;  /* 0x00000050003a7882 */ /* 0x000fe20000000000 */
[----:B------:R-:W-:Y:S01]  /*5c80*/  UMOV UR60, UR12 ;  /* 0x0000000c003c7c82 */ /* 0x000fe20008000000 */
[----:B------:R-:W-:Y:S01]  /*5c90*/  UMOV UR59, UR11 ;  /* 0x0000000b003b7c82 */ /* 0x000fe20008000000 */
[----:B------:R-:W-:Y:S01]  /*5ca0*/  R2UR UR40, R2 ;  /* 0x00000000022872ca */ /* 0x000fe200000e0000 */
[----:B-1----:R-:W-:Y:S01]  /*5cb0*/  IMAD.X R3, RZ, RZ, R11, P1 ;  /* 0x000000ffff037224 */ /* 0x002fe200008e060b */
[----:B------:R-:W-:-:S04]  /*5cc0*/  UMOV UR57, UR9 ;  /* 0x0000000900397c82 */ /* 0x000fc80008000000 */
[----:B------:R-:W-:Y:S02]  /*5cd0*/  R2UR UR41, R3 ;  /* 0x00000000032972ca */ /* 0x000fe400000e0000 */
[----:B------:R-:W-:-:S04]  /*5ce0*/  MOV R4, UR23 ;  /* 0x0000001700047c02 */ /* 0x000fc80008000f00 */
[----:B------:R-:W-:-:S07]  /*5cf0*/  R2UR UR23, R4 ;  /* 0x00000000041772ca */ /* 0x000fce00000e0000 */
[----:B------:R1:W-:Y:S01]  /*5d00*/  UTMALDG.4D [UR32], [UR40], desc[UR42] ;  /* 0x00002a20280075b4 */ /* 0x0003e20008019000 */
[----:B------:R2:W-:Y:S01]  /*5d10*/  UTMALDG.4D [UR24], [UR40], desc[UR42] ;  /* 0x00002a18280075b4 */ /* 0x0005e20008019000 */
[----:B------:R-:W-:Y:S01]  /*5d20*/  UTMALDG.4D [UR16], [UR40], desc[UR42] ;  /* 0x00002a10280075b4 */ /* 0x000fe20008019000 */
[----:B------:R3:W-:Y:S01]  /*5d30*/  UBLKCP.S.G [UR44], [UR14], UR5 ;  /* 0x0000002c0e0073ba */ /* 0x0007e20008000205 */
[----:B------:R4:W-:Y:S01]  /*5d40*/  SYNCS.ARRIVE.TRANS64 RZ, [R0+URZ+0x26800], R5 ;  /* 0x0268000500ff79a7 */ /* 0x0009e2000800003f */
[----:B-1----:R-:W-:Y:S01]  /*5d50*/  UIADD3 UR32, UR8, 0x6000, URZ ;  /* 0x0000600008207890 */ /* 0x002fe2000fffe03f */
[----:B------:R-:W-:Y:S01]  /*5d60*/  UMOV UR36, UR12 ;  /* 0x0000000c00247c82 */ /* 0x000fe20008000000 */
[----:B------:R-:W-:Y:S01]  /*5d70*/  UMOV UR35, UR11 ;  /* 0x0000000b00237c82 */ /* 0x000fe20008000000 */
[----:B------:R-:W-:Y:S01]  /*5d80*/  UMOV UR33, UR9 ;  /* 0x0000000900217c82 */ /* 0x000fe20008000000 */
[----:B--2---:R-:W-:Y:S01]  /*5d90*/  UIADD3 UR24, UR8, 0x8000, URZ ;  /* 0x0000800008187890 */ /* 0x004fe2000fffe03f */
[----:B----4-:R-:W-:Y:S01]  /*5da0*/  MOV R5, UR22 ;  /* 0x0000001600057c02 */ /* 0x010fe20008000f00 */
[----:B------:R-:W-:Y:S01]  /*5db0*/  UMOV UR28, UR12 ;  /* 0x0000000c001c7c82 */ /* 0x000fe20008000000 */
[----:B------:R-:W-:Y:S01]  /*5dc0*/  UMOV UR27, UR11 ;  /* 0x0000000b001b7c82 */ /* 0x000fe20008000000 */
[----:B------:R-:W-:Y:S01]  /*5dd0*/  UMOV UR25, UR9 ;  /* 0x0000000900197c82 */ /* 0x000fe20008000000 */
[----:B------:R-:W-:Y:S01]  /*5de0*/  R2UR UR22, R5 ;  /* 0x00000000051672ca */ /* 0x000fe200000e0000 */
[----:B---3--:R-:W-:Y:S01]  /*5df0*/  UMOV UR45, UR21 ;  /* 0x00000015002d7c82 */ /* 0x008fe20008000000 */
[----:B------:R-:W-:Y:S01]  /*5e00*/  UMOV UR44, UR12 ;  /* 0x0000000c002c7c82 */ /* 0x000fe20008000000 */
[----:B------:R-:W-:Y:S01]  /*5e10*/  UIADD3 UR16, UR8, 0x1000, URZ ;  /* 0x0000100008107890 */ /* 0x000fe2000fffe03f */
[----:B------:R-:W-:Y:S01]  /*5e20*/  IMAD.MOV.U32 R5, RZ, RZ, RZ ;  /* 0x000000ffff057224 */ /* 0x000fe200078e00ff */
[----:B------:R-:W-:Y:S01]  /*5e30*/  UMOV UR21, UR10 ;  /* 0x0000000a00157c82 */ /* 0x000fe20008000000 */
[----:B------:R-:W-:Y:S01]  /*5e40*/  UMOV UR10, UR34 ;  /* 0x00000022000a7c82 */ /* 0x000fe20008000000 */
[----:B------:R-:W-:Y:S01]  /*5e50*/  UMOV UR18, 0x10 ;  /* 0x0000001000127882 */ /* 0x000fe20000000000 */
[----:B------:R-:W-:Y:S01]  /*5e60*/  UMOV UR20, UR12 ;  /* 0x0000000c00147c82 */ /* 0x000fe20008000000 */
[----:B------:R-:W-:Y:S01]  /*5e70*/  UMOV UR19, UR11 ;  /* 0x0000000b00137c82 */ /* 0x000fe20008000000 */
[----:B------:R-:W-:Y:S01]  /*5e80*/  UMOV UR17, UR9 ;  /* 0x0000000900117c82 */ /* 0x000fe20008000000 */
[----:B------:R1:W-:Y:S01]  /*5e90*/  UTMALDG.4D [UR8], [UR30], desc[UR46] ;  /* 0x00002e081e0075b4 */ /* 0x0003e20008019000 */
[----:B------:R-:W-:Y:S01]  /*5ea0*/  UIADD3 UR40, UR8, 0x4000, URZ ;  /* 0x0000400008287890 */ /* 0x000fe2000fffe03f */
[----:B------:R-:W-:Y:S01]  /*5eb0*/  UMOV UR42, 0x40 ;  /* 0x00000040002a7882 */ /* 0x000fe20000000000 */
[----:B------:R-:W-:Y:S01]  /*5ec0*/  UMOV UR43, UR11 ;  /* 0x0000000b002b7c82 */ /* 0x000fe20008000000 */
[----:B------:R-:W-:Y:S01]  /*5ed0*/  UMOV UR41, UR9 ;  /* 0x0000000900297c82 */ /* 0x000fe20008000000 */
[----:B------:R2:W-:Y:S01]  /*5ee0*/  UTMALDG.4D [UR16], [UR30], desc[UR46] ;  /* 0x00002e101e0075b4 */ /* 0x0005e20008019000 */
[----:B------:R3:W-:Y:S01]  /*5ef0*/  UTMALDG.4D [UR48], [UR30], desc[UR46] ;  /* 0x00002e301e0075b4 */ /* 0x0007e20008019000 */
[----:B-1----:R-:W-:Y:S01]  /*5f00*/  UMOV UR10, 0x40 ;  /* 0x00000040000a7882 */ /* 0x002fe20000000000 */
[----:B--2---:R-:W-:-:S02]  /*5f10*/  R2UR UR20, R13 ;  /* 0x000000000d1472ca */ /* 0x004fc400000e0000 */
[----:B------:R-:W1:Y:S01]  /*5f20*/  LDC R13, c[0x0][0x280] ;  /* 0x0000a000ff0d7b82 */ /* 0x000e620000000800 */
[----:B------:R-:W-:Y:S01]  /*5f30*/  R2UR UR21, R12 ;  /* 0x000000000c1572ca */ /* 0x000fe200000e0000 */
[----:B------:R-:W-:Y:S01]  /*5f40*/  IMAD.MOV.U32 R12, RZ, RZ, RZ ;  /* 0x000000ffff0c7224 */ /* 0x000fe200078e00ff */
[----:B---3--:R-:W-:Y:S02]  /*5f50*/  UIADD3 UR48, UR8, 0x3000, URZ ;  /* 0x0000300008307890 */ /* 0x008fe4000fffe03f */
[----:B------:R-:W-:Y:S01]  /*5f60*/  UIADD3 UR8, UR8, 0xa000, URZ ;  /* 0x0000a00008087890 */ /* 0x000fe2000fffe03f */
[----:B------:R-:W-:-:S08]  /*5f70*/  UMOV UR50, 0x30 ;  /* 0x0000003000327882 */ /* 0x000fd00000000000 */
[----:B------:R-:W-:Y:S01]  /*5f80*/  UMOV UR53, UR21 ;  /* 0x0000001500357c82 */ /* 0x000fe20008000000 */
[----:B------:R-:W-:Y:S01]  /*5f90*/  UMOV UR29, UR21 ;  /* 0x00000015001d7c82 */ /* 0x000fe20008000000 */
[----:B------:R2:W-:Y:S01]  /*5fa0*/  UTMALDG.4D [UR48], [UR30], desc[UR46] ;  /* 0x00002e301e0075b4 */ /* 0x0005e20008019000 */
[----:B------:R-:W-:Y:S01]  /*5fb0*/  UMOV UR13, UR21 ;  /* 0x00000015000d7c82 */ /* 0x000fe20008000000 */
[----:B-1----:R-:W-:Y:S01]  /*5fc0*/  ISETP.GE.AND P1, PT, R13, 0x41, PT ;  /* 0x000000410d00780c */ /* 0x002fe20003f26270 */
[----:B------:R2:W-:Y:S01]  /*5fd0*/  UTMALDG.4D [UR40], [UR30], desc[UR46] ;  /* 0x00002e281e0075b4 */ /* 0x0005e20008019000 */
[----:B------:R2:W-:Y:S01]  /*5fe0*/  UTMALDG.4D [UR56], [UR30], desc[UR46] ;  /* 0x00002e381e0075b4 */ /* 0x0005e20008019000 */
[----:B------:R2:W-:Y:S01]  /*5ff0*/  UTMALDG.4D [UR32], [UR22], desc[UR46] ;  /* 0x00002e20160075b4 */ /* 0x0005e20008019000 */
[----:B------:R2:W-:Y:S01]  /*6000*/  UTMALDG.4D [UR24], [UR22], desc[UR46] ;  /* 0x00002e18160075b4 */ /* 0x0005e20008019000 */
[----:B------:R2:W-:Y:S08]  /*6010*/  UTMALDG.4D [UR8], [UR22], desc[UR46] ;  /* 0x00002e08160075b4 */ /* 0x0005f00008019000 */
[----:B--2---:R-:W-:Y:S05]  /*6020*/  @!P1 BRA `(.L_x_57) ;  /* 0x0000001000709947 */ /* 0x004fea0003800000 */
[----:B------:R-:W1:Y:S01]  /*6030*/  S2R R14, SR_TID.X ;  /* 0x00000000000e7919 */ /* 0x000e620000002100 */
[C---:B------:R-:W-:Y:S01]  /*6040*/  VIADD R4, R13.reuse, 0x3f ;  /* 0x0000003f0d047836 */ /* 0x040fe20000000000 */
[----:B------:R-:W-:Y:S01]  /*6050*/  ISETP.GE.AND P1, PT, R13, 0x81, PT ;  /* 0x000000810d00780c */ /* 0x000fe20003f26270 */
[----:B------:R-:W-:Y:S02]  /*6060*/  IMAD.MOV.U32 R12, RZ, RZ, RZ ;  /* 0x000000ffff0c7224 */ /* 0x000fe400078e00ff */
[----:B------:R-:W-:Y:S01]  /*6070*/  IMAD.MOV.U32 R16, RZ, RZ, RZ ;  /* 0x000000ffff107224 */ /* 0x000fe200078e00ff */
[----:B------:R-:W-:-:S04]  /*6080*/  SHF.R.S32.HI R9, RZ, 0x1f, R4 ;  /* 0x0000001fff097819 */ /* 0x000fc80000011404 */
[----:B------:R-:W-:Y:S01]  /*6090*/  LEA.HI R4, R9, R4, RZ, 0x6 ;  /* 0x0000000409047211 */ /* 0x000fe200078f30ff */
[----:B------:R-:W-:-:S03]  /*60a0*/  IMAD.MOV.U32 R9, RZ, RZ, 0x1 ;  /* 0x00000001ff097424 */ /* 0x000fc600078e00ff */
[----:B------:R-:W-:-:S04]  /*60b0*/  LEA.HI.SX32 R4, R4, 0xffffffff, 0x1a ;  /* 0xffffffff04047811 */ /* 0x000fc800078fd2ff */
[----:B------:R-:W-:-:S04]  /*60c0*/  VIMNMX R4, R4, 0x1, !PT ;  /* 0x0000000104047848 */ /* 0x000fc80007fe0100 */
[----:B------:R-:W-:Y:S02]  /*60d0*/  LOP3.LUT R17, R4, 0x1, RZ, 0xc0, !PT ;  /* 0x0000000104117812 */ /* 0x000fe400078ec0ff */
[----:B-1----:R-:W-:Y:S01]  /*60e0*/  LOP3.LUT R13, R14, 0x1f, RZ, 0xc0, !PT ;  /* 0x0000001f0e0d7812 */ /* 0x002fe200078ec0ff */
[----:B------:R-:W-:Y:S06]  /*60f0*/  @!P1 BRA `(.L_x_58) ;  /* 0x0000000800d49947 */ /* 0x000fec0003800000 */
[----:B------:R-:W-:Y:S02]  /*6100*/  IMAD.IADD R18, R4, 0x1, -R17 ;  /* 0x0000000104127824 */ /* 0x000fe400078e0a11 */
[----:B------:R-:W-:Y:S02]  /*6110*/  IMAD.MOV.U32 R9, RZ, RZ, 0x1 ;  /* 0x00000001ff097424 */ /* 0x000fe400078e00ff */
[----:B------:R-:W-:-:S07]  /*6120*/  IMAD.MOV.U32 R16, RZ, RZ, RZ ;  /* 0x000000ffff107224 */ /* 0x000fce00078e00ff */
.L_x_67:
[----:B------:R-:W-:-:S04]  /*6130*/  SHF.L.U32 R20, R9, 0x1f, RZ ;  /* 0x0000001f09147819 */ /* 0x000fc800000006ff */
[----:B-1----:R-:W1:Y:S02]  /*6140*/  SYNCS.PHASECHK.TRANS64.TRYWAIT P1, [R0+URZ+0x26840], R20 ;  /* 0x02684014000075a7 */ /* 0x002e64000802017f */
[----:B-123--:R-:W-:Y:S05]  /*6150*/  @!P1 BRA `(.L_x_59) ;  /* 0x0000001800349947 */ /* 0x00efea0003800000 */
.L_x_86:
[----:B------:R-:W-:Y:S05]  /*6160*/  @P0 BRA `(.L_x_60) ;  /* 0x0000000000140947 */ /* 0x000fea0003800000 */
[----:B------:R-:W-:Y:S01]  /*6170*/  ISETP.NE.AND P1, PT, R13, RZ, PT ;  /* 0x000000ff0d00720c */ /* 0x000fe20003f25270 */
[----:B------:R-:W-:-:S04]  /*6180*/  IMAD.MOV.U32 R3, RZ, RZ, 0x3100 ;  /* 0x00003100ff037424 */ /* 0x000fc800078e00ff */
[----:B------:R2:W-:Y:S08]  /*6190*/  SYNCS.ARRIVE.TRANS64 RZ, [R0+URZ+0x26830], R3 ;  /* 0x0268300300ff79a7 */ /* 0x0005f0000800003f */
[----:B------:R-:W-:Y:S05]  /*61a0*/  @!P1 BRA `(.L_x_60) ;  /* 0x0000000000049947 */ /* 0x000fea0003800000 */
[----:B------:R-:W-:Y:S01]  /*61b0*/  BPT.TRAP 0x1 ;  /* 0x000000040000795c */ /* 0x000fe20000300000 */
.L_x_60:
[----:B------:R-:W2:Y:S01]  /*61c0*/  LDC.64 R14, c[0x0][0x728] ;  /* 0x0001ca00ff0e7b82 */ /* 0x000ea20000000a00 */
[----:B------:R-:W-:Y:S01]  /*61d0*/  IMAD.SHL.U32 R19, R16, 0x40, RZ ;  /* 0x0000004010137824 */ /* 0x000fe200078e00ff */
[----:B------:R-:W-:Y:S01]  /*61e0*/  R2UR UR22, R0 ;  /* 0x00000000001672ca */ /* 0x000fe200000e0000 */
[----:B------:R-:W-:Y:S01]  /*61f0*/  IMAD.MOV.U32 R10, RZ, RZ, R6 ;  /* 0x000000ffff0a7224 */ /* 0x000fe200078e0006 */
[----:B------:R-:W-:Y:S01]  /*6200*/  UMOV UR10, 0x0 ;  /* 0x00000000000a7882 */ /* 0x000fe20000000000 */
[----:B------:R-:W-:Y:S01]  /*6210*/  IMAD.MOV.U32 R11, RZ, RZ, R7 ;  /* 0x000000ffff0b7224 */ /* 0x000fe200078e0007 */
[C---:B------:R-:W-:Y:S01]  /*6220*/  IADD3 R2, P1, R19.reuse, UR6, RZ ;  /* 0x0000000613027c10 */ /* 0x040fe2000ff3e0ff */
[----:B------:R-:W-:Y:S01]  /*6230*/  UMOV UR11, 0x14f00000 ;  /* 0x14f00000000b7882 */ /* 0x000fe20000000000 */
[----:B------:R-:W-:Y:S01]  /*6240*/  R2UR UR19, R19 ;  /* 0x00000000131372ca */ /* 0x000fe200000e0000 */
[----:B------:R-:W-:Y:S01]  /*6250*/  UMOV UR18, URZ ;  /* 0x0000003f00127c82 */ /* 0x000fe20008000000 */
[----:B------:R-:W-:Y:S01]  /*6260*/  UMOV UR34, 0x20 ;  /* 0x0000002000227882 */ /* 0x000fe20000000000 */
[----:B------:R-:W-:Y:S01]  /*6270*/  UMOV UR36, UR20 ;  /* 0x0000001400247c82 */ /* 0x000fe20008000000 */
[----:B------:R-:W-:Y:S01]  /*6280*/  UMOV UR37, UR21 ;  /* 0x0000001500257c82 */ /* 0x000fe20008000000 */
[----:B------:R-:W-:Y:S01]  /*6290*/  UMOV UR26, 0x40 ;  /* 0x00000040001a7882 */ /* 0x000fe20000000000 */
[----:B------:R-:W-:Y:S01]  /*62a0*/  UMOV UR28, UR20 ;  /* 0x00000014001c7c82 */ /* 0x000fe20008000000 */
[----:B------:R-:W-:-:S02]  /*62b0*/  UIADD3 UR17, UR22, 0x26830, URZ ;  /* 0x0002683016117890 */ /* 0x000fc4000fffe03f */
[----:B------:R-:W-:Y:S02]  /*62c0*/  UIADD3 UR16, UR22, 0x18000, URZ ;  /* 0x0001800016107890 */ /* 0x000fe4000fffe03f */
[----:B------:R-:W-:Y:S02]  /*62d0*/  UIADD3 UR32, UR22, 0x19000, URZ ;  /* 0x0001900016207890 */ /* 0x000fe4000fffe03f */
[----:B------:R-:W-:Y:S02]  /*62e0*/  UIADD3 UR24, UR22, 0x1a000, URZ ;  /* 0x0001a00016187890 */ /* 0x000fe4000fffe03f */
[----:B------:R-:W-:Y:S01]  /*62f0*/  UIADD3 UR22, UR22, 0x1e200, URZ ;  /* 0x0001e20016167890 */ /* 0x000fe2000fffe03f */
[----:B--2---:R-:W-:Y:S01]  /*6300*/  LEA R3, P2, R2, R14, 0x2 ;  /* 0x0000000e02037211 */ /* 0x004fe200078410ff */
[----:B------:R-:W-:Y:S01]  /*6310*/  UMOV UR33, UR17 ;  /* 0x0000001100217c82 */ /* 0x000fe20008000000 */
[----:B------:R-:W-:Y:S01]  /*6320*/  UMOV UR35, UR19 ;  /* 0x0000001300237c82 */ /* 0x000fe20008000000 */
[----:B------:R-:W-:Y:S01]  /*6330*/  UMOV UR29, UR21 ;  /* 0x00000015001d7c82 */ /* 0x000fe20008000000 */
[----:B------:R-:W-:Y:S01]  /*6340*/  R2UR UR30, R3 ;  /* 0x00000000031e72ca */ /* 0x000fe200000e0000 */
[----:B------:R-:W-:Y:S01]  /*6350*/  UMOV UR25, UR17 ;  /* 0x0000001100197c82 */ /* 0x000fe20008000000 */
[----:B------:R-:W-:Y:S01]  /*6360*/  LEA.HI.X.SX32 R3, R19, R8, 0x1, P1 ;  /* 0x0000000813037211 */ /* 0x000fe200008f0eff */
[----:B------:R-:W-:Y:S01]  /*6370*/  UMOV UR27, UR19 ;  /* 0x00000013001b7c82 */ /* 0x000fe20008000000 */
[----:B------:R-:W-:Y:S01]  /*6380*/  IADD3 R4, P1, R10, 0x1f0, RZ ;  /* 0x000001f00a047810 */ /* 0x000fe20007f3e0ff */
[----:B------:R-:W-:Y:S01]  /*6390*/  UMOV UR5, 0x10 ;  /* 0x0000001000057882 */ /* 0x000fe20000000000 */
[----:B------:R-:W-:Y:S01]  /*63a0*/  LEA.HI.X R2, R2, R15, R3, 0x2, P2 ;  /* 0x0000000f02027211 */ /* 0x000fe200010f1403 */
[----:B------:R-:W-:Y:S01]  /*63b0*/  UMOV UR23, UR17 ;  /* 0x0000001100177c82 */ /* 0x000fe20008000000 */
[----:B------:R-:W-:Y:S01]  /*63c0*/  R2UR UR8, R4 ;  /* 0x00000000040872ca */ /* 0x000fe200000e0000 */
[----:B------:R-:W-:Y:S01]  /*63d0*/  IMAD.X R5, RZ, RZ, R11, P1 ;  /* 0x000000ffff057224 */ /* 0x000fe200008e060b */
[----:B------:R-:W-:-:S04]  /*63e0*/  R2UR UR31, R2 ;  /* 0x00000000021f72ca */ /* 0x000fc800000e0000 */
[----:B------:R-:W-:-:S13]  /*63f0*/  R2UR UR9, R5 ;  /* 0x00000000050972ca */ /* 0x000fda00000e0000 */
[----:B------:R2:W-:Y:S01]  /*6400*/  UTMALDG.4D [UR16], [UR8], desc[UR10] ;  /* 0x00000a10080075b4 */ /* 0x0005e20008019000 */
[----:B------:R2:W-:Y:S01]  /*6410*/  UTMALDG.4D [UR32], [UR8], desc[UR10] ;  /* 0x00000a20080075b4 */ /* 0x0005e20008019000 */
[----:B------:R2:W-:Y:S01]  /*6420*/  UTMALDG.4D [UR24], [UR8], desc[UR10] ;  /* 0x00000a18080075b4 */ /* 0x0005e20008019000 */
[----:B------:R2:W-:Y:S01]  /*6430*/  UBLKCP.S.G [UR22], [UR30], UR5 ;  /* 0x000000161e0073ba */ /* 0x0005e20008000205 */
[----:B------:R-:W3:Y:S02]  /*6440*/  SYNCS.PHASECHK.TRANS64.TRYWAIT P1, [R0+URZ+0x26828], R20 ;  /* 0x02682814000075a7 */ /* 0x000ee4000802017f */
[----:B--23--:R-:W-:Y:S05]  /*6450*/  @!P1 BRA `(.L_x_61) ;  /* 0x0000001400889947 */ /* 0x00cfea0003800000 */
.L_x_87:
[----:B------:R-:W-:Y:S05]  /*6460*/  @P0 BRA `(.L_x_62) ;  /* 0x0000000000140947 */ /* 0x000fea0003800000 */
[----:B------:R-:W-:Y:S01]  /*6470*/  ISETP.NE.AND P1, PT, R13, RZ, PT ;  /* 0x000000ff0d00720c */ /* 0x000fe20003f25270 */
[----:B------:R-:W-:-:S04]  /*6480*/  IMAD.MOV.U32 R3, RZ, RZ, 0x3100 ;  /* 0x00003100ff037424 */ /* 0x000fc800078e00ff */
[----:B------:R3:W-:Y:S08]  /*6490*/  SYNCS.ARRIVE.TRANS64 RZ, [R0+URZ+0x26818], R3 ;  /* 0x0268180300ff79a7 */ /* 0x0007f0000800003f */
[----:B------:R-:W-:Y:S05]  /*64a0*/  @!P1 BRA `(.L_x_62) ;  /* 0x0000000000049947 */ /* 0x000fea0003800000 */
[----:B------:R-:W-:Y:S01]  /*64b0*/  BPT.TRAP 0x1 ;  /* 0x000000040000795c */ /* 0x000fe20000300000 */
.L_x_62:
[----:B------:R-:W-:Y:S01]  /*64c0*/  VIADD R19, R19, 0x40 ;  /* 0x0000004013137836 */ /* 0x000fe20000000000 */
[----:B------:R-:W-:Y:S01]  /*64d0*/  IADD3 R2, P1, R10, 0xf0, RZ ;  /* 0x000000f00a027810 */ /* 0x000fe20007f3e0ff */
[----:B------:R-:W-:Y:S01]  /*64e0*/  UMOV UR22, 0x0 ;  /* 0x0000000000167882 */ /* 0x000fe20000000000 */
[----:B------:R-:W-:Y:S01]  /*64f0*/  R2UR UR16, R0 ;  /* 0x00000000001072ca */ /* 0x000fe200000e0000 */
[----:B------:R-:W-:Y:S01]  /*6500*/  UMOV UR23, 0x14f00000 ;  /* 0x14f0000000177882 */ /* 0x000fe20000000000 */
[----:B------:R-:W-:Y:S01]  /*6510*/  R2UR UR35, R19 ;  /* 0x00000000132372ca */ /* 0x000fe200000e0000 */
[----:B---3--:R-:W-:Y:S01]  /*6520*/  IMAD.X R3, RZ, RZ, R11, P1 ;  /* 0x000000ffff037224 */ /* 0x008fe200008e060b */
[----:B------:R-:W-:Y:S01]  /*6530*/  R2UR UR10, R2 ;  /* 0x00000000020a72ca */ /* 0x000fe200000e0000 */
[----:B------:R-:W-:Y:S01]  /*6540*/  UMOV UR34, URZ ;  /* 0x0000003f00227c82 */ /* 0x000fe20008000000 */
[----:B------:R-:W-:Y:S01]  /*6550*/  UMOV UR36, UR20 ;  /* 0x0000001400247c82 */ /* 0x000fe20008000000 */
[----:B------:R-:W-:Y:S01]  /*6560*/  UMOV UR37, UR21 ;  /* 0x0000001500257c82 */ /* 0x000fe20008000000 */
[----:B------:R-:W-:Y:S01]  /*6570*/  R2UR UR11, R3 ;  /* 0x00000000030b72ca */ /* 0x000fe200000e0000 */
[----:B------:R-:W-:Y:S01]  /*6580*/  UMOV UR26, 0x20 ;  /* 0x00000020001a7882 */ /* 0x000fe20000000000 */
[----:B------:R-:W-:Y:S01]  /*6590*/  UMOV UR28, UR20 ;  /* 0x00000014001c7c82 */ /* 0x000fe20008000000 */
[----:B------:R-:W-:Y:S01]  /*65a0*/  UMOV UR29, UR21 ;  /* 0x00000015001d7c82 */ /* 0x000fe20008000000 */
[----:B------:R-:W-:Y:S01]  /*65b0*/  UMOV UR18, 0x40 ;  /* 0x0000004000127882 */ /* 0x000fe20000000000 */
[----:B------:R-:W-:-:S02]  /*65c0*/  UIADD3 UR32, UR16, 0x15000, URZ ;  /* 0x0001500010207890 */ /* 0x000fc4000fffe03f */
[----:B------:R-:W-:Y:S02]  /*65d0*/  UIADD3 UR33, UR16, 0x26818, URZ ;  /* 0x0002681810217890 */ /* 0x000fe4000fffe03f */
[----:B------:R-:W-:Y:S02]  /*65e0*/  UIADD3 UR24, UR16, 0x16000, URZ ;  /* 0x0001600010187890 */ /* 0x000fe4000fffe03f */
[----:B------:R-:W-:Y:S02]  /*65f0*/  UIADD3 UR30, UR16, 0x1e100, URZ ;  /* 0x0001e100101e7890 */ /* 0x000fe4000fffe03f */
[----:B------:R-:W-:Y:S02]  /*6600*/  UIADD3 UR16, UR16, 0x17000, URZ ;  /* 0x0001700010107890 */ /* 0x000fe4000fffe03f */
[----:B------:R-:W-:Y:S02]  /*6610*/  UIMAD.WIDE UR8, UR35, 0x4, UR14 ;  /* 0x00000004230878a5 */ /* 0x000fe4000f8e020e */
[----:B------:R3:W-:Y:S01]  /*6620*/  UTMALDG.4D [UR32], [UR10], desc[UR22] ;  /* 0x000016200a0075b4 */ /* 0x0007e20008019000 */
[----:B------:R-:W-:Y:S01]  /*6630*/  UMOV UR25, UR33 ;  /* 0x0000002100197c82 */ /* 0x000fe20008000000 */
[----:B------:R-:W-:Y:S01]  /*6640*/  UMOV UR27, UR35 ;  /* 0x00000023001b7c82 */ /* 0x000fe20008000000 */
[----:B------:R-:W-:Y:S01]  /*6650*/  UMOV UR17, UR33 ;  /* 0x0000002100117c82 */ /* 0x000fe20008000000 */
[----:B------:R-:W-:Y:S01]  /*6660*/  UMOV UR19, UR35 ;  /* 0x0000002300137c82 */ /* 0x000fe20008000000 */
[----:B------:R-:W-:Y:S01]  /*6670*/  UMOV UR31, UR33 ;  /* 0x00000021001f7c82 */ /* 0x000fe20008000000 */
[----:B------:R-:W-:Y:S01]  /*6680*/  UMOV UR5, 0x10 ;  /* 0x0000001000057882 */ /* 0x000fe20000000000 */
[----:B------:R3:W-:Y:S01]  /*6690*/  UTMALDG.4D [UR24], [UR10], desc[UR22] ;  /* 0x000016180a0075b4 */ /* 0x0007e20008019000 */
[----:B------:R3:W-:Y:S01]  /*66a0*/  UTMALDG.4D [UR16], [UR10], desc[UR22] ;  /* 0x000016100a0075b4 */ /* 0x0007e20008019000 */
[----:B------:R3:W-:Y:S01]  /*66b0*/  UBLKCP.S.G [UR30], [UR8], UR5 ;  /* 0x0000001e080073ba */ /* 0x0007e20008000205 */
[----:B------:R-:W4:Y:S02]  /*66c0*/  SYNCS.PHASECHK.TRANS64.TRYWAIT P1, [R0+URZ+0x26848], R20 ;  /* 0x02684814000075a7 */ /* 0x000f24000802017f */
[----:B---34-:R-:W-:Y:S05]  /*66d0*/  @!P1 BRA `(.L_x_63) ;  /* 0x0000001000fc9947 */ /* 0x018fea0003800000 */
.L_x_88:
[----:B-123--:R-:W-:Y:S01]  /*66e0*/  SHF.R.S32.HI R20, RZ, 0x1f, R19 ;  /* 0x0000001fff147819 */ /* 0x00efe20000011413 */
[----:B------:R-:W-:Y:S06]  /*66f0*/  @P0 BRA `(.L_x_64) ;  /* 0x0000000000140947 */ /* 0x000fec0003800000 */
[----:B------:R-:W-:Y:S01]  /*6700*/  ISETP.NE.AND P1, PT, R13, RZ, PT ;  /* 0x000000ff0d00720c */ /* 0x000fe20003f25270 */
[----:B------:R-:W-:-:S04]  /*6710*/  IMAD.MOV.U32 R21, RZ, RZ, 0x3100 ;  /* 0x00003100ff157424 */ /* 0x000fc800078e00ff */
[----:B------:R1:W-:Y:S08]  /*6720*/  SYNCS.ARRIVE.TRANS64 RZ, [R0+URZ+0x26838], R21 ;  /* 0x0268381500ff79a7 */ /* 0x0003f0000800003f */
[----:B------:R-:W-:Y:S05]  /*6730*/  @!P1 BRA `(.L_x_64) ;  /* 0x0000000000049947 */ /* 0x000fea0003800000 */
[----:B------:R-:W-:Y:S01]  /*6740*/  BPT.TRAP 0x1 ;  /* 0x000000040000795c */ /* 0x000fe20000300000 */
.L_x_64:
[C---:B------:R-:W-:Y:S01]  /*6750*/  R2UR UR35, R19.reuse ;  /* 0x00000000132372ca */ /* 0x040fe200000e0000 */
[----:B------:R-:W-:Y:S01]  /*6760*/  UMOV UR10, 0x0 ;  /* 0x00000000000a7882 */ /* 0x000fe20000000000 */
[----:B------:R-:W-:Y:S01]  /*6770*/  IADD3 R19, P1, R19, UR6, RZ ;  /* 0x0000000613137c10 */ /* 0x000fe2000ff3e0ff */
[----:B------:R-:W-:Y:S01]  /*6780*/  UMOV UR11, 0x14f00000 ;  /* 0x14f00000000b7882 */ /* 0x000fe20000000000 */
[----:B------:R-:W-:Y:S01]  /*6790*/  R2UR UR22, R0 ;  /* 0x00000000001672ca */ /* 0x000fe200000e0000 */
[----:B------:R-:W-:Y:S01]  /*67a0*/  UMOV UR34, URZ ;  /* 0x0000003f00227c82 */ /* 0x000fe20008000000 */
[----:B------:R-:W-:Y:S01]  /*67b0*/  R2UR UR8, R4 ;  /* 0x00000000040872ca */ /* 0x000fe200000e0000 */
[----:B------:R-:W-:Y:S01]  /*67c0*/  IMAD.X R20, R20, 0x1, R8, P1 ;  /* 0x0000000114147824 */ /* 0x000fe200008e0608 */
[----:B------:R-:W-:Y:S01]  /*67d0*/  LEA R14, P1, R19, R14, 0x2 ;  /* 0x0000000e130e7211 */ /* 0x000fe200078210ff */
[----:B------:R-:W-:Y:S01]  /*67e0*/  UMOV UR36, UR20 ;  /* 0x0000001400247c82 */ /* 0x000fe20008000000 */
[----:B------:R-:W-:Y:S01]  /*67f0*/  R2UR UR9, R5 ;  /* 0x00000000050972ca */ /* 0x000fe200000e0000 */
[----:B------:R-:W-:Y:S01]  /*6800*/  UMOV UR37, UR21 ;  /* 0x0000001500257c82 */ /* 0x000fe20008000000 */
[----:B------:R-:W-:Y:S01]  /*6810*/  LEA.HI.X R15, R19, R15, R20, 0x2, P1 ;  /* 0x0000000f130f7211 */ /* 0x000fe200008f1414 */
[----:B------:R-:W-:Y:S01]  /*6820*/  UMOV UR26, 0x20 ;  /* 0x00000020001a7882 */ /* 0x000fe20000000000 */
[----:B------:R-:W-:Y:S01]  /*6830*/  R2UR UR30, R14 ;  /* 0x000000000e1e72ca */ /* 0x000fe200000e0000 */
[----:B------:R-:W-:Y:S01]  /*6840*/  UMOV UR28, UR20 ;  /* 0x00000014001c7c82 */ /* 0x000fe20008000000 */
[----:B------:R-:W-:Y:S01]  /*6850*/  R2UR UR31, R15 ;  /* 0x000000000f1f72ca */ /* 0x000fe200000e0000 */
[----:B------:R-:W-:Y:S01]  /*6860*/  UIADD3 UR32, UR22, 0x1b000, URZ ;  /* 0x0001b00016207890 */ /* 0x000fe2000fffe03f */
[----:B------:R-:W-:Y:S01]  /*6870*/  LOP3.LUT R9, R9, 0x1, RZ, 0x3c, !PT ;  /* 0x0000000109097812 */ /* 0x000fe200078e3cff */
[----:B------:R-:W-:-:S02]  /*6880*/  UIADD3 UR33, UR22, 0x26838, URZ ;  /* 0x0002683816217890 */ /* 0x000fc4000fffe03f */
[----:B------:R-:W-:Y:S01]  /*6890*/  UIADD3 UR24, UR22, 0x1c000, URZ ;  /* 0x0001c00016187890 */ /* 0x000fe2000fffe03f */
[----:B------:R-:W-:Y:S01]  /*68a0*/  SHF.L.U32 R5, R9, 0x1f, RZ ;  /* 0x0000001f09057819 */ /* 0x000fe200000006ff */
[----:B------:R-:W-:Y:S02]  /*68b0*/  UIADD3 UR16, UR22, 0x1d000, URZ ;  /* 0x0001d00016107890 */ /* 0x000fe4000fffe03f */
[----:B------:R-:W-:Y:S01]  /*68c0*/  UIADD3 UR22, UR22, 0x1e300, URZ ;  /* 0x0001e30016167890 */ /* 0x000fe2000fffe03f */
[----:B------:R-:W-:Y:S01]  /*68d0*/  UMOV UR29, UR21 ;  /* 0x00000015001d7c82 */ /* 0x000fe20008000000 */
[----:B------:R-:W-:Y:S01]  /*68e0*/  UMOV UR27, UR35 ;  /* 0x00000023001b7c82 */ /* 0x000fe20008000000 */
[----:B------:R-:W-:Y:S01]  /*68f0*/  UMOV UR25, UR33 ;  /* 0x0000002100197c82 */ /* 0x000fe20008000000 */
[----:B------:R-:W-:Y:S01]  /*6900*/  UMOV UR18, 0x40 ;  /* 0x0000004000127882 */ /* 0x000fe20000000000 */
[----:B------:R-:W-:Y:S01]  /*6910*/  UMOV UR19, UR35 ;  /* 0x0000002300137c82 */ /* 0x000fe20008000000 */
[----:B------:R2:W-:Y:S01]  /*6920*/  UTMALDG.4D [UR32], [UR8], desc[UR10] ;  /* 0x00000a20080075b4 */ /* 0x0005e20008019000 */
[----:B------:R-:W-:Y:S01]  /*6930*/  UMOV UR17, UR33 ;  /* 0x0000002100117c82 */ /* 0x000fe20008000000 */
[----:B------:R-:W-:Y:S01]  /*6940*/  UMOV UR23, UR33 ;  /* 0x0000002100177c82 */ /* 0x000fe20008000000 */
[----:B------:R-:W-:Y:S01]  /*6950*/  UMOV UR5, 0x10 ;  /* 0x0000001000057882 */ /* 0x000fe20000000000 */
[----:B------:R2:W-:Y:S01]  /*6960*/  UTMALDG.4D [UR24], [UR8], desc[UR10] ;  /* 0x00000a18080075b4 */ /* 0x0005e20008019000 */
[----:B------:R2:W-:Y:S01]  /*6970*/  UTMALDG.4D [UR16], [UR8], desc[UR10] ;  /* 0x00000a10080075b4 */ /* 0x0005e20008019000 */
[----:B------:R2:W-:Y:S01]  /*6980*/  UBLKCP.S.G [UR22], [UR30], UR5 ;  /* 0x000000161e0073ba */ /* 0x0005e20008000205 */
[----:B------:R-:W3:Y:S02]  /*6990*/  SYNCS.PHASECHK.TRANS64.TRYWAIT P1, [R0+URZ+0x26820], R5 ;  /* 0x02682005000075a7 */ /* 0x000ee4000802017f */
[----:B--23--:R-:W-:Y:S05]  /*69a0*/  @!P1 BRA `(.L_x_65) ;  /* 0x00000010005c9947 */ /* 0x00cfea0003800000 */
.L_x_90:
[----:B------:R-:W-:Y:S05]  /*69b0*/  @P0 BRA `(.L_x_66) ;  /* 0x0000000000140947 */ /* 0x000fea0003800000 */
[----:B------:R-:W-:Y:S01]  /*69c0*/  ISETP.NE.AND P1, PT, R13, RZ, PT ;  /* 0x000000ff0d00720c */ /* 0x000fe20003f25270 */
[----:B--2---:R-:W-:-:S04]  /*69d0*/  IMAD.MOV.U32 R5, RZ, RZ, 0x3100 ;  /* 0x00003100ff057424 */ /* 0x004fc800078e00ff */
[----:B------:R3:W-:Y:S08]  /*69e0*/  SYNCS.ARRIVE.TRANS64 RZ, [R0+URZ+0x26810], R5 ;  /* 0x0268100500ff79a7 */ /* 0x0007f0000800003f */
[----:B------:R-:W-:Y:S05]  /*69f0*/  @!P1 BRA `(.L_x_66) ;  /* 0x0000000000049947 */ /* 0x000fea0003800000 */
[----:B------:R-:W-:Y:S01]  /*6a00*/  BPT.TRAP 0x1 ;  /* 0x000000040000795c */ /* 0x000fe20000300000 */
.L_x_66:
[----:B------:R-:W-:Y:S01]  /*6a10*/  R2UR UR5, R16 ;  /* 0x00000000100572ca */ /* 0x000fe200000e0000 */
[----:B------:R-:W-:Y:S01]  /*6a20*/  VIADD R18, R18, 0xfffffffe ;  /* 0xfffffffe12127836 */ /* 0x000fe20000000000 */
[----:B------:R-:W-:Y:S01]  /*6a30*/  R2UR UR16, R0 ;  /* 0x00000000001072ca */ /* 0x000fe200000e0000 */
[----:B------:R-:W-:Y:S01]  /*6a40*/  UMOV UR22, 0x0 ;  /* 0x0000000000167882 */ /* 0x000fe20000000000 */
[----:B------:R-:W-:Y:S01]  /*6a50*/  R2UR UR10, R2 ;  /* 0x00000000020a72ca */ /* 0x000fe200000e0000 */
[----:B------:R-:W-:Y:S01]  /*6a60*/  UMOV UR23, 0x14f00000 ;  /* 0x14f0000000177882 */ /* 0x000fe20000000000 */
[----:B------:R-:W-:Y:S01]  /*6a70*/  R2UR UR11, R3 ;  /* 0x00000000030b72ca */ /* 0x000fe200000e0000 */
[----:B------:R-:W-:Y:S01]  /*6a80*/  UMOV UR34, URZ ;  /* 0x0000003f00227c82 */ /* 0x000fe20008000000 */
[----:B------:R-:W-:Y:S01]  /*6a90*/  ISETP.NE.AND P1, PT, R18, RZ, PT ;  /* 0x000000ff1200720c */ /* 0x000fe20003f25270 */
[----:B------:R-:W-:Y:S01]  /*6aa0*/  UMOV UR36, UR20 ;  /* 0x0000001400247c82 */ /* 0x000fe20008000000 */
[----:B------:R-:W-:Y:S01]  /*6ab0*/  UMOV UR37, UR21 ;  /* 0x0000001500257c82 */ /* 0x000fe20008000000 */
[----:B------:R-:W-:Y:S01]  /*6ac0*/  UMOV UR26, 0x20 ;  /* 0x00000020001a7882 */ /* 0x000fe20000000000 */
[----:B------:R-:W-:Y:S01]  /*6ad0*/  UMOV UR28, UR20 ;  /* 0x00000014001c7c82 */ /* 0x000fe20008000000 */
[----:B------:R-:W-:-:S02]  /*6ae0*/  UIADD3 UR5, UR5, 0x2, URZ ;  /* 0x0000000205057890 */ /* 0x000fc4000fffe03f */
[----:B------:R-:W-:Y:S02]  /*6af0*/  UIADD3 UR32, UR16, 0x12000, URZ ;  /* 0x0001200010207890 */ /* 0x000fe4000fffe03f */
[----:B------:R-:W-:Y:S02]  /*6b00*/  USHF.L.U32 UR35, UR5, 0x6, URZ ;  /* 0x0000000605237899 */ /* 0x000fe4000800063f */
[----:B------:R-:W-:Y:S01]  /*6b10*/  UIADD3 UR33, UR16, 0x26810, URZ ;  /* 0x0002681010217890 */ /* 0x000fe2000fffe03f */
[----:B------:R-:W-:Y:S01]  /*6b20*/  IMAD.U32 R16, RZ, RZ, UR5 ;  /* 0x00000005ff107e24 */ /* 0x000fe2000f8e00ff */
[----:B------:R-:W-:Y:S02]  /*6b30*/  UIADD3 UR24, UR16, 0x13000, URZ ;  /* 0x0001300010187890 */ /* 0x000fe4000fffe03f */
[----:B------:R-:W-:Y:S02]  /*6b40*/  UIADD3 UR30, UR16, 0x1e000, URZ ;  /* 0x0001e000101e7890 */ /* 0x000fe4000fffe03f */
[----:B------:R-:W-:-:S02]  /*6b50*/  UIADD3 UR16, UR16, 0x14000, URZ ;  /* 0x0001400010107890 */ /* 0x000fc4000fffe03f */
[----:B------:R-:W-:Y:S02]  /*6b60*/  UIMAD.WIDE UR8, UR35, 0x4, UR14 ;  /* 0x00000004230878a5 */ /* 0x000fe4000f8e020e */
[----:B------:R4:W-:Y:S01]  /*6b70*/  UTMALDG.4D [UR32], [UR10], desc[UR22] ;  /* 0x000016200a0075b4 */ /* 0x0009e20008019000 */
[----:B------:R-:W-:Y:S01]  /*6b80*/  UMOV UR29, UR21 ;  /* 0x00000015001d7c82 */ /* 0x000fe20008000000 */
[----:B------:R-:W-:Y:S01]  /*6b90*/  UMOV UR25, UR33 ;  /* 0x0000002100197c82 */ /* 0x000fe20008000000 */
[----:B------:R-:W-:Y:S01]  /*6ba0*/  UMOV UR27, UR35 ;  /* 0x00000023001b7c82 */ /* 0x000fe20008000000 */
[----:B------:R-:W-:Y:S01]  /*6bb0*/  UMOV UR18, 0x40 ;  /* 0x0000004000127882 */ /* 0x000fe20000000000 */
[----:B------:R-:W-:Y:S01]  /*6bc0*/  UMOV UR17, UR33 ;  /* 0x0000002100117c82 */ /* 0x000fe20008000000 */
[----:B------:R-:W-:Y:S01]  /*6bd0*/  UMOV UR19, UR35 ;  /* 0x0000002300137c82 */ /* 0x000fe20008000000 */
[----:B------:R-:W-:Y:S01]  /*6be0*/  UMOV UR13, 0x10 ;  /* 0x00000010000d7882 */ /* 0x000fe20000000000 */
[----:B------:R4:W-:Y:S01]  /*6bf0*/  UTMALDG.4D [UR24], [UR10], desc[UR22] ;  /* 0x000016180a0075b4 */ /* 0x0009e20008019000 */
[----:B------:R-:W-:Y:S01]  /*6c00*/  UMOV UR31, UR33 ;  /* 0x00000021001f7c82 */ /* 0x000fe20008000000 */
[----:B------:R4:W-:Y:S01]  /*6c10*/  UTMALDG.4D [UR16], [UR10], desc[UR22] ;  /* 0x000016100a0075b4 */ /* 0x0009e20008019000 */
[----:B------:R4:W-:Y:S02]  /*6c20*/  UBLKCP.S.G [UR30], [UR8], UR13 ;  /* 0x0000001e080073ba */ /* 0x0009e4000800020d */
[----:B----4-:R-:W-:Y:S05]  /*6c30*/  @P1 BRA `(.L_x_67) ;  /* 0xfffffff4003c1947 */ /* 0x010fea000383ffff */
[----:B--23--:R-:W-:-:S07]  /*6c40*/  IMAD.U32 R5, RZ, RZ, UR35 ;  /* 0x00000023ff057e24 */ /* 0x00cfce000f8e00ff */
.L_x_58:
[----:B------:R-:W-:-:S13]  /*6c50*/  ISETP.NE.AND P1, PT, R17, RZ, PT ;  /* 0x000000ff1100720c */ /* 0x000fda0003f25270 */
[----:B------:R-:W-:Y:S05]  /*6c60*/  @!P1 BRA `(.L_x_57) ;  /* 0x0000000400609947 */ /* 0x000fea0003800000 */
[----:B------:R-:W-:-:S04]  /*6c70*/  SHF.L.U32 R7, R9, 0x1f, RZ ;  /* 0x0000001f09077819 */ /* 0x000fc800000006ff */
[----:B------:R-:W2:Y:S02]  /*6c80*/  SYNCS.PHASECHK.TRANS64.TRYWAIT P1, [R0+URZ+0x26840], R7 ;  /* 0x02684007000075a7 */ /* 0x000ea4000802017f */
[----:B--2---:R-:W-:Y:S05]  /*6c90*/  @!P1 BRA `(.L_x_68) ;  /* 0x0000000c00b89947 */ /* 0x004fea0003800000 */
.L_x_91:
[----:B------:R-:W-:Y:S05]  /*6ca0*/  @P0 BRA `(.L_x_69) ;  /* 0x0000000000140947 */ /* 0x000fea0003800000 */
[----:B------:R-:W-:Y:S01]  /*6cb0*/  ISETP.NE.AND P1, PT, R13, RZ, PT ;  /* 0x000000ff0d00720c */ /* 0x000fe20003f25270 */
[----:B------:R-:W-:-:S04]  /*6cc0*/  IMAD.MOV.U32 R5, RZ, RZ, 0x3100 ;  /* 0x00003100ff057424 */ /* 0x000fc800078e00ff */
[----:B------:R3:W-:Y:S08]  /*6cd0*/  SYNCS.ARRIVE.TRANS64 RZ, [R0+URZ+0x26830], R5 ;  /* 0x0268300500ff79a7 */ /* 0x0007f0000800003f */
[----:B------:R-:W-:Y:S05]  /*6ce0*/  @!P1 BRA `(.L_x_69) ;  /* 0x0000000000049947 */ /* 0x000fea0003800000 */
[----:B------:R-:W-:Y:S01]  /*6cf0*/  BPT.TRAP 0x1 ;  /* 0x000000040000795c */ /* 0x000fe20000300000 */
.L_x_69:
[----:B---3--:R-:W3:Y:S01]  /*6d00*/  LDC.64 R4, c[0x0][0x728] ;  /* 0x0001ca00ff047b82 */ /* 0x008ee20000000a00 */
[----:B------:R-:W-:Y:S01]  /*6d10*/  IMAD.SHL.U32 R15, R16, 0x40, RZ ;  /* 0x00000040100f7824 */ /* 0x000fe200078e00ff */
[----:B------:R-:W-:Y:S01]  /*6d20*/  R2UR UR16, R0 ;  /* 0x00000000001072ca */ /* 0x000fe200000e0000 */
[----:B------:R-:W-:Y:S01]  /*6d30*/  UMOV UR10, 0x0 ;  /* 0x00000000000a7882 */ /* 0x000fe20000000000 */
[----:B------:R-:W-:Y:S01]  /*6d40*/  UMOV UR11, 0x14f00000 ;  /* 0x14f00000000b7882 */ /* 0x000fe20000000000 */
[----:B------:R-:W-:Y:S01]  /*6d50*/  UMOV UR34, URZ ;  /* 0x0000003f00227c82 */ /* 0x000fe20008000000 */
[C---:B------:R-:W-:Y:S01]  /*6d60*/  IADD3 R6, P1, R15.reuse, UR6, RZ ;  /* 0x000000060f067c10 */ /* 0x040fe2000ff3e0ff */
[----:B------:R-:W-:Y:S01]  /*6d70*/  UMOV UR36, UR20 ;  /* 0x0000001400247c82 */ /* 0x000fe20008000000 */
[C---:B------:R-:W-:Y:S01]  /*6d80*/  R2UR UR35, R15.reuse ;  /* 0x000000000f2372ca */ /* 0x040fe200000e0000 */
[----:B------:R-:W-:Y:S01]  /*6d90*/  UMOV UR37, UR21 ;  /* 0x0000001500257c82 */ /* 0x000fe20008000000 */
[----:B------:R-:W-:Y:S01]  /*6da0*/  LEA.HI.X.SX32 R12, R15, R8, 0x1, P1 ;  /* 0x000000080f0c7211 */ /* 0x000fe200008f0eff */
        /* <DEDUP_REMOVED lines=8> */
[----:B------:R-:W-:Y:S01]  /*6e30*/  UIADD3 UR16, UR16, 0x1a000, URZ ;  /* 0x0001a00010107890 */ /* 0x000fe2000fffe03f */
[----:B---3--:R-:W-:Y:S01]  /*6e40*/  LEA R4, P2, R6, R4, 0x2 ;  /* 0x0000000406047211 */ /* 0x008fe200078410ff */
[----:B------:R-:W-:Y:S01]  /*6e50*/  UMOV UR25, UR33 ;  /* 0x0000002100197c82 */ /* 0x000fe20008000000 */
[----:B------:R-:W-:Y:S01]  /*6e60*/  UMOV UR27, UR35 ;  /* 0x00000023001b7c82 */ /* 0x000fe20008000000 */
[----:B------:R-:W-:Y:S01]  /*6e70*/  UMOV UR17, UR33 ;  /* 0x0000002100117c82 */ /* 0x000fe20008000000 */
[----:B------:R-:W-:Y:S01]  /*6e80*/  R2UR UR22, R4 ;  /* 0x00000000041672ca */ /* 0x000fe200000e0000 */
[----:B------:R-:W-:Y:S01]  /*6e90*/  UMOV UR19, UR35 ;  /* 0x0000002300137c82 */ /* 0x000fe20008000000 */
[----:B------:R-:W-:Y:S01]  /*6ea0*/  IADD3 R4, P1, R10, 0x1f0, RZ ;  /* 0x000001f00a047810 */ /* 0x000fe20007f3e0ff */
[----:B------:R-:W-:Y:S01]  /*6eb0*/  UMOV UR31, UR33 ;  /* 0x00000021001f7c82 */ /* 0x000fe20008000000 */
[----:B------:R-:W-:Y:S01]  /*6ec0*/  LEA.HI.X R5, R6, R5, R12, 0x2, P2 ;  /* 0x0000000506057211 */ /* 0x000fe200010f140c */
[----:B------:R-:W-:Y:S01]  /*6ed0*/  UMOV UR5, 0x10 ;  /* 0x0000001000057882 */ /* 0x000fe20000000000 */
        /* <DEDUP_REMOVED lines=8> */
[----:B------:R-:W4:Y:S02]  /*6f60*/  SYNCS.PHASECHK.TRANS64.TRYWAIT P1, [R0+URZ+0x26828], R7 ;  /* 0x02682807000075a7 */ /* 0x000f24000802017f */
[----:B---34-:R-:W-:Y:S05]  /*6f70*/  @!P1 BRA `(.L_x_70) ;  /* 0x0000000c00149947 */ /* 0x018fea0003800000 */
.L_x_92:
[----:B------:R-:W-:Y:S05]  /*6f80*/  @P0 BRA `(.L_x_71) ;  /* 0x0000000000140947 */ /* 0x000fea0003800000 */
[----:B------:R-:W-:Y:S01]  /*6f90*/  ISETP.NE.AND P0, PT, R13, RZ, PT ;  /* 0x000000ff0d00720c */ /* 0x000fe20003f05270 */
[----:B------:R-:W-:-:S04]  /*6fa0*/  IMAD.MOV.U32 R5, RZ, RZ, 0x3100 ;  /* 0x00003100ff057424 */ /* 0x000fc800078e00ff */
[----:B------:R4:W-:Y:S08]  /*6fb0*/  SYNCS.ARRIVE.TRANS64 RZ, [R0+URZ+0x26818], R5 ;  /* 0x0268180500ff79a7 */ /* 0x0009f0000800003f */
[----:B------:R-:W-:Y:S05]  /*6fc0*/  @!P0 BRA `(.L_x_71) ;  /* 0x0000000000048947 */ /* 0x000fea0003800000 */
[----:B------:R-:W-:Y:S01]  /*6fd0*/  BPT.TRAP 0x1 ;  /* 0x000000040000795c */ /* 0x000fe20000300000 */
.L_x_71:
[----:B------:R-:W-:Y:S01]  /*6fe0*/  R2UR UR35, R15 ;  /* 0x000000000f2372ca */ /* 0x000fe200000e0000 */
[----:B------:R-:W-:Y:S01]  /*6ff0*/  UMOV UR22, 0x0 ;  /* 0x0000000000167882 */ /* 0x000fe20000000000 */
[----:B------:R-:W-:Y:S01]  /*7000*/  R2UR UR16, R0 ;  /* 0x00000000001072ca */ /* 0x000fe200000e0000 */
[----:B------:R-:W-:Y:S01]  /*7010*/  UMOV UR23, 0x14f00000 ;  /* 0x14f0000000177882 */ /* 0x000fe20000000000 */
[----:B------:R-:W-:Y:S01]  /*7020*/  R2UR UR10, R2 ;  /* 0x00000000020a72ca */ /* 0x000fe200000e0000 */
[----:B------:R-:W-:Y:S01]  /*7030*/  UMOV UR34, URZ ;  /* 0x0000003f00227c82 */ /* 0x000fe20008000000 */
[----:B------:R-:W-:Y:S01]  /*7040*/  R2UR UR11, R3 ;  /* 0x00000000030b72ca */ /* 0x000fe200000e0000 */
[----:B------:R-:W-:Y:S01]  /*7050*/  UMOV UR36, UR20 ;  /* 0x0000001400247c82 */ /* 0x000fe20008000000 */
[----:B------:R-:W-:Y:S01]  /*7060*/  UMOV UR37, UR21 ;  /* 0x0000001500257c82 */ /* 0x000fe20008000000 */
[----:B------:R-:W-:Y:S01]  /*7070*/  UMOV UR26, 0x20 ;  /* 0x00000020001a7882 */ /* 0x000fe20000000000 */
[----:B------:R-:W-:Y:S01]  /*7080*/  UMOV UR28, UR20 ;  /* 0x00000014001c7c82 */ /* 0x000fe20008000000 */
[----:B------:R-:W-:Y:S01]  /*7090*/  UMOV UR29, UR21 ;  /* 0x00000015001d7c82 */ /* 0x000fe20008000000 */
[----:B------:R-:W-:Y:S01]  /*70a0*/  UMOV UR18, 0x40 ;  /* 0x0000004000127882 */ /* 0x000fe20000000000 */
[----:B------:R-:W-:Y:S01]  /*70b0*/  UIADD3 UR35, UR35, 0x40, URZ ;  /* 0x0000004023237890 */ /* 0x000fe2000fffe03f */
[----:B------:R-:W-:Y:S01]  /*70c0*/  IMAD.MOV.U32 R12, RZ, RZ, 0x1 ;  /* 0x00000001ff0c7424 */ /* 0x000fe200078e00ff */
[----:B------:R-:W-:-:S02]  /*70d0*/  UIADD3 UR32, UR16, 0x15000, URZ ;  /* 0x0001500010207890 */ /* 0x000fc4000fffe03f */
[----:B------:R-:W-:Y:S02]  /*70e0*/  UIADD3 UR33, UR16, 0x26818, URZ ;  /* 0x0002681810217890 */ /* 0x000fe4000fffe03f */
[----:B------:R-:W-:Y:S01]  /*70f0*/  UIADD3 UR24, UR16, 0x16000, URZ ;  /* 0x0001600010187890 */ /* 0x000fe2000fffe03f */
[----:B----4-:R-:W-:Y:S01]  /*7100*/  IMAD.U32 R5, RZ, RZ, UR35 ;  /* 0x00000023ff057e24 */ /* 0x010fe2000f8e00ff */
        /* <DEDUP_REMOVED lines=8> */
[----:B------:R-:W-:Y:S01]  /*7190*/  UMOV UR5, 0x10 ;  /* 0x0000001000057882 */ /* 0x000fe20000000000 */
[----:B------:R-:W-:Y:S01]  /*71a0*/  UMOV UR31, UR33 ;  /* 0x00000021001f7c82 */ /* 0x000fe20008000000 */
[----:B------:R4:W-:Y:S01]  /*71b0*/  UTMALDG.4D [UR24], [UR10], desc[UR22] ;  /* 0x000016180a0075b4 */ /* 0x0009e20008019000 */
[----:B------:R4:W-:Y:S01]  /*71c0*/  UTMALDG.4D [UR16], [UR10], desc[UR22] ;  /* 0x000016100a0075b4 */ /* 0x0009e20008019000 */
[----:B------:R4:W-:Y:S02]  /*71d0*/  UBLKCP.S.G [UR30], [UR8], UR5 ;  /* 0x0000001e080073ba */ /* 0x0009e40008000205 */
[----:B----4-:R-:W-:Y:S01]  /*71e0*/  NOP ;  /* 0x0000000000007918 */ /* 0x010fe20000000000 */
.L_x_57:
[----:B------:R-:W4:Y:S01]  /*71f0*/  S2R R2, SR_TID.X ;  /* 0x0000000000027919 */ /* 0x000f220000002100 */
[----:B------:R-:W-:Y:S01]  /*7200*/  IMAD R3, R12, 0x8, R0 ;  /* 0x000000080c037824 */ /* 0x000fe200078e0200 */
[----:B----4-:R-:W-:Y:S02]  /*7210*/  LOP3.LUT R4, R2, 0x7f, RZ, 0xc0, !PT ;  /* 0x0000007f02047812 */ /* 0x010fe400078ec0ff */
[----:B------:R-:W-:Y:S02]  /*7220*/  SHF.L.U32 R2, R9, 0x1f, RZ ;  /* 0x0000001f09027819 */ /* 0x000fe400000006ff */
[----:B------:R-:W-:Y:S02]  /*7230*/  ISETP.NE.AND P1, PT, R4, RZ, PT ;  /* 0x000000ff0400720c */ /* 0x000fe40003f25270 */
[----:B------:R-:W4:Y:S02]  /*7240*/  SYNCS.PHASECHK.TRANS64.TRYWAIT P0, [R3+URZ+0x26840], R2 ;  /* 0x02684002030075a7 */ /* 0x000f24000800017f */
[----:B----4-:R-:W-:Y:S09]  /*7250*/  @!P0 BRA `(.L_x_72) ;  /* 0x0000000800708947 */ /* 0x010ff20003800000 */
.L_x_93:
[----:B------:R-:W-:Y:S05]  /*7260*/  @P1 BRA `(.L_x_73) ;  /* 0x0000000000181947 */ /* 0x000fea0003800000 */
[----:B------:R-:W5:Y:S01]  /*7270*/  S2R R4, SR_TID.X ;  /* 0x0000000000047919 */ /* 0x000f620000002100 */
[----:B----4-:R-:W-:-:S04]  /*7280*/  IMAD.MOV.U32 R2, RZ, RZ, 0x3100 ;  /* 0x00003100ff027424 */ /* 0x010fc800078e00ff */
[----:B------:R4:W-:Y:S01]  /*7290*/  SYNCS.ARRIVE.TRANS64 RZ, [R3+URZ+0x26830], R2 ;  /* 0x0268300203ff79a7 */ /* 0x0009e2000800003f */
[----:B-----5:R-:W-:-:S13]  /*72a0*/  LOP3.LUT P0, RZ, R4, 0x1f, RZ, 0xc0, !PT ;  /* 0x0000001f04ff7812 */ /* 0x020fda000780c0ff */
[----:B----4-:R-:W-:Y:S05]  /*72b0*/  @!P0 BRA `(.L_x_73) ;  /* 0x0000000000048947 */ /* 0x010fea0003800000 */
[----:B------:R-:W-:Y:S01]  /*72c0*/  BPT.TRAP 0x1 ;  /* 0x000000040000795c */ /* 0x000fe20000300000 */
.L_x_73:
[----:B------:R-:W-:Y:S01]  /*72d0*/  R2UR UR35, R5 ;  /* 0x00000000052372ca */ /* 0x000fe200000e0000 */
[C-C-:B----4-:R-:W-:Y:S01]  /*72e0*/  IMAD R2, R12.reuse, 0x3000, R0.reuse ;  /* 0x000030000c027824 */ /* 0x150fe200078e0200 */
[----:B------:R-:W-:Y:S01]  /*72f0*/  R2UR UR33, R3 ;  /* 0x00000000032172ca */ /* 0x000fe200000e0000 */
[----:B-123--:R-:W-:Y:S01]  /*7300*/  IMAD R0, R12, 0x100, R0 ;  /* 0x000001000c007824 */ /* 0x00efe200078e0200 */
[----:B------:R-:W-:Y:S01]  /*7310*/  ULDC.64 UR8, c[0x0][0x728] ;  /* 0x0001ca0000087ab9 */ /* 0x000fe20000000a00 */
[----:B------:R-:W-:Y:S01]  /*7320*/  UMOV UR22, 0x0 ;  /* 0x0000000000167882 */ /* 0x000fe20000000000 */
[----:B------:R-:W-:Y:S01]  /*7330*/  R2UR UR16, R2 ;  /* 0x00000000021072ca */ /* 0x000fe200000e0000 */
[----:B------:R-:W-:Y:S01]  /*7340*/  UMOV UR23, 0x14f00000 ;  /* 0x14f0000000177882 */ /* 0x000fe20000000000 */
[----:B------:R-:W-:Y:S01]  /*7350*/  R2UR UR5, R0 ;  /* 0x00000000000572ca */ /* 0x000fe200000e0000 */
[----:B------:R-:W-:Y:S01]  /*7360*/  UMOV UR34, URZ ;  /* 0x0000003f00227c82 */ /* 0x000fe20008000000 */
[----:B------:R-:W-:Y:S01]  /*7370*/  UMOV UR36, UR20 ;  /* 0x0000001400247c82 */ /* 0x000fe20008000000 */
[----:B------:R-:W-:Y:S01]  /*7380*/  UMOV UR37, UR21 ;  /* 0x0000001500257c82 */ /* 0x000fe20008000000 */
[----:B------:R-:W-:Y:S01]  /*7390*/  UMOV UR26, 0x20 ;  /* 0x00000020001a7882 */ /* 0x000fe20000000000 */
[----:B------:R-:W-:Y:S01]  /*73a0*/  UIADD3 UR13, UP0, UR35, UR6, URZ ;  /* 0x00000006230d7290 */ /* 0x000fe2000ff1e03f */
[----:B------:R-:W-:Y:S01]  /*73b0*/  VIADD R0, R12, 0x1 ;  /* 0x000000010c007836 */ /* 0x000fe20000000000 */
[----:B------:R-:W-:Y:S01]  /*73c0*/  UIADD3 UR33, UR33, 0x26830, URZ ;  /* 0x0002683021217890 */ /* 0x000fe2000fffe03f */
[----:B------:R-:W-:Y:S01]  /*73d0*/  UMOV UR28, UR20 ;  /* 0x00000014001c7c82 */ /* 0x000fe20008000000 */
[----:B------:R-:W-:-:S02]  /*73e0*/  UMOV UR29, UR21 ;  /* 0x00000015001d7c82 */ /* 0x000fc40008000000 */
[----:B------:R-:W-:Y:S01]  /*73f0*/  PLOP3.LUT P0, PT, PT, PT, UP0, 0x80, 0x0 ;  /* 0x000000000000781c */ /* 0x000fe20003f0f008 */
[----:B------:R-:W-:Y:S02]  /*7400*/  ULEA UR8, UP0, UR13, UR8, 0x2 ;  /* 0x000000080d087291 */ /* 0x000fe4000f80103f */
[----:B------:R-:W-:Y:S01]  /*7410*/  UIADD3 UR32, UR16, 0x18000, URZ ;  /* 0x0001800010207890 */ /* 0x000fe2000fffe03f */
[----:B------:R-:W-:Y:S01]  /*7420*/  LEA.HI.X.SX32 R5, R5, R8, 0x1, P0 ;  /* 0x0000000805057211 */ /* 0x000fe200000f0eff */
[----:B------:R-:W-:Y:S01]  /*7430*/  UIADD3 UR24, UR16, 0x19000, URZ ;  /* 0x0001900010187890 */ /* 0x000fe2000fffe03f */
[----:B------:R-:W-:Y:S01]  /*7440*/  IADD3 R10, P0, R10, 0x1f0, RZ ;  /* 0x000001f00a0a7810 */ /* 0x000fe20007f1e0ff */
[----:B------:R-:W-:Y:S01]  /*7450*/  UIADD3 UR16, UR16, 0x1a000, URZ ;  /* 0x0001a00010107890 */ /* 0x000fe2000fffe03f */
[----:B------:R-:W-:Y:S01]  /*7460*/  R2UR UR17, R5 ;  /* 0x00000000051172ca */ /* 0x000fe200000e0000 */
[----:B------:R-:W-:Y:S01]  /*7470*/  UIADD3 UR30, UR5, 0x1e200, URZ ;  /* 0x0001e200051e7890 */ /* 0x000fe2000fffe03f */
[----:B------:R-:W-:Y:S01]  /*7480*/  R2UR UR10, R10 ;  /* 0x000000000a0a72ca */ /* 0x000fe200000e0000 */
[----:B------:R-:W-:Y:S01]  /*7490*/  IMAD.X R11, RZ, RZ, R11, P0 ;  /* 0x000000ffff0b7224 */ /* 0x000fe200000e060b */
[----:B------:R-:W-:Y:S01]  /*74a0*/  UMOV UR27, UR35 ;  /* 0x00000023001b7c82 */ /* 0x000fe20008000000 */
[----:B------:R-:W-:Y:S01]  /*74b0*/  UMOV UR25, UR33 ;  /* 0x0000002100197c82 */ /* 0x000fe20008000000 */
[----:B------:R-:W-:Y:S01]  /*74c0*/  UMOV UR18, 0x40 ;  /* 0x0000004000127882 */ /* 0x000fe20000000000 */
[----:B------:R-:W-:Y:S01]  /*74d0*/  UMOV UR19, UR35 ;  /* 0x0000002300137c82 */ /* 0x000fe20008000000 */
[----:B------:R-:W-:Y:S01]  /*74e0*/  R2UR UR11, R11 ;  /* 0x000000000b0b72ca */ /* 0x000fe200000e0000 */
[----:B------:R-:W-:Y:S01]  /*74f0*/  UMOV UR31, UR33 ;  /* 0x00000021001f7c82 */ /* 0x000fe20008000000 */
[----:B------:R-:W-:Y:S01]  /*7500*/  UMOV UR5, 0x10 ;  /* 0x0000001000057882 */ /* 0x000fe20000000000 */
[----:B------:R-:W-:-:S02]  /*7510*/  ISETP.NE.AND P0, PT, R0, 0x2, PT ;  /* 0x000000020000780c */ /* 0x000fc40003f05270 */
[----:B------:R-:W-:Y:S02]  /*7520*/  ULEA.HI.X UR9, UR13, UR9, UR17, 0x2, UP0 ;  /* 0x000000090d097291 */ /* 0x000fe400080f1411 */
[----:B------:R-:W-:Y:S01]  /*7530*/  SEL R2, RZ, 0x1, P0 ;  /* 0x00000001ff027807 */ /* 0x000fe20000000000 */
[----:B------:R-:W-:Y:S01]  /*7540*/  UMOV UR17, UR33 ;  /* 0x0000002100117c82 */ /* 0x000fe20008000000 */
[----:B------:R-:W-:Y:S02]  /*7550*/  SEL R0, R0, RZ, P0 ;  /* 0x000000ff00007207 */ /* 0x000fe40000000000 */
[----:B------:R-:W-:Y:S02]  /*7560*/  LOP3.LUT R9, R9, R2, RZ, 0x3c, !PT ;  /* 0x0000000209097212 */ /* 0x000fe400078e3cff */
[----:B------:R1:W-:Y:S01]  /*7570*/  UTMALDG.4D [UR32], [UR10], desc[UR22] ;  /* 0x000016200a0075b4 */ /* 0x0003e20008019000 */
[----:B------:R1:W-:Y:S01]  /*7580*/  UTMALDG.4D [UR24], [UR10], desc[UR22] ;  /* 0x000016180a0075b4 */ /* 0x0003e20008019000 */
[----:B------:R1:W-:Y:S01]  /*7590*/  UTMALDG.4D [UR16], [UR10], desc[UR22] ;  /* 0x000016100a0075b4 */ /* 0x0003e20008019000 */
[----:B------:R1:W-:Y:S02]  /*75a0*/  UBLKCP.S.G [UR30], [UR8], UR5 ;  /* 0x0000001e080073ba */ /* 0x0003e40008000205 */
[----:B-1----:R-:W-:Y:S01]  /*75b0*/  NOP ;  /* 0x0000000000007918 */ /* 0x002fe20000000000 */
.L_x_54:
[----:B------:R-:W-:Y:S05]  /*75c0*/  BSYNC B0 ;  /* 0x0000000000007941 */ /* 0x000fea0003800000 */
.L_x_53:
[----:B------:R-:W-:-:S03]  /*75d0*/  UMOV UR5, 0xffffffff ;  /* 0xffffffff00057882 */ /* 0x000fc60000000000 */
[----:B------:R-:W-:Y:S05]  /*75e0*/  BRA.DIV UR5, `(.L_x_74) ;  /* 0x0000000605a07947 */ /* 0x000fea000b800000 */
[----:B------:R-:W-:-:S13]  /*75f0*/  ELECT P0, URZ, PT ;  /* 0x00000000003f782f */ /* 0x000fda0003800000 */
.L_x_96:
[----:B------:R-:W-:Y:S04]  /*7600*/  BSSY B0, `(.L_x_75) ;  /* 0x0000023000007945 */ /* 0x000fe80003800000 */
[----:B------:R-:W-:Y:S05]  /*7610*/  @!P0 BRA `(.L_x_76) ;  /* 0x0000000000848947 */ /* 0x000fea0003800000 */
[----:B------:R-:W-:-:S06]  /*7620*/  ULOP3.LUT UR5, UR38, 0x2, URZ, 0xfc, !UPT ;  /* 0x0000000226057892 */ /* 0x000fcc000f8efc3f */
[----:B------:R-:W-:-:S05]  /*7630*/  IMAD.U32 R2, RZ, RZ, UR5 ;  /* 0x00000005ff027e24 */ /* 0x000fca000f8e00ff */
[----:B------:R-:W-:-:S13]  /*7640*/  ISETP.NE.AND P0, PT, R2, 0x3, PT ;  /* 0x000000030200780c */ /* 0x000fda0003f05270 */
[----:B------:R-:W-:Y:S05]  /*7650*/  @!P0 BRA `(.L_x_77) ;  /* 0x0000000000048947 */ /* 0x000fea0003800000 */
[----:B------:R-:W-:Y:S01]  /*7660*/  BPT.TRAP 0x1 ;  /* 0x000000040000795c */ /* 0x000fe20000300000 */
.L_x_77:
[----:B------:R-:W1:Y:S01]  /*7670*/  S2R R3, SR_CgaCtaId ;  /* 0x0000000000037919 */ /* 0x000e620000008800 */
[----:B------:R-:W-:Y:S02]  /*7680*/  MOV R2, 0x400 ;  /* 0x0000040000027802 */ /* 0x000fe40000000f00 */
[----:B------:R-:W-:Y:S02]  /*7690*/  SHF.L.U32 R5, R9, 0x1f, RZ ;  /* 0x0000001f09057819 */ /* 0x000fe400000006ff */
[----:B-1----:R-:W-:Y:S01]  /*76a0*/  LEA R7, R3, R2, 0x18 ;  /* 0x0000000203077211 */ /* 0x002fe200078ec0ff */
[----:B------:R-:W-:-:S04]  /*76b0*/  VIADD R2, R0, 0x1 ;  /* 0x0000000100027836 */ /* 0x000fc80000000000 */
[----:B------:R-:W-:Y:S01]  /*76c0*/  VIADD R3, R7, 0x26820 ;  /* 0x0002682007037836 */ /* 0x000fe20000000000 */
[----:B------:R-:W-:-:S03]  /*76d0*/  ISETP.NE.AND P2, PT, R2, 0x2, PT ;  /* 0x000000020200780c */ /* 0x000fc60003f45270 */
[----:B------:R-:W-:Y:S01]  /*76e0*/  IMAD R6, R0, 0x8, R3 ;  /* 0x0000000800067824 */ /* 0x000fe200078e0203 */
[----:B------:R-:W-:-:S03]  /*76f0*/  SEL R4, RZ, 0x1, P2 ;  /* 0x00000001ff047807 */ /* 0x000fc60001000000 */
[----:B------:R-:W1:Y:S01]  /*7700*/  SYNCS.PHASECHK.TRANS64.TRYWAIT P1, [R6+URZ], R5 ;  /* 0x00000005060075a7 */ /* 0x000e62000802017f */
[----:B------:R-:W-:Y:S02]  /*7710*/  LOP3.LUT R9, R9, R4, RZ, 0x3c, !PT ;  /* 0x0000000409097212 */ /* 0x000fe400078e3cff */
[----:B------:R-:W-:Y:S02]  /*7720*/  SEL R4, R2, RZ, P2 ;  /* 0x000000ff02047207 */ /* 0x000fe40001000000 */
[----:B------:R-:W-:-:S03]  /*7730*/  SHF.L.U32 R2, R9, 0x1f, RZ ;  /* 0x0000001f09027819 */ /* 0x000fc600000006ff */
[----:B------:R-:W-:Y:S01]  /*7740*/  IMAD R3, R4, 0x8, R3 ;  /* 0x0000000804037824 */ /* 0x000fe200078e0203 */
[----:B-1----:R-:W-:Y:S06]  /*7750*/  @!P1 BRA `(.L_x_78) ;  /* 0x0000000400689947 */ /* 0x002fec0003800000 */
.L_x_97:
[----:B------:R-:W2:Y:S02]  /*7760*/  SYNCS.PHASECHK.TRANS64.TRYWAIT P1, [R3+URZ], R2 ;  /* 0x00000002030075a7 */ /* 0x000ea4000802017f */
[----:B--2---:R-:W-:Y:S05]  /*7770*/  @!P1 BRA `(.L_x_79) ;  /* 0x0000000400749947 */ /* 0x004fea0003800000 */
.L_x_98:
[----:B------:R-:W-:Y:S05]  /*7780*/  @!P0 BRA `(.L_x_80) ;  /* 0x0000000000048947 */ /* 0x000fea0003800000 */
[----:B------:R-:W-:Y:S01]  /*7790*/  BPT.TRAP 0x1 ;  /* 0x000000040000795c */ /* 0x000fe20000300000 */
.L_x_80:
[----:B--2---:R-:W-:-:S04]  /*77a0*/  VIADD R3, R7, 0x26840 ;  /* 0x0002684007037836 */ /* 0x004fc80000000000 */
[----:B------:R-:W-:-:S04]  /*77b0*/  IMAD R0, R0, 0x8, R3 ;  /* 0x0000000800007824 */ /* 0x000fc800078e0203 */
[----:B------:R-:W2:Y:S02]  /*77c0*/  SYNCS.PHASECHK.TRANS64.TRYWAIT P0, [R0+URZ], R5 ;  /* 0x00000005000075a7 */ /* 0x000ea4000800017f */
[----:B--2---:R-:W-:Y:S05]  /*77d0*/  @!P0 BRA `(.L_x_81) ;  /* 0x0000000400708947 */ /* 0x004fea0003800000 */
.L_x_99:
[----:B------:R-:W-:-:S07]  /*77e0*/  IMAD R3, R4, 0x8, R3 ;  /* 0x0000000804037824 */ /* 0x000fce00078e0203 */
.L_x_82:
[----:B---3--:R3:W4:Y:S02]  /*77f0*/  SYNCS.PHASECHK.TRANS64.TRYWAIT P0, [R3+URZ], R2 ;  /* 0x00000002030075a7 */ /* 0x008724000800017f */
[----:B----4-:R-:W-:Y:S05]  /*7800*/  @!P0 NANOSLEEP.SYNCS 0x989680 ;  /* 0x009896800000895d */ /* 0x010fea0003900000 */
[----:B------:R-:W4:Y:S02]  /*7810*/  @!P0 SYNCS.PHASECHK.TRANS64 P0, [R3+URZ], R2 ;  /* 0x00000002030085a7 */ /* 0x000f24000800007f */
[----:B----4-:R-:W-:Y:S05]  /*7820*/  @!P0 BRA `(.L_x_82) ;  /* 0xfffffffc00f08947 */ /* 0x010fea000383ffff */
.L_x_76:
[----:B------:R-:W-:Y:S05]  /*7830*/  BSYNC B0 ;  /* 0x0000000000007941 */ /* 0x000fea0003800000 */
.L_x_75:
[----:B------:R-:W-:Y:S05]  /*7840*/  EXIT ;  /* 0x000000000000794d */ /* 0x000fea0003800000 */
.L_x_10:
[----:B------:R-:W-:Y:S02]  /*7850*/  IMAD.MOV.U32 R13, RZ, RZ, R23 ;  /* 0x000000ffff0d7224 */ /* 0x000fe400078e0017 */
[----:B------:R-:W-:Y:S02]  /*7860*/  IMAD.MOV.U32 R12, RZ, RZ, RZ ;  /* 0x000000ffff0c7224 */ /* 0x000fe400078e00ff */
[----:B------:R-:W-:Y:S02]  /*7870*/  IMAD.MOV.U32 R11, RZ, RZ, 0x1f ;  /* 0x0000001fff0b7424 */ /* 0x000fe400078e00ff */
[----:B------:R-:W-:-:S07]  /*7880*/  IMAD.MOV.U32 R15, RZ, RZ, -0x1 ;  /* 0xffffffffff0f7424 */ /* 0x000fce00078e00ff */
[----:B------:R-:W-:Y:S05]  /*7890*/  WARPSYNC.COLLECTIVE R15, `(.L_x_83) ;  /* 0x000000000f087348 */ /* 0x000fea0003c00000 */
[----:B------:R1:W2:Y:S02]  /*78a0*/  SHFL.IDX P6, R14, R13, R12, R11 ;  /* 0x0000000c0d0e7389 */ /* 0x0002a400000c000b */
[----:B-12---:R-:W-:Y:S01]  /*78b0*/  ENDCOLLECTIVE ;  /* 0x000000000000791b */ /* 0x006fe20003800000 */
.L_x_83:
[----:B------:R-:W-:Y:S05]  /*78c0*/  BRA `(.L_x_84) ;  /* 0xffffff9000b47947 */ /* 0x000fea000383ffff */
.L_x_12:
[----:B--2---:R2:W3:Y:S02]  /*78d0*/  SYNCS.PHASECHK.TRANS64.TRYWAIT P0, [R2+URZ+0x26800], R5 ;  /* 0x02680005020075a7 */ /* 0x0044e4000800017f */
[----:B---3--:R-:W-:Y:S05]  /*78e0*/  @!P0 NANOSLEEP.SYNCS 0x989680 ;  /* 0x009896800000895d */ /* 0x008fea0003900000 */
[----:B------:R-:W3:Y:S02]  /*78f0*/  @!P0 SYNCS.PHASECHK.TRANS64 P0, [R2+URZ+0x26800], R5 ;  /* 0x02680005020085a7 */ /* 0x000ee4000800007f */
[----:B---3--:R-:W-:Y:S05]  /*7900*/  @!P0 BRA `(.L_x_12) ;  /* 0xfffffffc00f08947 */ /* 0x008fea000383ffff */
[----:B------:R-:W-:Y:S05]  /*7910*/  BRA `(.L_x_11) ;  /* 0xffffff9000f47947 */ /* 0x000fea000383ffff */
.L_x_18:
[----:B---3--:R-:W-:-:S04]  /*7920*/  IMAD.U32 R5, RZ, RZ, UR8 ;  /* 0x00000008ff057e24 */ /* 0x008fc8000f8e00ff */
[----:B------:R3:W1:Y:S03]  /*7930*/  SYNCS.PHASECHK.TRANS64.TRYWAIT P1, [R5+URZ+0x26810], R6 ;  /* 0x02681006050075a7 */ /* 0x000666000802017f */
[----:B-1----:R-:W-:Y:S05]  /*7940*/  @!P1 NANOSLEEP.SYNCS 0x989680 ;  /* 0x009896800000995d */ /* 0x002fea0003900000 */
[----:B------:R-:W1:Y:S02]  /*7950*/  @!P1 SYNCS.PHASECHK.TRANS64 P1, [R5+URZ+0x26810], R6 ;  /* 0x02681006050095a7 */ /* 0x000e64000802007f */
[----:B-1----:R-:W-:Y:S05]  /*7960*/  @!P1 BRA `(.L_x_18) ;  /* 0xfffffffc00ec9947 */ /* 0x002fea000383ffff */
[----:B------:R-:W-:Y:S05]  /*7970*/  BRA `(.L_x_17) ;  /* 0xffffff9c00587947 */ /* 0x000fea000383ffff */
.L_x_22:
[----:B------:R-:W-:-:S04]  /*7980*/  IMAD.U32 R5, RZ, RZ, UR8 ;  /* 0x00000008ff057e24 */ /* 0x000fc8000f8e00ff */
[----:B------:R1:W1:Y:S03]  /*7990*/  SYNCS.PHASECHK.TRANS64.TRYWAIT P1, [R5+URZ+0x26830], R6 ;  /* 0x02683006050075a7 */ /* 0x000266000802017f */
[----:B-1----:R-:W-:Y:S05]  /*79a0*/  @!P1 NANOSLEEP.SYNCS 0x989680 ;  /* 0x009896800000995d */ /* 0x002fea0003900000 */
[----:B------:R-:W1:Y:S02]  /*79b0*/  @!P1 SYNCS.PHASECHK.TRANS64 P1, [R5+URZ+0x26830], R6 ;  /* 0x02683006050095a7 */ /* 0x000e64000802007f */
[----:B-1----:R-:W-:Y:S05]  /*79c0*/  @!P1 BRA `(.L_x_22) ;  /* 0xfffffffc00ec9947 */ /* 0x002fea000383ffff */
[----:B------:R-:W-:Y:S05]  /*79d0*/  BRA `(.L_x_21) ;  /* 0xffffffa000647947 */ /* 0x000fea000383ffff */
.L_x_55:
[----:B-1----:R1:W2:Y:S02]  /*79e0*/  SYNCS.PHASECHK.TRANS64.TRYWAIT P0, [R0+URZ+0x26820], R3 ;  /* 0x02682003000075a7 */ /* 0x0022a4000800017f */
[----:B--2---:R-:W-:Y:S05]  /*79f0*/  @!P0 NANOSLEEP.SYNCS 0x989680 ;  /* 0x009896800000895d */ /* 0x004fea0003900000 */
[----:B------:R-:W2:Y:S02]  /*7a00*/  @!P0 SYNCS.PHASECHK.TRANS64 P0, [R0+URZ+0x26820], R3 ;  /* 0x02682003000085a7 */ /* 0x000ea4000800007f */
[----:B--2---:R-:W-:Y:S05]  /*7a10*/  @!P0 BRA `(.L_x_55) ;  /* 0xfffffffc00f08947 */ /* 0x004fea000383ffff */
[----:B------:R-:W-:Y:S05]  /*7a20*/  BRA `(.L_x_85) ;  /* 0xffffffdc008c7947 */ /* 0x000fea000383ffff */
.L_x_59:
[----:B-1----:R1:W2:Y:S02]  /*7a30*/  SYNCS.PHASECHK.TRANS64.TRYWAIT P1, [R0+URZ+0x26840], R20 ;  /* 0x02684014000075a7 */ /* 0x0022a4000802017f */
[----:B--2---:R-:W-:Y:S05]  /*7a40*/  @!P1 NANOSLEEP.SYNCS 0x989680 ;  /* 0x009896800000995d */ /* 0x004fea0003900000 */
[----:B------:R-:W2:Y:S02]  /*7a50*/  @!P1 SYNCS.PHASECHK.TRANS64 P1, [R0+URZ+0x26840], R20 ;  /* 0x02684014000095a7 */ /* 0x000ea4000802007f */
[----:B--2---:R-:W-:Y:S05]  /*7a60*/  @!P1 BRA `(.L_x_59) ;  /* 0xfffffffc00f09947 */ /* 0x004fea000383ffff */
[----:B------:R-:W-:Y:S05]  /*7a70*/  BRA `(.L_x_86) ;  /* 0xffffffe400b87947 */ /* 0x000fea000383ffff */
.L_x_61:
[----:B--2---:R2:W3:Y:S02]  /*7a80*/  SYNCS.PHASECHK.TRANS64.TRYWAIT P1, [R0+URZ+0x26828], R20 ;  /* 0x02682814000075a7 */ /* 0x0044e4000802017f */
[----:B---3--:R-:W-:Y:S05]  /*7a90*/  @!P1 NANOSLEEP.SYNCS 0x989680 ;  /* 0x009896800000995d */ /* 0x008fea0003900000 */
[----:B------:R-:W3:Y:S02]  /*7aa0*/  @!P1 SYNCS.PHASECHK.TRANS64 P1, [R0+URZ+0x26828], R20 ;  /* 0x02682814000095a7 */ /* 0x000ee4000802007f */
[----:B---3--:R-:W-:Y:S05]  /*7ab0*/  @!P1 BRA `(.L_x_61) ;  /* 0xfffffffc00f09947 */ /* 0x008fea000383ffff */
[----:B------:R-:W-:Y:S05]  /*7ac0*/  BRA `(.L_x_87) ;  /* 0xffffffe800647947 */ /* 0x000fea000383ffff */
.L_x_63:
[----:B---3--:R3:W4:Y:S02]  /*7ad0*/  SYNCS.PHASECHK.TRANS64.TRYWAIT P1, [R0+URZ+0x26848], R20 ;  /* 0x02684814000075a7 */ /* 0x008724000802017f */
[----:B----4-:R-:W-:Y:S05]  /*7ae0*/  @!P1 NANOSLEEP.SYNCS 0x989680 ;  /* 0x009896800000995d */ /* 0x010fea0003900000 */
[----:B------:R-:W4:Y:S02]  /*7af0*/  @!P1 SYNCS.PHASECHK.TRANS64 P1, [R0+URZ+0x26848], R20 ;  /* 0x02684814000095a7 */ /* 0x000f24000802007f */
[----:B----4-:R-:W-:Y:S05]  /*7b00*/  @!P1 BRA `(.L_x_63) ;  /* 0xfffffffc00f09947 */ /* 0x010fea000383ffff */
[----:B------:R-:W-:Y:S05]  /*7b10*/  BRA `(.L_x_88) ;  /* 0xffffffe800f07947 */ /* 0x000fea000383ffff */
.L_x_65:
[----:B------:R-:W-:-:S07]  /*7b20*/  SHF.L.U32 R5, R9, 0x1f, RZ ;  /* 0x0000001f09057819 */ /* 0x000fce00000006ff */
.L_x_89:
[----:B--2---:R2:W3:Y:S02]  /*7b30*/  SYNCS.PHASECHK.TRANS64.TRYWAIT P1, [R0+URZ+0x26820], R5 ;  /* 0x02682005000075a7 */ /* 0x0044e4000802017f */
[----:B---3--:R-:W-:Y:S05]  /*7b40*/  @!P1 NANOSLEEP.SYNCS 0x989680 ;  /* 0x009896800000995d */ /* 0x008fea0003900000 */
[----:B------:R-:W3:Y:S02]  /*7b50*/  @!P1 SYNCS.PHASECHK.TRANS64 P1, [R0+URZ+0x26820], R5 ;  /* 0x02682005000095a7 */ /* 0x000ee4000802007f */
[----:B---3--:R-:W-:Y:S05]  /*7b60*/  @!P1 BRA `(.L_x_89) ;  /* 0xfffffffc00f09947 */ /* 0x008fea000383ffff */
[----:B------:R-:W-:Y:S05]  /*7b70*/  BRA `(.L_x_90) ;  /* 0xffffffec008c7947 */ /* 0x000fea000383ffff */
.L_x_68:
[----:B--2---:R2:W3:Y:S02]  /*7b80*/  SYNCS.PHASECHK.TRANS64.TRYWAIT P1, [R0+URZ+0x26840], R7 ;  /* 0x02684007000075a7 */ /* 0x0044e4000802017f */
[----:B---3--:R-:W-:Y:S05]  /*7b90*/  @!P1 NANOSLEEP.SYNCS 0x989680 ;  /* 0x009896800000995d */ /* 0x008fea0003900000 */
[----:B------:R-:W3:Y:S02]  /*7ba0*/  @!P1 SYNCS.PHASECHK.TRANS64 P1, [R0+URZ+0x26840], R7 ;  /* 0x02684007000095a7 */ /* 0x000ee4000802007f */
[----:B---3--:R-:W-:Y:S05]  /*7bb0*/  @!P1 BRA `(.L_x_68) ;  /* 0xfffffffc00f09947 */ /* 0x008fea000383ffff */
[----:B------:R-:W-:Y:S05]  /*7bc0*/  BRA `(.L_x_91) ;  /* 0xfffffff000347947 */ /* 0x000fea000383ffff */
.L_x_70:
[----:B---3--:R3:W4:Y:S02]  /*7bd0*/  SYNCS.PHASECHK.TRANS64.TRYWAIT P1, [R0+URZ+0x26828], R7 ;  /* 0x02682807000075a7 */ /* 0x008724000802017f */
[----:B----4-:R-:W-:Y:S05]  /*7be0*/  @!P1 NANOSLEEP.SYNCS 0x989680 ;  /* 0x009896800000995d */ /* 0x010fea0003900000 */
[----:B------:R-:W4:Y:S02]  /*7bf0*/  @!P1 SYNCS.PHASECHK.TRANS64 P1, [R0+URZ+0x26828], R7 ;  /* 0x02682807000095a7 */ /* 0x000f24000802007f */
[----:B----4-:R-:W-:Y:S05]  /*7c00*/  @!P1 BRA `(.L_x_70) ;  /* 0xfffffffc00f09947 */ /* 0x010fea000383ffff */
[----:B------:R-:W-:Y:S05]  /*7c10*/  BRA `(.L_x_92) ;  /* 0xfffffff000d87947 */ /* 0x000fea000383ffff */
.L_x_72:
[----:B----4-:R4:W5:Y:S02]  /*7c20*/  SYNCS.PHASECHK.TRANS64.TRYWAIT P0, [R3+URZ+0x26840], R2 ;  /* 0x02684002030075a7 */ /* 0x010964000800017f */
[----:B-----5:R-:W-:Y:S05]  /*7c30*/  @!P0 NANOSLEEP.SYNCS 0x989680 ;  /* 0x009896800000895d */ /* 0x020fea0003900000 */
[----:B------:R-:W5:Y:S02]  /*7c40*/  @!P0 SYNCS.PHASECHK.TRANS64 P0, [R3+URZ+0x26840], R2 ;  /* 0x02684002030085a7 */ /* 0x000f64000800007f */
[----:B-----5:R-:W-:Y:S05]  /*7c50*/  @!P0 BRA `(.L_x_72) ;  /* 0xfffffffc00f08947 */ /* 0x020fea000383ffff */
[----:B------:R-:W-:Y:S05]  /*7c60*/  BRA `(.L_x_93) ;  /* 0xfffffff4007c7947 */ /* 0x000fea000383ffff */
.L_x_74:
[----:B------:R-:W-:Y:S01]  /*7c70*/  BSSY B0, `(.L_x_94) ;  /* 0x0000006000007945 */ /* 0x000fe20003800000 */
[----:B------:R-:W-:-:S07]  /*7c80*/  IMAD.MOV.U32 R15, RZ, RZ, -0x1 ;  /* 0xffffffffff0f7424 */ /* 0x000fce00078e00ff */
[----:B------:R-:W-:Y:S05]  /*7c90*/  WARPSYNC.COLLECTIVE R15, `(.L_x_95) ;  /* 0x000000000f0c7348 */ /* 0x000fea0003c00000 */
[----:B------:R-:W-:Y:S02]  /*7ca0*/  ELECT P6, UR62, PT ;  /* 0x00000000003e782f */ /* 0x000fe400038c0000 */
[----:B------:R-:W-:Y:S01]  /*7cb0*/  MOV R14, UR62 ;  /* 0x0000003e000e7c02 */ /* 0x000fe20008000f00 */
[----:B------:R-:W-:Y:S10]  /*7cc0*/  ENDCOLLECTIVE ;  /* 0x000000000000791b */ /* 0x000ff40003800000 */
.L_x_95:
[----:B------:R-:W-:Y:S05]  /*7cd0*/  BSYNC B0 ;  /* 0x0000000000007941 */ /* 0x000fea0003800000 */
.L_x_94:
[----:B------:R-:W-:Y:S01]  /*7ce0*/  PLOP3.LUT P0, PT, P6, PT, PT, 0x80, 0x0 ;  /* 0x000000000000781c */ /* 0x000fe2000370f070 */
[----:B------:R-:W-:-:S12]  /*7cf0*/  BRA `(.L_x_96) ;  /* 0xfffffff800407947 */ /* 0x000fd8000383ffff */
.L_x_78:
[----:B-1----:R1:W2:Y:S02]  /*7d00*/  SYNCS.PHASECHK.TRANS64.TRYWAIT P1, [R6+URZ], R5 ;  /* 0x00000005060075a7 */ /* 0x0022a4000802017f */
[----:B--2---:R-:W-:Y:S05]  /*7d10*/  @!P1 NANOSLEEP.SYNCS 0x989680 ;  /* 0x009896800000995d */ /* 0x004fea0003900000 */
[----:B------:R-:W2:Y:S02]  /*7d20*/  @!P1 SYNCS.PHASECHK.TRANS64 P1, [R6+URZ], R5 ;  /* 0x00000005060095a7 */ /* 0x000ea4000802007f */
[----:B--2---:R-:W-:Y:S05]  /*7d30*/  @!P1 BRA `(.L_x_78) ;  /* 0xfffffffc00f09947 */ /* 0x004fea000383ffff */
[----:B------:R-:W-:Y:S05]  /*7d40*/  BRA `(.L_x_97) ;  /* 0xfffffff800847947 */ /* 0x000fea000383ffff */
.L_x_79:
[----:B--2---:R2:W3:Y:S02]  /*7d50*/  SYNCS.PHASECHK.TRANS64.TRYWAIT P1, [R3+URZ], R2 ;  /* 0x00000002030075a7 */ /* 0x0044e4000802017f */
[----:B---3--:R-:W-:Y:S05]  /*7d60*/  @!P1 NANOSLEEP.SYNCS 0x989680 ;  /* 0x009896800000995d */ /* 0x008fea0003900000 */
[----:B------:R-:W3:Y:S02]  /*7d70*/  @!P1 SYNCS.PHASECHK.TRANS64 P1, [R3+URZ], R2 ;  /* 0x00000002030095a7 */ /* 0x000ee4000802007f */
[----:B---3--:R-:W-:Y:S05]  /*7d80*/  @!P1 BRA `(.L_x_79) ;  /* 0xfffffffc00f09947 */ /* 0x008fea000383ffff */
[----:B------:R-:W-:Y:S05]  /*7d90*/  BRA `(.L_x_98) ;  /* 0xfffffff800787947 */ /* 0x000fea000383ffff */
.L_x_81:
[----:B--2---:R2:W3:Y:S02]  /*7da0*/  SYNCS.PHASECHK.TRANS64.TRYWAIT P0, [R0+URZ], R5 ;  /* 0x00000005000075a7 */ /* 0x0044e4000800017f */
[----:B---3--:R-:W-:Y:S05]  /*7db0*/  @!P0 NANOSLEEP.SYNCS 0x989680 ;  /* 0x009896800000895d */ /* 0x008fea0003900000 */
[----:B------:R-:W3:Y:S02]  /*7dc0*/  @!P0 SYNCS.PHASECHK.TRANS64 P0, [R0+URZ], R5 ;  /* 0x00000005000085a7 */ /* 0x000ee4000800007f */
[----:B---3--:R-:W-:Y:S05]  /*7dd0*/  @!P0 BRA `(.L_x_81) ;  /* 0xfffffffc00f08947 */ /* 0x008fea000383ffff */
[----:B------:R-:W-:Y:S05]  /*7de0*/  BRA `(.L_x_99) ;  /* 0xfffffff8007c7947 */ /* 0x000fea000383ffff */
.L_x_100:
[----:B------:R-:W-:-:S00]  /*7df0*/  BRA `(.L_x_100) ;  /* 0xfffffffc00fc7947 */ /* 0x000fc0000383ffff */
[----:B------:R-:W-:-:S00]  /*7e00*/  NOP ;  /* 0x0000000000007918 */ /* 0x000fc00000000000 */
[----:B------:R-:W-:-:S00]  /*7e10*/  NOP ;  /* 0x0000000000007918 */ /* 0x000fc00000000000 */
[----:B------:R-:W-:-:S00]  /*7e20*/  NOP ;  /* 0x0000000000007918 */ /* 0x000fc00000000000 */
[----:B------:R-:W-:-:S00]  /*7e30*/  NOP ;  /* 0x0000000000007918 */ /* 0x000fc00000000000 */
[----:B------:R-:W-:-:S00]  /*7e40*/  NOP ;  /* 0x0000000000007918 */ /* 0x000fc00000000000 */
[----:B------:R-:W-:-:S00]  /*7e50*/  NOP ;  /* 0x0000000000007918 */ /* 0x000fc00000000000 */
[----:B------:R-:W-:-:S00]  /*7e60*/  NOP ;  /* 0x0000000000007918 */ /* 0x000fc00000000000 */
[----:B------:R-:W-:-:S00]  /*7e70*/  NOP ;  /* 0x0000000000007918 */ /* 0x000fc00000000000 */
.L_x_3295:


//--------------------- .text._ZN7cutlass13device_kernelIN5flash11enable_sm90INS1_16FlashAttnBwdSm90INS1_25CollectiveMainloopBwdSm90ILi2ELi2ELi2EN4cute5tupleIJNS5_1CILi1EEES8_S8_EEENS6_IJNS7_ILi64EEENS7_ILi128EEENS7_ILi96EEEEEENS_6half_tEfNS_4arch4Sm90ELb0ELb0ELb0ELb0ELb1ELb1ELb0ELb0ELi2ELi1ELi2ELi1ELb1EEENS1_21CollectiveEpilogueBwdISD_SE_SG_Li256ELb0ELb0ELi1EEENS1_19SingleTileSchedulerILb0ELb0ELb0ELi128EEEEEEEEEvNT_6ParamsE --------------------------
	.section	.text._ZN7cutlass13device_kernelIN5flash11enable_sm90INS1_16FlashAttnBwdSm90INS1_25CollectiveMainloopBwdSm90ILi2ELi2ELi2EN4cute5tupleIJNS5_1CILi1EEES8_S8_EEENS6_IJNS7_ILi64EEENS7_ILi128EEENS7_ILi96EEEEEENS_6half_tEfNS_4arch4Sm90ELb0ELb0ELb0ELb0ELb1ELb1ELb0ELb0ELi2ELi1ELi2ELi1ELb1EEENS1_21CollectiveEpilogueBwdISD_SE_SG_Li256ELb0ELb0ELi1EEENS1_19SingleTileSchedulerILb0ELb0ELb0ELi128EEEEEEEEEvNT_6ParamsE,"ax",@progbits
	.align	128
.text._ZN7cutlass13device_kernelIN5flash11enable_sm90INS1_16FlashAttnBwdSm90INS1_25CollectiveMainloopBwdSm90ILi2ELi2ELi2EN4cute5tupleIJNS5_1CILi1EEES8_S8_EEENS6_IJNS7_ILi64EEENS7_ILi128EEENS7_ILi96EEEEEENS_6half_tEfNS_4arch4Sm90ELb0ELb0ELb0ELb0ELb1ELb1ELb0ELb0ELi2ELi1ELi2ELi1ELb1EEENS1_21CollectiveEpilogueBwdISD_SE_SG_Li256ELb0ELb0ELi1EEENS1_19SingleTileSchedulerILb0ELb0ELb0ELi128EEEEEEEEEvNT_6ParamsE:
        .type           _ZN7cutlass13device_kernelIN5flash11enable_sm90INS1_16FlashAttnBwdSm90INS1_25CollectiveMainloopBwdSm90ILi2ELi2ELi2EN4cute5tupleIJNS5_1CILi1EEES8_S8_EEENS6_IJNS7_ILi64EEENS7_ILi128EEENS7_ILi96EEEEEENS_6half_tEfNS_4arch4Sm90ELb0ELb0ELb0ELb0ELb1ELb1ELb0ELb0ELi2ELi1ELi2ELi1ELb1EEENS1_21CollectiveEpilogueBwdISD_SE_SG_Li256ELb0ELb0ELi1EEENS1_19SingleTileSchedulerILb0ELb0ELb0ELi128EEEEEEEEEvNT_6ParamsE,@function
        .size           _ZN7cutlass13device_kernelIN5flash11enable_sm90INS1_16FlashAttnBwdSm90INS1_25CollectiveMainloopBwdSm90ILi2ELi2ELi2EN4cute5tupleIJNS5_1CILi1EEES8_S8_EEENS6_IJNS7_ILi64EEENS7_ILi128EEENS7_ILi96EEEEEENS_6half_tEfNS_4arch4Sm90ELb0ELb0ELb0ELb0ELb1ELb1ELb0ELb0ELi2ELi1ELi2ELi1ELb1EEENS1_21CollectiveEpilogueBwdISD_SE_SG_Li256ELb0ELb0ELi1EEENS1_19SingleTileSchedulerILb0ELb0ELb0ELi128EEEEEEEEEvNT_6ParamsE,(.L_x_3296 - _ZN7cutlass13device_kernelIN5flash11enable_sm90INS1_16FlashAttnBwdSm90INS1_25CollectiveMainloopBwdSm90ILi2ELi2ELi2EN4cute5tupleIJNS5_1CILi1EEES8_S8_EEENS6_IJNS7_ILi64EEENS7_ILi128EEENS7_ILi96EEEEEENS_6half_tEfNS_4arch4Sm90ELb0ELb0ELb0ELb0ELb1ELb1ELb0ELb0ELi2ELi1ELi2ELi1ELb1EEENS1_21CollectiveEpilogueBwdISD_SE_SG_Li256ELb0ELb0ELi1EEENS1_19SingleTileSchedulerILb0ELb0ELb0ELi128EEEEEEEEEvNT_6ParamsE)
        .other          _ZN7cutlass13device_kernelIN5flash11enable_sm90INS1_16FlashAttnBwdSm90INS1_25CollectiveMainloopBwdSm90ILi2ELi2ELi2EN4cute5tupleIJNS5_1CILi1EEES8_S8_EEENS6_IJNS7_ILi64EEENS7_ILi128EEENS7_ILi96EEEEEENS_6half_tEfNS_4arch4Sm90ELb0ELb0ELb0ELb0ELb1ELb1ELb0ELb0ELi2ELi1ELi2ELi1ELb1EEENS1_21CollectiveEpilogueBwdISD_SE_SG_Li256ELb0ELb0ELi1EEENS1_19SingleTileSchedulerILb0ELb0ELb0ELi128EEEEEEEEEvNT_6ParamsE,@"STO_CUDA_ENTRY STV_DEFAULT"
_ZN7cutlass13device_kernelIN5flash11enable_sm90INS1_16FlashAttnBwdSm90INS1_25CollectiveMainloopBwdSm90ILi2ELi2ELi2EN4cute5tupleIJNS5_1CILi1EEES8_S8_EEENS6_IJNS7_ILi64EEENS7_ILi128EEENS7_ILi96EEEEEENS_6half_tEfNS_4arch4Sm90ELb0ELb0ELb0ELb0ELb1ELb1ELb0ELb0ELi2ELi1ELi2ELi1ELb1EEENS1_21CollectiveEpilogueBwdISD_SE_SG_Li256ELb0ELb0ELi1EEENS1_19SingleTileSchedulerILb0ELb0ELb0ELi128EEEEEEEEEvNT_6ParamsE:
        /* <DEDUP_REMOVED lines=29> */
.L_x_102:
[----:B------:R-:W-:Y:S05]  /*01d0*/  BSYNC B0 ;  /* 0x0000000000007941 */ /* 0x000fea0003800000 */
.L_x_101:
        /* <DEDUP_REMOVED lines=33> */
[----:B------:R3:W1:Y:S01]  /*03f0*/  SYNCS.EXCH.64 URZ, [UR8+0x26820], UR4 ;  /* 0x02682004083f75b2 */ /* 0x0006620008000100 */
[----:B------:R3:W1:Y:S01]  /*0400*/  SYNCS.EXCH.64 URZ, [UR8+0x26818], UR6 ;  /* 0x02681806083f75b2 */ /* 0x0006620008000100 */
[----:B------:R3:W1:Y:S02]  /*0410*/  SYNCS.EXCH.64 URZ, [UR8+0x26828], UR4 ;  /* 0x02682804083f75b2 */ /* 0x0006640008000100 */
[----:B---3--:R-:W-:Y:S01]  /*0420*/  NOP ;  /* 0x0000000000007918 */ /* 0x008fe20000000000 */
.L_x_103:
        /* <DEDUP_REMOVED lines=22> */
.L_x_104:
[----:B------:R-:W-:Y:S01]  /*0590*/  PLOP3.LUT P0, PT, PT, PT, UP0, 0x80, 0x0 ;  /* 0x000000000000781c */ /* 0x000fe20003f0f008 */
[----:B------:R-:W-:Y:S01]  /*05a0*/  NOP ;  /* 0x0000000000007918 */ /* 0x000fe20000000000 */
[----:B-12-4-:R-:W-:Y:S11]  /*05b0*/  BAR.SYNC.DEFER_BLOCKING 0x0 ;  /* 0x0000000000007b1d */ /* 0x016ff60000010000 */
[----:B------:R-:W-:Y:S05]  /*05c0*/  @!P0 BRA `(.L_x_105) ;  /* 0x00000044000c8947 */ /* 0x000fea0003800000 */
.L_x_106:
        /* <DEDUP_REMOVED lines=35> */
.L_x_108:
        /* <DEDUP_REMOVED lines=15> */
.L_x_107:
        /* <DEDUP_REMOVED lines=22> */
.L_x_110:
        /* <DEDUP_REMOVED lines=15> */
.L_x_109:
[----:B------:R-:W-:Y:S01]  /*0b40*/  SHF.R.S32.HI R121, RZ, 0x1f, R120 ;  /* 0x0000001fff797819 */ /* 0x000fe20000011478 */
[----:B------:R-:W-:-:S03]  /*0b50*/  UMOV UR4, 0xffffffff ;  /* 0xffffffff00047882 */ /* 0x000fc60000000000 */
[----:B------:R-:W-:-:S04]  /*0b60*/  LEA.HI R0, R121, R120, RZ, 0x7 ;  /* 0x0000007879007211 */ /* 0x000fc800078f38ff */
[----:B------:R-:W-:Y:S01]  /*0b70*/  SHF.R.S32.HI R23, RZ, 0x7, R0 ;  /* 0x00000007ff177819 */ /* 0x000fe20000011400 */
[----:B------:R-:W-:Y:S06]  /*0b80*/  BRA.DIV UR4, `(.L_x_111) ;  /* 0x0000007604407947 */ /* 0x000fec000b800000 */
[----:B------:R1:W2:Y:S02]  /*0b90*/  SHFL.IDX PT, R14, R23, RZ, 0x1f ;  /* 0x00001fff170e7589 */ /* 0x0002a400000e0000 */
.L_x_203:
        /* <DEDUP_REMOVED lines=21> */
.L_x_112:
        /* <DEDUP_REMOVED lines=20> */
.L_x_114:
        /* <DEDUP_REMOVED lines=125> */
.L_x_126:
[----:B------:R-:W-:-:S06]  /*1600*/  UISETP.NE.AND UP0, UPT, UR11, 0x3, UPT ;  /* 0x000000030b00788c */ /* 0x000fcc000bf05270 */
[----:B------:R-:W-:-:S13]  /*1610*/  PLOP3.LUT P0, PT, PT, PT, UP0, 0x80, 0x0 ;  /* 0x000000000000781c */ /* 0x000fda0003f0f008 */
[----:B-1----:R-:W-:Y:S05]  /*1620*/  @!P0 BRA `(.L_x_116) ;  /* 0x0000000000048947 */ /* 0x002fea0003800000 */
[----:B------:R-:W-:Y:S01]  /*1630*/  BPT.TRAP 0x1 ;  /* 0x000000040000795c */ /* 0x000fe20000300000 */
.L_x_116:
[----:B------:R-:W-:Y:S01]  /*1640*/  R2UR UR8, R2 ;  /* 0x00000000020872ca */ /* 0x000fe200000e0000 */
[----:B------:R-:W-:-:S05]  /*1650*/  IMAD.U32 R6, RZ, RZ, UR5 ;  /* 0x00000005ff067e24 */ /* 0x000fca000f8e00ff */
[----:B------:R-:W-:-:S07]  /*1660*/  SHF.L.U32 R6, R6, 0x1f, RZ ;  /* 0x0000001f06067819 */ /* 0x000fce00000006ff */
[----:B------:R-:W-:-:S09]  /*1670*/  ULEA UR8, UR6, UR8, 0x3 ;  /* 0x0000000806087291 */ /* 0x000fd2000f8e183f */
[----:B------:R2:W3:Y:S01]  /*1680*/  SYNCS.PHASECHK.TRANS64.TRYWAIT P1, [UR8+0x26810], R6 ;  /* 0x02681006ff0075a7 */ /* 0x0004e20008020148 */
[----:B------:R-:W-:Y:S05]  /*1690*/  @!P0 BRA `(.L_x_117) ;  /* 0x0000000000048947 */ /* 0x000fea0003800000 */
[----:B------:R-:W-:Y:S01]  /*16a0*/  BPT.TRAP 0x1 ;  /* 0x000000040000795c */ /* 0x000fe20000300000 */
.L_x_117:
[----:B---3--:R-:W-:Y:S05]  /*16b0*/  @P1 BRA `(.L_x_118) ;  /* 0x0000000000081947 */ /* 0x008fea0003800000 */
[----:B------:R-:W3:Y:S02]  /*16c0*/  SYNCS.PHASECHK.TRANS64.TRYWAIT P1, [UR8+0x26810], R6 ;  /* 0x02681006ff0075a7 */ /* 0x000ee40008020148 */
[----:B---3--:R-:W-:Y:S05]  /*16d0*/  @!P1 BRA `(.L_x_119) ;  /* 0x0000006800a09947 */ /* 0x008fea0003800000 */
.L_x_118:
        /* <DEDUP_REMOVED lines=67> */
.L_x_120:
[----:B------:R1:W1:Y:S01]  /*1b10*/  SYNCS.PHASECHK.TRANS64.TRYWAIT P1, [UR8+0x26830], R6 ;  /* 0x02683006ff0075a7 */ /* 0x0002620008020148 */
[----:B------:R-:W-:Y:S05]  /*1b20*/  @!P0 BRA `(.L_x_121) ;  /* 0x0000000000048947 */ /* 0x000fea0003800000 */
[----:B------:R-:W-:Y:S01]  /*1b30*/  BPT.TRAP 0x1 ;  /* 0x000000040000795c */ /* 0x000fe20000300000 */
.L_x_121:
[----:B-1----:R-:W-:Y:S05]  /*1b40*/  @P1 BRA `(.L_x_122) ;  /* 0x0000000000081947 */ /* 0x002fea0003800000 */
[----:B------:R-:W1:Y:S02]  /*1b50*/  SYNCS.PHASECHK.TRANS64.TRYWAIT P1, [UR8+0x26830], R6 ;  /* 0x02683006ff0075a7 */ /* 0x000e640008020148 */
[----:B-1----:R-:W-:Y:S05]  /*1b60*/  @!P1 BRA `(.L_x_123) ;  /* 0x0000006400949947 */ /* 0x002fea0003800000 */
.L_x_122:
        /* <DEDUP_REMOVED lines=129> */
[----:B------:R-:W-:-:S06]  /*2380*/  WARPGROUP.ARRIVE ;  /* 0x00000000000079c5 */ /* 0x000fcc0000000000 */
        /* <DEDUP_REMOVED lines=311> */
.L_x_124:
        /* <DEDUP_REMOVED lines=48> */
.L_x_125:
        /* <DEDUP_REMOVED lines=12> */
.L_x_115:
        /* <DEDUP_REMOVED lines=66> */
[----:B--2-4-:R-:W-:Y:S05]  /*3ee0*/  CALL.ABS.NOINC R14 ;  /* 0x000000000e007343 */ /* 0x014fea0003c00000 */
.L_x_127:
        /* <DEDUP_REMOVED lines=18> */
.L_x_128:
        /* <DEDUP_REMOVED lines=18> */
.L_x_129:
        /* <DEDUP_REMOVED lines=18> */
.L_x_130:
        /* <DEDUP_REMOVED lines=91> */
[----:B------:R-:W5:Y:S01]  /*4800*/  S2UR UR12, SR_CTAID.Z ;  /* 0x00000000000c79c3 */ /* 0x000f620000002700 */
        /* <DEDUP_REMOVED lines=16> */
[----:B-----5:R-:W-:Y:S01]  /*4910*/  UMOV UR44, UR12 ;  /* 0x0000000c002c7c82 */ /* 0x020fe20008000000 */
        /* <DEDUP_REMOVED lines=11> */
.L_x_132:
[----:B------:R-:W-:Y:S05]  /*49d0*/  BSYNC B0 ;  /* 0x0000000000007941 */ /* 0x000fea0003800000 */
.L_x_131:
[----:B------:R-:W-:-:S04]  /*49e0*/  DEPBAR.LE SB0, 0x0 ;  /* 0x000080000000791a */ /* 0x000fc80000000000 */
[----:B------:R-:W-:Y:S05]  /*49f0*/  EXIT ;  /* 0x000000000000794d */ /* 0x000fea0003800000 */
.L_x_105:
        /* <DEDUP_REMOVED lines=15> */
[----:B------:R-:W-:Y:S01]  /*4af0*/  UISETP.GE.AND UP1, UPT, UR17, 0x1, UPT ;  /* 0x000000011100788c */ /* 0x000fe2000bf26270 */
[----:B------:R-:W-:Y:S01]  /*4b00*/  ULDC UR15, c[0x0][0x288] ;  /* 0x0000a200000f7ab9 */ /* 0x000fe20000000800 */
[----:B------:R-:W-:Y:S01]  /*4b10*/  USHF.R.S32.HI UR6, URZ, 0x1f, UR9 ;  /* 0x0000001f3f067899 */ /* 0x000fe20008011409 */
[----:B------:R-:W-:-:S03]  /*4b20*/  ULDC.64 UR12, c[0x0][0x2e0] ;  /* 0x0000b800000c7ab9 */ /* 0x000fc60000000a00 */
[----:B------:R-:W-:Y:S01]  /*4b30*/  PLOP3.LUT P1, PT, PT, PT, UP1, 0x80, 0x0 ;  /* 0x000000000000781c */ /* 0x000fe20003f2f018 */
[----:B------:R-:W-:Y:S01]  /*4b40*/  UIMAD UR6, UR6, UR12, URZ ;  /* 0x0000000c060672a4 */ /* 0x000fe2000f8e023f */
[----:B------:R-:W-:-:S03]  /*4b50*/  ELECT P0, URZ, PT ;  /* 0x00000000003f782f */ /* 0x000fc60003800000 */
[----:B------:R-:W-:Y:S02]  /*4b60*/  UIMAD UR14, UR9, UR13, UR6 ;  /* 0x0000000d090e72a4 */ /* 0x000fe4000f8e0206 */
[----:B-1----:R-:W-:Y:S02]  /*4b70*/  USHF.R.S32.HI UR8, URZ, 0x1f, UR16 ;  /* 0x0000001f3f087899 */ /* 0x002fe40008011410 */
[----:B------:R-:W-:Y:S02]  /*4b80*/  UIMAD.WIDE.U32 UR4, UR16, UR10, URZ ;  /* 0x0000000a100472a5 */ /* 0x000fe4000f8e003f */
[----:B------:R-:W-:-:S04]  /*4b90*/  UIMAD UR7, UR8, UR10, URZ ;  /* 0x0000000a080772a4 */ /* 0x000fc8000f8e023f */
[----:B------:R-:W-:Y:S02]  /*4ba0*/  UIMAD UR7, UR16, UR11, UR7 ;  /* 0x0000000b100772a4 */ /* 0x000fe4000f8e0207 */
[----:B------:R-:W-:Y:S02]  /*4bb0*/  UIMAD UR11, UR9, UR15, URZ ;  /* 0x0000000f090b72a4 */ /* 0x000fe4000f8e023f */
[----:B------:R-:W-:Y:S02]  /*4bc0*/  UIADD3 UR5, UR5, UR7, URZ ;  /* 0x0000000705057290 */ /* 0x000fe4000fffe03f */
[----:B------:R-:W-:Y:S02]  /*4bd0*/  UIADD3 UR10, UP0, UR11, UR16, URZ ;  /* 0x000000100b0a7290 */ /* 0x000fe4000ff1e03f */
[----:B------:R-:W-:Y:S02]  /*4be0*/  UIMAD.WIDE.U32 UR6, UR9, UR12, UR4 ;  /* 0x0000000c090672a5 */ /* 0x000fe4000f8e0004 */
[----:B------:R-:W-:Y:S01]  /*4bf0*/  ULEA.HI.X.SX32 UR11, UR11, UR8, 0x1, UP0 ;  /* 0x000000080b0b7291 */ /* 0x000fe200080f0e3f */
[----:B------:R-:W-:Y:S11]  /*4c00*/  @!P1 EXIT ;  /* 0x000000000000994d */ /* 0x000ff60003800000 */
[----:B------:R-:W1:Y:S01]  /*4c10*/  S2R R3, SR_TID.X ;  /* 0x0000000000037919 */ /* 0x000e620000002100 */
[----:B------:R-:W-:Y:S01]  /*4c20*/  UIADD3 UR4, UR17, 0x3f, URZ ;  /* 0x0000003f11047890 */ /* 0x000fe2000fffe03f */
[----:B------:R-:W2:Y:S01]  /*4c30*/  S2UR UR27, SR_CTAID.X ;  /* 0x00000000001b79c3 */ /* 0x000ea20000002500 */
[----:B------:R-:W-:Y:S02]  /*4c40*/  UISETP.GE.AND UP0, UPT, UR17, 0x41, UPT ;  /* 0x000000411100788c */ /* 0x000fe4000bf06270 */
[----:B------:R-:W-:Y:S02]  /*4c50*/  USHF.R.S32.HI UR5, URZ, 0x1f, UR4 ;  /* 0x0000001f3f057899 */ /* 0x000fe40008011404 */
[----:B------:R-:W-:Y:S02]  /*4c60*/  UIADD3 UR14, UR7, UR14, URZ ;  /* 0x0000000e070e7290 */ /* 0x000fe4000fffe03f */
[----:B------:R-:W-:Y:S01]  /*4c70*/  ULEA.HI UR5, UR5, UR4, URZ, 0x6 ;  /* 0x0000000405057291 */ /* 0x000fe2000f8f303f */
[----:B------:R-:W-:Y:S01]  /*4c80*/  PLOP3.LUT P1, PT, PT, PT, UP0, 0x80, 0x0 ;  /* 0x000000000000781c */ /* 0x000fe20003f2f008 */
[----:B------:R-:W-:Y:S01]  /*4c90*/  ULDC.64 UR28, c[0x0][0x208] ;  /* 0x00008200001c7ab9 */ /* 0x000fe20000000a00 */
[----:B------:R-:W-:Y:S01]  /*4ca0*/  ULDC UR4, c[0x0][0x760] ;  /* 0x0001d80000047ab9 */ /* 0x000fe20000000800 */
[----:B------:R-:W-:-:S02]  /*4cb0*/  USHF.R.S32.HI UR5, URZ, 0x6, UR5 ;  /* 0x000000063f057899 */ /* 0x000fc40008011405 */
[----:B------:R-:W-:Y:S02]  /*4cc0*/  UIMAD UR15, UR15, UR4, URZ ;  /* 0x000000040f0f72a4 */ /* 0x000fe4000f8e023f */
[----:B------:R-:W-:Y:S01]  /*4cd0*/  UISETP.LT.AND UP1, UPT, UR5, 0x1, UPT ;  /* 0x000000010500788c */ /* 0x000fe2000bf21270 */
[----:B------:R-:W-:-:S03]  /*4ce0*/  UMOV UR4, URZ ;  /* 0x0000003f00047c82 */ /* 0x000fc60008000000 */
[----:B------:R-:W-:-:S04]  /*4cf0*/  USEL UR18, UR5, 0x1, !UP1 ;  /* 0x0000000105127887 */ /* 0x000fc8000c800000 */
[----:B------:R-:W-:Y:S01]  /*4d00*/  ULOP3.LUT UR35, UR18, 0x1, URZ, 0xc0, !UPT ;  /* 0x0000000112237892 */ /* 0x000fe2000f8ec03f */
[----:B-1----:R-:W-:Y:S01]  /*4d10*/  LOP3.LUT R0, R3, 0x1f, RZ, 0xc0, !PT ;  /* 0x0000001f03007812 */ /* 0x002fe200078ec0ff */
[----:B--2---:R-:W-:Y:S10]  /*4d20*/  @!P1 BRA `(.L_x_134) ;  /* 0x0000000800ac9947 */ /* 0x004ff40003800000 */
        /* <DEDUP_REMOVED lines=11> */
[----:B------:R-:W-:-:S12]  /*4de0*/  UIADD3.X UR25, URZ, UR25, URZ, UP2, !UPT ;  /* 0x000000193f197290 */ /* 0x000fd800097fe43f */
.L_x_159:
[----:B------:R-:W-:Y:S01]  /*4df0*/  UIMAD UR19, UR15, UR4, URZ ;  /* 0x000000040f1372a4 */ /* 0x000fe2000f8e023f */
[----:B------:R-:W-:Y:S01]  /*4e00*/  ISETP.NE.AND P1, PT, R0, RZ, PT ;  /* 0x000000ff0000720c */ /* 0x000fe20003f25270 */
[----:B------:R-:W-:Y:S01]  /*4e10*/  ULDC.64 UR8, c[0x0][0x768] ;  /* 0x0001da0000087ab9 */ /* 0x000fe20000000a00 */
[----:B------:R-:W-:Y:S01]  /*4e20*/  UIMAD UR12, UR5, 0x3000, URZ ;  /* 0x00003000050c78a4 */ /* 0x000fe2000f8e023f */
[----:B------:R-:W-:Y:S01]  /*4e30*/  BSSY B0, `(.L_x_135) ;  /* 0x0000012000007945 */ /* 0x000fe20003800000 */
[----:B------:R-:W-:Y:S02]  /*4e40*/  UIADD3 UR13, UP0, UR19, UR10, URZ ;  /* 0x0000000a130d7290 */ /* 0x000fe4000ff1e03f */
[----:B------:R-:W-:Y:S02]  /*4e50*/  UIADD3 UR18, UR18, -0x2, URZ ;  /* 0xfffffffe12127890 */ /* 0x000fe4000fffe03f */
[----:B------:R-:W-:Y:S02]  /*4e60*/  ULEA.HI.X.SX32 UR16, UR19, UR11, 0x1, UP0 ;  /* 0x0000000b13107291 */ /* 0x000fe400080f0e3f */
[----:B------:R-:W-:-:S02]  /*4e70*/  ULEA UR17, UP0, UR13, UR8, 0x2 ;  /* 0x000000080d117291 */ /* 0x000fc4000f80103f */
[----:B------:R-:W-:Y:S01]  /*4e80*/  UIMAD.WIDE UR32, UR12, 0x4, UR20 ;  /* 0x000000040c2078a5 */ /* 0x000fe2000f8e0214 */
[----:B------:R-:W-:Y:S01]  /*4e90*/  ISETP.NE.AND P2, PT, RZ, UR18, PT ;  /* 0x00000012ff007c0c */ /* 0x000fe2000bf45270 */
[----:B------:R-:W-:Y:S02]  /*4ea0*/  ULEA.HI.X UR16, UR13, UR9, UR16, 0x2, UP0 ;  /* 0x000000090d107291 */ /* 0x000fe400080f1410 */
[----:B------:R-:W-:Y:S01]  /*4eb0*/  UIMAD.WIDE UR30, UR12, 0x4, UR22 ;  /* 0x000000040c1e78a5 */ /* 0x000fe2000f8e0216 */
[----:B-1----:R-:W-:Y:S01]  /*4ec0*/  IMAD.U32 R2, RZ, RZ, UR17 ;  /* 0x00000011ff027e24 */ /* 0x002fe2000f8e00ff */
[----:B------:R-:W-:Y:S02]  /*4ed0*/  UIMAD.WIDE UR12, UR12, 0x4, UR24 ;  /* 0x000000040c0c78a5 */ /* 0x000fe4000f8e0218 */
[----:B------:R-:W-:Y:S01]  /*4ee0*/  IMAD.U32 R3, RZ, RZ, UR16 ;  /* 0x00000010ff037e24 */ /* 0x000fe2000f8e00ff */
[----:B------:R-:W-:Y:S09]  /*4ef0*/  @P1 BRA `(.L_x_136) ;  /* 0x0000000000141947 */ /* 0x000ff20003800000 */
.L_x_137:
[----:B------:R-:W2:Y:S04]  /*4f00*/  LDG.E.STRONG.GPU R4, desc[UR28][R2.64] ;  /* 0x0000001c02047981 */ /* 0x000ea8000c1ef900 */
[----:B--2---:R-:W-:Y:S01]  /*4f10*/  CCTL.IVALL ;  /* 0x00000000ff00798f */ /* 0x004fe20002000000 */
[----:B------:R-:W-:Y:S05]  /*4f20*/  YIELD ;  /* 0x0000000000007946 */ /* 0x000fea0003800000 */
[----:B------:R-:W-:-:S13]  /*4f30*/  ISETP.NE.AND P3, PT, R4, UR27, PT ;  /* 0x0000001b04007c0c */ /* 0x000fda000bf65270 */
[----:B------:R-:W-:Y:S05]  /*4f40*/  @P3 BRA `(.L_x_137) ;  /* 0xfffffffc00ec3947 */ /* 0x000fea000383ffff */
.L_x_136:
[----:B------:R-:W-:Y:S05]  /*4f50*/  BSYNC B0 ;  /* 0x0000000000007941 */ /* 0x000fea0003800000 */
.L_x_135:
[----:B------:R-:W-:-:S03]  /*4f60*/  UMOV UR16, 0xffffffff ;  /* 0xffffffff00107882 */ /* 0x000fc60000000000 */
[----:B------:R-:W-:Y:S05]  /*4f70*/  BRA.DIV UR16, `(.L_x_138) ;  /* 0x0000003210a87947 */ /* 0x000fea000b800000 */
[----:B------:R-:W-:Y:S01]  /*4f80*/  NOP ;  /* 0x0000000000007918 */ /* 0x000fe20000000000 */
.L_x_206:
[----:B------:R-:W-:Y:S05]  /*4f90*/  WARPSYNC.ALL ;  /* 0x0000000000007948 */ /* 0x000fea0003800000 */
[----:B------:R-:W-:Y:S06]  /*4fa0*/  BAR.SYNC.DEFER_BLOCKING 0xd, 0xa0 ;  /* 0x0342800000007b1d */ /* 0x000fec0000010000 */
[----:B------:R-:W-:Y:S04]  /*4fb0*/  BSSY B0, `(.L_x_139) ;  /* 0x0000011000007945 */ /* 0x000fe80003800000 */
[----:B------:R-:W-:Y:S05]  /*4fc0*/  @!P0 BRA `(.L_x_140) ;  /* 0x00000000003c8947 */ /* 0x000fea0003800000 */
[----:B------:R-:W1:Y:S01]  /*4fd0*/  S2UR UR36, SR_CgaCtaId ;  /* 0x00000000002479c3 */ /* 0x000e620000008800 */
[----:B------:R-:W-:Y:S01]  /*4fe0*/  UIMAD UR26, UR4, 0x1800, URZ ;  /* 0x00001800041a78a4 */ /* 0x000fe2000f8e023f */
        /* <DEDUP_REMOVED lines=13> */
.L_x_140:
[----:B------:R-:W-:Y:S05]  /*50c0*/  BSYNC B0 ;  /* 0x0000000000007941 */ /* 0x000fea0003800000 */
.L_x_139:
        /* <DEDUP_REMOVED lines=13> */
.L_x_142:
[----:B------:R-:W-:Y:S05]  /*51a0*/  BSYNC B0 ;  /* 0x0000000000007941 */ /* 0x000fea0003800000 */
.L_x_141:
[----:B------:R-:W-:Y:S06]  /*51b0*/  BAR.ARV 0xa, 0xa0 ;  /* 0x0282800000007b1d */ /* 0x000fec0000002000 */
[----:B------:R-:W-:Y:S04]  /*51c0*/  BSSY B0, `(.L_x_143) ;  /* 0x0000003000007945 */ /* 0x000fe80003800000 */
[----:B------:R-:W-:Y:S05]  /*51d0*/  @!P0 BRA `(.L_x_144) ;  /* 0x0000000000048947 */ /* 0x000fea0003800000 */
[----:B------:R-:W-:-:S04]  /*51e0*/  DEPBAR.LE SB0, 0x0 ;  /* 0x000080000000791a */ /* 0x000fc80000000000 */
.L_x_144:
[----:B------:R-:W-:Y:S05]  /*51f0*/  BSYNC B0 ;  /* 0x0000000000007941 */ /* 0x000fea0003800000 */
.L_x_143:
[----:B------:R-:W-:Y:S06]  /*5200*/  BAR.ARV 0xb, 0xa0 ;  /* 0x02c2800000007b1d */ /* 0x000fec0000002000 */
[----:B------:R-:W-:Y:S01]  /*5210*/  NOP ;  /* 0x0000000000007918 */ /* 0x000fe20000000000 */
[----:B------:R-:W-:Y:S04]  /*5220*/  BSSY B0, `(.L_x_145) ;  /* 0x0000011000007945 */ /* 0x000fe80003800000 */
[----:B------:R-:W-:Y:S05]  /*5230*/  @P1 BRA `(.L_x_146) ;  /* 0x00000000003c1947 */ /* 0x000fea0003800000 */
[----:B------:R-:W-:Y:S01]  /*5240*/  @!PT LDS RZ, [RZ] ;  /* 0x00000000fffff984 */ /* 0x000fe20000000800 */
[----:B------:R-:W-:Y:S01]  /*5250*/  @!PT LDS RZ, [RZ] ;  /* 0x00000000fffff984 */ /* 0x000fe20000000800 */
[----:B------:R-:W-:Y:S01]  /*5260*/  @!PT LDS RZ, [RZ] ;  /* 0x00000000fffff984 */ /* 0x000fe20000000800 */
[----:B------:R-:W-:Y:S01]  /*5270*/  @!PT LDS RZ, [RZ] ;  /* 0x00000000fffff984 */ /* 0x000fe20000000800 */
[----:B------:R1:W-:Y:S06]  /*5280*/  MEMBAR.ALL.CTA ;  /* 0x0000000000007992 */ /* 0x0003ec0000008000 */
[----:B-1----:R-:W-:Y:S06]  /*5290*/  MEMBAR.ALL.GPU ;  /* 0x0000000000007992 */ /* 0x002fec000000a000 */
[----:B------:R-:W-:-:S00]  /*52a0*/  ERRBAR ;  /* 0x00000000000079ab */ /* 0x000fc00000000000 */
[----:B------:R-:W-:Y:S06]  /*52b0*/  CGAERRBAR ;  /* 0x00000000000075ab */ /* 0x000fec0000000000 */
[----:B012345:R-:W-:Y:S01]  /*52c0*/  CCTL.IVALL ;  /* 0x00000000ff00798f */ /* 0x03ffe20002000000 */
[----:B------:R-:W1:Y:S01]  /*52d0*/  S2R R4, SR_LANEID ;  /* 0x0000000000047919 */ /* 0x000e620000000000 */
[----:B------:R-:W-:Y:S02]  /*52e0*/  VOTEU.ANY UR16, UPT, PT ;  /* 0x0000000000107886 */ /* 0x000fe400038e0100 */
[----:B------:R-:W-:-:S02]  /*52f0*/  UFLO.U32 UR17, UR16 ;  /* 0x00000010001172bd */ /* 0x000fc400080e0000 */
[----:B------:R-:W2:Y:S04]  /*5300*/  POPC R5, UR16 ;  /* 0x0000001000057d09 */ /* 0x000ea80008000000 */
[----:B-1----:R-:W-:-:S13]  /*5310*/  ISETP.EQ.U32.AND P3, PT, R4, UR17, PT ;  /* 0x0000001104007c0c */ /* 0x002fda000bf62070 */
[----:B--2---:R1:W-:Y:S02]  /*5320*/  @P3 REDG.E.ADD.S32.STRONG.GPU desc[UR28][R2.64], R5 ;  /* 0x000000050200398e */ /* 0x0043e4000c10e39c */
.L_x_146:
[----:B------:R-:W-:Y:S05]  /*5330*/  BSYNC B0 ;  /* 0x0000000000007941 */ /* 0x000fea0003800000 */
.L_x_145:
[----:B------:R-:W-:Y:S01]  /*5340*/  UIADD3 UR19, UR15, UR19, URZ ;  /* 0x000000130f137290 */ /* 0x000fe2000fffe03f */
[----:B------:R-:W-:Y:S03]  /*5350*/  BSSY B0, `(.L_x_147) ;  /* 0x000000d000007945 */ /* 0x000fe60003800000 */
[----:B------:R-:W-:-:S04]  /*5360*/  UIADD3 UR16, UP0, UR19, UR10, URZ ;  /* 0x0000000a13107290 */ /* 0x000fc8000ff1e03f */
[----:B------:R-:W-:Y:S02]  /*5370*/  ULEA.HI.X.SX32 UR19, UR19, UR11, 0x1, UP0 ;  /* 0x0000000b13137291 */ /* 0x000fe400080f0e3f */
[----:B------:R-:W-:-:S04]  /*5380*/  ULEA UR8, UP0, UR16, UR8, 0x2 ;  /* 0x0000000810087291 */ /* 0x000fc8000f80103f */
[----:B------:R-:W-:Y:S02]  /*5390*/  ULEA.HI.X UR19, UR16, UR9, UR19, 0x2, UP0 ;  /* 0x0000000910137291 */ /* 0x000fe400080f1413 */
[----:B-1----:R-:W-:-:S04]  /*53a0*/  IMAD.U32 R2, RZ, RZ, UR8 ;  /* 0x00000008ff027e24 */ /* 0x002fc8000f8e00ff */
[----:B------:R-:W-:Y:S01]  /*53b0*/  IMAD.U32 R3, RZ, RZ, UR19 ;  /* 0x00000013ff037e24 */ /* 0x000fe2000f8e00ff */
[----:B------:R-:W-:Y:S06]  /*53c0*/  @P1 BRA `(.L_x_148) ;  /* 0x0000000000141947 */ /* 0x000fec0003800000 */
.L_x_149:
[----:B------:R-:W2:Y:S04]  /*53d0*/  LDG.E.STRONG.GPU R4, desc[UR28][R2.64] ;  /* 0x0000001c02047981 */ /* 0x000ea8000c1ef900 */
[----:B--2---:R-:W-:Y:S01]  /*53e0*/  CCTL.IVALL ;  /* 0x00000000ff00798f */ /* 0x004fe20002000000 */
[----:B------:R-:W-:Y:S05]  /*53f0*/  YIELD ;  /* 0x0000000000007946 */ /* 0x000fea0003800000 */
[----:B------:R-:W-:-:S13]  /*5400*/  ISETP.NE.AND P3, PT, R4, UR27, PT ;  /* 0x0000001b04007c0c */ /* 0x000fda000bf65270 */
[----:B------:R-:W-:Y:S05]  /*5410*/  @P3 BRA `(.L_x_149) ;  /* 0xfffffffc00ec3947 */ /* 0x000fea000383ffff */
.L_x_148:
[----:B------:R-:W-:Y:S05]  /*5420*/  BSYNC B0 ;  /* 0x0000000000007941 */ /* 0x000fea0003800000 */
.L_x_147:
[----:B------:R-:W-:-:S03]  /*5430*/  UMOV UR8, 0xffffffff ;  /* 0xffffffff00087882 */ /* 0x000fc60000000000 */
[----:B------:R-:W-:Y:S05]  /*5440*/  BRA.DIV UR8, `(.L_x_150) ;  /* 0x0000002e08907947 */ /* 0x000fea000b800000 */
[----:B------:R-:W-:Y:S01]  /*5450*/  NOP ;  /* 0x0000000000007918 */ /* 0x000fe20000000000 */
.L_x_209:
[----:B------:R-:W-:Y:S05]  /*5460*/  WARPSYNC.ALL ;  /* 0x0000000000007948 */ /* 0x000fea0003800000 */
        /* <DEDUP_REMOVED lines=12> */
.L_x_152:
[----:B------:R-:W-:Y:S05]  /*5530*/  BSYNC B0 ;  /* 0x0000000000007941 */ /* 0x000fea0003800000 */
.L_x_151:
        /* <DEDUP_REMOVED lines=13> */
.L_x_154:
[----:B------:R-:W-:Y:S05]  /*5610*/  BSYNC B0 ;  /* 0x0000000000007941 */ /* 0x000fea0003800000 */
.L_x_153:
[----:B------:R-:W-:Y:S06]  /*5620*/  BAR.ARV 0xa, 0xa0 ;  /* 0x0282800000007b1d */ /* 0x000fec0000002000 */
[----:B------:R-:W-:Y:S04]  /*5630*/  BSSY B0, `(.L_x_155) ;  /* 0x0000003000007945 */ /* 0x000fe80003800000 */
[----:B------:R-:W-:Y:S05]  /*5640*/  @!P0 BRA `(.L_x_156) ;  /* 0x0000000000048947 */ /* 0x000fea0003800000 */
[----:B------:R-:W-:-:S04]  /*5650*/  DEPBAR.LE SB0, 0x0 ;  /* 0x000080000000791a */ /* 0x000fc80000000000 */
.L_x_156:
[----:B------:R-:W-:Y:S05]  /*5660*/  BSYNC B0 ;  /* 0x0000000000007941 */ /* 0x000fea0003800000 */
.L_x_155:
[----:B------:R-:W-:Y:S06]  /*5670*/  BAR.ARV 0xb, 0xa0 ;  /* 0x02c2800000007b1d */ /* 0x000fec0000002000 */
[----:B------:R-:W-:Y:S01]  /*5680*/  NOP ;  /* 0x0000000000007918 */ /* 0x000fe20000000000 */
[----:B------:R-:W-:Y:S04]  /*5690*/  BSSY B0, `(.L_x_157) ;  /* 0x0000011000007945 */ /* 0x000fe80003800000 */
[----:B------:R-:W-:Y:S05]  /*56a0*/  @P1 BRA `(.L_x_158) ;  /* 0x00000000003c1947 */ /* 0x000fea0003800000 */
[----:B------:R-:W1:Y:S01]  /*56b0*/  S2R R4, SR_LANEID ;  /* 0x0000000000047919 */ /* 0x000e620000000000 */
[----:B------:R-:W-:Y:S01]  /*56c0*/  @!PT LDS RZ, [RZ] ;  /* 0x00000000fffff984 */ /* 0x000fe20000000800 */
[----:B------:R-:W-:Y:S01]  /*56d0*/  @!PT LDS RZ, [RZ] ;  /* 0x00000000fffff984 */ /* 0x000fe20000000800 */
[----:B------:R-:W-:Y:S01]  /*56e0*/  @!PT LDS RZ, [RZ] ;  /* 0x00000000fffff984 */ /* 0x000fe20000000800 */
[----:B------:R-:W-:Y:S01]  /*56f0*/  @!PT LDS RZ, [RZ] ;  /* 0x00000000fffff984 */ /* 0x000fe20000000800 */
[----:B------:R2:W-:Y:S06]  /*5700*/  MEMBAR.ALL.CTA ;  /* 0x0000000000007992 */ /* 0x0005ec0000008000 */
[----:B--2---:R-:W-:Y:S06]  /*5710*/  MEMBAR.ALL.GPU ;  /* 0x0000000000007992 */ /* 0x004fec000000a000 */
[----:B------:R-:W-:-:S00]  /*5720*/  ERRBAR ;  /* 0x00000000000079ab */ /* 0x000fc00000000000 */
[----:B------:R-:W-:Y:S06]  /*5730*/  CGAERRBAR ;  /* 0x00000000000075ab */ /* 0x000fec0000000000 */
[----:B012345:R-:W-:Y:S01]  /*5740*/  CCTL.IVALL ;  /* 0x00000000ff00798f */ /* 0x03ffe20002000000 */
[----:B------:R-:W-:Y:S02]  /*5750*/  VOTEU.ANY UR8, UPT, PT ;  /* 0x0000000000087886 */ /* 0x000fe400038e0100 */
[----:B------:R-:W-:Y:S02]  /*5760*/  UFLO.U32 UR9, UR8 ;  /* 0x00000008000972bd */ /* 0x000fe400080e0000 */
[----:B------:R-:W2:Y:S04]  /*5770*/  POPC R5, UR8 ;  /* 0x0000000800057d09 */ /* 0x000ea80008000000 */
[----:B-1----:R-:W-:-:S13]  /*5780*/  ISETP.EQ.U32.AND P1, PT, R4, UR9, PT ;  /* 0x0000000904007c0c */ /* 0x002fda000bf22070 */
[----:B--2---:R1:W-:Y:S02]  /*5790*/  @P1 REDG.E.ADD.S32.STRONG.GPU desc[UR28][R2.64], R5 ;  /* 0x000000050200198e */ /* 0x0043e4000c10e39c */
.L_x_158:
[----:B------:R-:W-:Y:S05]  /*57a0*/  BSYNC B0 ;  /* 0x0000000000007941 */ /* 0x000fea0003800000 */
.L_x_157:
[----:B------:R-:W-:Y:S02]  /*57b0*/  UIADD3 UR4, UR4, 0x2, URZ ;  /* 0x0000000204047890 */ /* 0x000fe4000fffe03f */
[----:B------:R-:W-:Y:S01]  /*57c0*/  UIADD3 UR5, UR5, 0x1, URZ ;  /* 0x0000000105057890 */ /* 0x000fe2000fffe03f */
[----:B------:R-:W-:Y:S11]  /*57d0*/  @P2 BRA `(.L_x_159) ;  /* 0xfffffff400842947 */ /* 0x000ff6000383ffff */
.L_x_134:
[----:B------:R-:W-:-:S13]  /*57e0*/  ISETP.NE.AND P1, PT, RZ, UR35, PT ;  /* 0x00000023ff007c0c */ /* 0x000fda000bf25270 */
[----:B------:R-:W-:Y:S05]  /*57f0*/  @!P1 EXIT ;  /* 0x000000000000994d */ /* 0x000fea0003800000 */
[----:B------:R-:W-:Y:S01]  /*5800*/  UIMAD UR5, UR15, UR4, URZ ;  /* 0x000000040f0572a4 */ /* 0x000fe2000f8e023f */
[----:B------:R-:W-:Y:S01]  /*5810*/  ISETP.NE.AND P1, PT, R0, RZ, PT ;  /* 0x000000ff0000720c */ /* 0x000fe20003f25270 */
[----:B------:R-:W-:Y:S01]  /*5820*/  ULDC.64 UR12, c[0x0][0x768] ;  /* 0x0001da00000c7ab9 */ /* 0x000fe20000000a00 */
[----:B------:R-:W-:Y:S01]  /*5830*/  BSSY B0, `(.L_x_160) ;  /* 0x000000d000007945 */ /* 0x000fe20003800000 */
[----:B------:R-:W-:-:S04]  /*5840*/  UIADD3 UR8, UP0, UR5, UR10, URZ ;  /* 0x0000000a05087290 */ /* 0x000fc8000ff1e03f */
[----:B------:R-:W-:Y:S02]  /*5850*/  ULEA.HI.X.SX32 UR5, UR5, UR11, 0x1, UP0 ;  /* 0x0000000b05057291 */ /* 0x000fe400080f0e3f */
[----:B------:R-:W-:-:S04]  /*5860*/  ULEA UR9, UP0, UR8, UR12, 0x2 ;  /* 0x0000000c08097291 */ /* 0x000fc8000f80103f */
[----:B------:R-:W-:Y:S02]  /*5870*/  ULEA.HI.X UR5, UR8, UR13, UR5, 0x2, UP0 ;  /* 0x0000000d08057291 */ /* 0x000fe400080f1405 */
[----:B-1----:R-:W-:-:S04]  /*5880*/  IMAD.U32 R2, RZ, RZ, UR9 ;  /* 0x00000009ff027e24 */ /* 0x002fc8000f8e00ff */
[----:B------:R-:W-:Y:S01]  /*5890*/  IMAD.U32 R3, RZ, RZ, UR5 ;  /* 0x00000005ff037e24 */ /* 0x000fe2000f8e00ff */
[----:B------:R-:W-:Y:S06]  /*58a0*/  @P1 BRA `(.L_x_161) ;  /* 0x0000000000141947 */ /* 0x000fec0003800000 */
.L_x_162:
[----:B------:R-:W2:Y:S04]  /*58b0*/  LDG.E.STRONG.GPU R0, desc[UR28][R2.64] ;  /* 0x0000001c02007981 */ /* 0x000ea8000c1ef900 */
[----:B--2---:R-:W-:Y:S01]  /*58c0*/  CCTL.IVALL ;  /* 0x00000000ff00798f */ /* 0x004fe20002000000 */
[----:B------:R-:W-:Y:S05]  /*58d0*/  YIELD ;  /* 0x0000000000007946 */ /* 0x000fea0003800000 */
[----:B------:R-:W-:-:S13]  /*58e0*/  ISETP.NE.AND P2, PT, R0, UR27, PT ;  /* 0x0000001b00007c0c */ /* 0x000fda000bf45270 */
[----:B------:R-:W-:Y:S05]  /*58f0*/  @P2 BRA `(.L_x_162) ;  /* 0xfffffffc00ec2947 */ /* 0x000fea000383ffff */
.L_x_161:
[----:B------:R-:W-:Y:S05]  /*5900*/  BSYNC B0 ;  /* 0x0000000000007941 */ /* 0x000fea0003800000 */
.L_x_160:
[----:B------:R-:W-:-:S03]  /*5910*/  UMOV UR5, 0xffffffff ;  /* 0xffffffff00057882 */ /* 0x000fc60000000000 */
[----:B------:R-:W-:Y:S05]  /*5920*/  BRA.DIV UR5, `(.L_x_163) ;  /* 0x0000002a05747947 */ /* 0x000fea000b800000 */
[----:B------:R-:W-:Y:S01]  /*5930*/  NOP ;  /* 0x0000000000007918 */ /* 0x000fe20000000000 */
.L_x_212:
[----:B------:R-:W-:Y:S01]  /*5940*/  IMAD.U32 R6, RZ, RZ, UR4 ;  /* 0x00000004ff067e24 */ /* 0x000fe2000f8e00ff */
[----:B------:R-:W-:Y:S05]  /*5950*/  WARPSYNC.ALL ;  /* 0x0000000000007948 */ /* 0x000fea0003800000 */
[----:B------:R-:W-:Y:S01]  /*5960*/  BAR.SYNC.DEFER_BLOCKING 0xd, 0xa0 ;  /* 0x0342800000007b1d */ /* 0x000fe20000010000 */
[----:B------:R-:W-:-:S05]  /*5970*/  IMAD R6, R6, 0x1800, RZ ;  /* 0x0000180006067824 */ /* 0x000fca00078e02ff */
[----:B------:R-:W-:Y:S04]  /*5980*/  BSSY B0, `(.L_x_164) ;  /* 0x0000012000007945 */ /* 0x000fe80003800000 */
[----:B------:R-:W-:Y:S05]  /*5990*/  @!P0 BRA `(.L_x_165) ;  /* 0x0000000000408947 */ /* 0x000fea0003800000 */
[----:B------:R-:W1:Y:S01]  /*59a0*/  LDC.64 R8, c[0x0][0x2c0] ;  /* 0x0000b000ff087b82 */ /* 0x000e620000000a00 */
[C---:B------:R-:W-:Y:S01]  /*59b0*/  IADD3 R4, P2, R6.reuse, UR6, RZ ;  /* 0x0000000606047c10 */ /* 0x040fe2000ff5e0ff */
[----:B------:R-:W-:Y:S01]  /*59c0*/  UMOV UR5, 0x400 ;  /* 0x0000040000057882 */ /* 0x000fe20000000000 */
[----:B------:R-:W-:Y:S01]  /*59d0*/  UMOV UR16, 0x0 ;  /* 0x0000000000107882 */ /* 0x000fe20000000000 */
[----:B------:R-:W-:Y:S01]  /*59e0*/  UMOV UR17, 0x14f00000 ;  /* 0x14f0000000117882 */ /* 0x000fe20000000000 */
[----:B------:R-:W-:-:S03]  /*59f0*/  LEA.HI.X.SX32 R5, R6, UR14, 0x1, P2 ;  /* 0x0000000e06057c11 */ /* 0x000fc600090f0eff */
[----:B------:R-:W2:Y:S01]  /*5a00*/  S2UR UR8, SR_CgaCtaId ;  /* 0x00000000000879c3 */ /* 0x000ea20000008800 */
[----:B-1----:R-:W-:-:S04]  /*5a10*/  LEA R0, P3, R4, R8, 0x2 ;  /* 0x0000000804007211 */ /* 0x002fc800078610ff */
[----:B------:R-:W-:Y:S02]  /*5a20*/  LEA.HI.X R4, R4, R9, R5, 0x2, P3 ;  /* 0x0000000904047211 */ /* 0x000fe400018f1405 */
[----:B------:R-:W-:Y:S02]  /*5a30*/  R2UR UR12, R0 ;  /* 0x00000000000c72ca */ /* 0x000fe400000e0000 */
[----:B------:R-:W-:Y:S01]  /*5a40*/  R2UR UR13, R4 ;  /* 0x00000000040d72ca */ /* 0x000fe200000e0000 */
[----:B--2---:R-:W-:-:S03]  /*5a50*/  ULEA UR5, UR8, UR5, 0x18 ;  /* 0x0000000508057291 */ /* 0x004fc6000f8ec03f */
[----:B------:R-:W-:Y:S01]  /*5a60*/  UMOV UR8, 0x300 ;  /* 0x0000030000087882 */ /* 0x000fe20000000000 */
[----:B------:R-:W-:-:S09]  /*5a70*/  UIADD3 UR5, UR5, 0xc000, URZ ;  /* 0x0000c00005057890 */ /* 0x000fd2000fffe03f */
[----:B------:R1:W-:Y:S02]  /*5a80*/  UBLKRED.G.S.ADD.F32.RN [UR12], [UR5], UR8, desc[UR16] ;  /* 0x0000100c050073bb */ /* 0x0003e400080a1408 */
[----:B-1----:R0:W-:Y:S02]  /*5a90*/  UTMACMDFLUSH ;  /* 0x00000000000079b7 */ /* 0x0021e40000000000 */
.L_x_165:
[----:B------:R-:W-:Y:S05]  /*5aa0*/  BSYNC B0 ;  /* 0x0000000000007941 */ /* 0x000fea0003800000 */
.L_x_164:
[----:B------:R-:W-:Y:S06]  /*5ab0*/  BAR.SYNC.DEFER_BLOCKING 0xe, 0xa0 ;  /* 0x0382800000007b1d */ /* 0x000fec0000010000 */
[----:B------:R-:W-:Y:S04]  /*5ac0*/  BSSY B0, `(.L_x_166) ;  /* 0x0000013000007945 */ /* 0x000fe80003800000 */
[----:B------:R-:W-:Y:S05]  /*5ad0*/  @!P0 BRA `(.L_x_167) ;  /* 0x0000000000448947 */ /* 0x000fea0003800000 */
[----:B------:R-:W1:Y:S01]  /*5ae0*/  S2UR UR13, SR_CgaCtaId ;  /* 0x00000000000d79c3 */ /* 0x000e620000008800 */
[----:B------:R-:W-:Y:S01]  /*5af0*/  R2UR UR5, R6 ;  /* 0x00000000060572ca */ /* 0x000fe200000e0000 */
[----:B------:R-:W-:Y:S01]  /*5b00*/  UMOV UR12, 0x400 ;  /* 0x00000400000c7882 */ /* 0x000fe20000000000 */
[----:B------:R-:W-:Y:S01]  /*5b10*/  ULDC.64 UR8, c[0x0][0x2c0] ;  /* 0x0000b00000087ab9 */ /* 0x000fe20000000a00 */
[----:B------:R-:W-:-:S10]  /*5b20*/  UMOV UR17, 0x14f00000 ;  /* 0x14f0000000117882 */ /* 0x000fd40000000000 */
[----:B------:R-:W-:-:S04]  /*5b30*/  UIADD3 UR5, UR5, 0xc00, URZ ;  /* 0x00000c0005057890 */ /* 0x000fc8000fffe03f */
[----:B------:R-:W-:-:S04]  /*5b40*/  UIADD3 UR16, UP0, UR5, UR6, URZ ;  /* 0x0000000605107290 */ /* 0x000fc8000ff1e03f */
[----:B------:R-:W-:Y:S02]  /*5b50*/  ULEA.HI.X.SX32 UR5, UR5, UR14, 0x1, UP0 ;  /* 0x0000000e05057291 */ /* 0x000fe400080f0e3f */
[----:B-1----:R-:W-:Y:S02]  /*5b60*/  ULEA UR12, UR13, UR12, 0x18 ;  /* 0x0000000c0d0c7291 */ /* 0x002fe4000f8ec03f */
[----:B------:R-:W-:Y:S02]  /*5b70*/  ULEA UR8, UP0, UR16, UR8, 0x2 ;  /* 0x0000000810087291 */ /* 0x000fe4000f80103f */
[----:B------:R-:W-:Y:S02]  /*5b80*/  UIADD3 UR12, UR12, 0xf000, URZ ;  /* 0x0000f0000c0c7890 */ /* 0x000fe4000fffe03f */
[----:B------:R-:W-:-:S03]  /*5b90*/  ULEA.HI.X UR9, UR16, UR9, UR5, 0x2, UP0 ;  /* 0x0000000910097291 */ /* 0x000fc600080f1405 */
[----:B------:R-:W-:Y:S01]  /*5ba0*/  UMOV UR5, 0x300 ;  /* 0x0000030000057882 */ /* 0x000fe20000000000 */
[----:B------:R-:W-:-:S05]  /*5bb0*/  UMOV UR16, 0x0 ;  /* 0x0000000000107882 */ /* 0x000fca0000000000 */
[----:B------:R1:W-:Y:S01]  /*5bc0*/  UBLKRED.G.S.ADD.F32.RN [UR8], [UR12], UR5, desc[UR16] ;  /* 0x000010080c0073bb */ /* 0x0003e200080a1405 */
[----:B------:R0:W-:Y:S01]  /*5bd0*/  UTMACMDFLUSH ;  /* 0x00000000000079b7 */ /* 0x0001e20000000000 */
[----:B-1----:R-:W-:-:S04]  /*5be0*/  DEPBAR.LE SB0, 0x1 ;  /* 0x000080400000791a */ /* 0x002fc80000000000 */
.L_x_167:
[----:B------:R-:W-:Y:S05]  /*5bf0*/  BSYNC B0 ;  /* 0x0000000000007941 */ /* 0x000fea0003800000 */
.L_x_166:
[----:B------:R-:W-:Y:S06]  /*5c00*/  BAR.ARV 0xa, 0xa0 ;  /* 0x0282800000007b1d */ /* 0x000fec0000002000 */
[----:B------:R-:W-:Y:S04]  /*5c10*/  BSSY B0, `(.L_x_168) ;  /* 0x0000003000007945 */ /* 0x000fe80003800000 */
[----:B------:R-:W-:Y:S05]  /*5c20*/  @!P0 BRA `(.L_x_169) ;  /* 0x0000000000048947 */ /* 0x000fea0003800000 */
[----:B------:R-:W-:-:S04]  /*5c30*/  DEPBAR.LE SB0, 0x0 ;  /* 0x000080000000791a */ /* 0x000fc80000000000 */
.L_x_169:
[----:B------:R-:W-:Y:S05]  /*5c40*/  BSYNC B0 ;  /* 0x0000000000007941 */ /* 0x000fea0003800000 */
.L_x_168:
        /* <DEDUP_REMOVED lines=19> */
.L_x_171:
[----:B------:R-:W-:Y:S05]  /*5d80*/  BSYNC B0 ;  /* 0x0000000000007941 */ /* 0x000fea0003800000 */
.L_x_170:
[----:B------:R-:W-:Y:S05]  /*5d90*/  EXIT ;  /* 0x000000000000794d */ /* 0x000fea0003800000 */
.L_x_133:
        /* <DEDUP_REMOVED lines=48> */
.L_x_213:
        /* <DEDUP_REMOVED lines=14> */
.L_x_175:
        /* <DEDUP_REMOVED lines=127> */
.L_x_186:
[----:B------:R-:W-:-:S04]  /*6970*/  SHF.L.U32 R20, R9, 0x1f, RZ ;  /* 0x0000001f09147819 */ /* 0x000fc800000006ff */
[----:B-1----:R-:W1:Y:S02]  /*6980*/  SYNCS.PHASECHK.TRANS64.TRYWAIT P1, [R0+URZ+0x26840], R20 ;  /* 0x02684014000075a7 */ /* 0x002e64000802017f */
[----:B-123--:R-:W-:Y:S05]  /*6990*/  @!P1 BRA `(.L_x_178) ;  /* 0x0000001800889947 */ /* 0x00efea0003800000 */
.L_x_214:
[----:B------:R-:W-:Y:S05]  /*69a0*/  @P0 BRA `(.L_x_179) ;  /* 0x0000000000140947 */ /* 0x000fea0003800000 */
[----:B------:R-:W-:Y:S01]  /*69b0*/  ISETP.NE.AND P1, PT, R13, RZ, PT ;  /* 0x000000ff0d00720c */ /* 0x000fe20003f25270 */
[----:B------:R-:W-:-:S04]  /*69c0*/  IMAD.MOV.U32 R3, RZ, RZ, 0x3100 ;  /* 0x00003100ff037424 */ /* 0x000fc800078e00ff */
[----:B------:R2:W-:Y:S08]  /*69d0*/  SYNCS.ARRIVE.TRANS64 RZ, [R0+URZ+0x26830], R3 ;  /* 0x0268300300ff79a7 */ /* 0x0005f0000800003f */
[----:B------:R-:W-:Y:S05]  /*69e0*/  @!P1 BRA `(.L_x_179) ;  /* 0x0000000000049947 */ /* 0x000fea0003800000 */
[----:B------:R-:W-:Y:S01]  /*69f0*/  BPT.TRAP 0x1 ;  /* 0x000000040000795c */ /* 0x000fe20000300000 */
.L_x_179:
        /* <DEDUP_REMOVED lines=42> */
.L_x_215:
[----:B------:R-:W-:Y:S05]  /*6ca0*/  @P0 BRA `(.L_x_181) ;  /* 0x0000000000140947 */ /* 0x000fea0003800000 */
[----:B------:R-:W-:Y:S01]  /*6cb0*/  ISETP.NE.AND P1, PT, R13, RZ, PT ;  /* 0x000000ff0d00720c */ /* 0x000fe20003f25270 */
[----:B------:R-:W-:-:S04]  /*6cc0*/  IMAD.MOV.U32 R3, RZ, RZ, 0x3100 ;  /* 0x00003100ff037424 */ /* 0x000fc800078e00ff */
[----:B------:R3:W-:Y:S08]  /*6cd0*/  SYNCS.ARRIVE.TRANS64 RZ, [R0+URZ+0x26818], R3 ;  /* 0x0268180300ff79a7 */ /* 0x0007f0000800003f */
[----:B------:R-:W-:Y:S05]  /*6ce0*/  @!P1 BRA `(.L_x_181) ;  /* 0x0000000000049947 */ /* 0x000fea0003800000 */
[----:B------:R-:W-:Y:S01]  /*6cf0*/  BPT.TRAP 0x1 ;  /* 0x000000040000795c */ /* 0x000fe20000300000 */
.L_x_181:
        /* <DEDUP_REMOVED lines=34> */
.L_x_216:
[----:B-123--:R-:W-:Y:S01]  /*6f20*/  SHF.R.S32.HI R20, RZ, 0x1f, R19 ;  /* 0x0000001fff147819 */ /* 0x00efe20000011413 */
[----:B------:R-:W-:Y:S06]  /*6f30*/  @P0 BRA `(.L_x_183) ;  /* 0x0000000000140947 */ /* 0x000fec0003800000 */
[----:B------:R-:W-:Y:S01]  /*6f40*/  ISETP.NE.AND P1, PT, R13, RZ, PT ;  /* 0x000000ff0d00720c */ /* 0x000fe20003f25270 */
[----:B------:R-:W-:-:S04]  /*6f50*/  IMAD.MOV.U32 R21, RZ, RZ, 0x3100 ;  /* 0x00003100ff157424 */ /* 0x000fc800078e00ff */
[----:B------:R1:W-:Y:S08]  /*6f60*/  SYNCS.ARRIVE.TRANS64 RZ, [R0+URZ+0x26838], R21 ;  /* 0x0268381500ff79a7 */ /* 0x0003f0000800003f */
[----:B------:R-:W-:Y:S05]  /*6f70*/  @!P1 BRA `(.L_x_183) ;  /* 0x0000000000049947 */ /* 0x000fea0003800000 */
[----:B------:R-:W-:Y:S01]  /*6f80*/  BPT.TRAP 0x1 ;  /* 0x000000040000795c */ /* 0x000fe20000300000 */
.L_x_183:
        /* <DEDUP_REMOVED lines=38> */
.L_x_218:
[----:B------:R-:W-:Y:S05]  /*71f0*/  @P0 BRA `(.L_x_185) ;  /* 0x0000000000140947 */ /* 0x000fea0003800000 */
[----:B------:R-:W-:Y:S01]  /*7200*/  ISETP.NE.AND P1, PT, R13, RZ, PT ;  /* 0x000000ff0d00720c */ /* 0x000fe20003f25270 */
[----:B--2---:R-:W-:-:S04]  /*7210*/  IMAD.MOV.U32 R5, RZ, RZ, 0x3100 ;  /* 0x00003100ff057424 */ /* 0x004fc800078e00ff */
[----:B------:R3:W-:Y:S08]  /*7220*/  SYNCS.ARRIVE.TRANS64 RZ, [R0+URZ+0x26810], R5 ;  /* 0x0268100500ff79a7 */ /* 0x0007f0000800003f */
[----:B------:R-:W-:Y:S05]  /*7230*/  @!P1 BRA `(.L_x_185) ;  /* 0x0000000000049947 */ /* 0x000fea0003800000 */
[----:B------:R-:W-:Y:S01]  /*7240*/  BPT.TRAP 0x1 ;  /* 0x000000040000795c */ /* 0x000fe20000300000 */
.L_x_185:
        /* <DEDUP_REMOVED lines=36> */
.L_x_177:
[----:B------:R-:W-:-:S13]  /*7490*/  ISETP.NE.AND P1, PT, R17, RZ, PT ;  /* 0x000000ff1100720c */ /* 0x000fda0003f25270 */
[----:B------:R-:W-:Y:S05]  /*74a0*/  @!P1 BRA `(.L_x_176) ;  /* 0x0000000400609947 */ /* 0x000fea0003800000 */
[----:B------:R-:W-:-:S04]  /*74b0*/  SHF.L.U32 R7, R9, 0x1f, RZ ;  /* 0x0000001f09077819 */ /* 0x000fc800000006ff */
[----:B------:R-:W2:Y:S02]  /*74c0*/  SYNCS.PHASECHK.TRANS64.TRYWAIT P1, [R0+URZ+0x26840], R7 ;  /* 0x02684007000075a7 */ /* 0x000ea4000802017f */
[----:B--2---:R-:W-:Y:S05]  /*74d0*/  @!P1 BRA `(.L_x_187) ;  /* 0x00000010000c9947 */ /* 0x004fea0003800000 */
.L_x_219:
[----:B------:R-:W-:Y:S05]  /*74e0*/  @P0 BRA `(.L_x_188) ;  /* 0x0000000000140947 */ /* 0x000fea0003800000 */
[----:B------:R-:W-:Y:S01]  /*74f0*/  ISETP.NE.AND P1, PT, R13, RZ, PT ;  /* 0x000000ff0d00720c */ /* 0x000fe20003f25270 */
[----:B------:R-:W-:-:S04]  /*7500*/  IMAD.MOV.U32 R5, RZ, RZ, 0x3100 ;  /* 0x00003100ff057424 */ /* 0x000fc800078e00ff */
[----:B------:R3:W-:Y:S08]  /*7510*/  SYNCS.ARRIVE.TRANS64 RZ, [R0+URZ+0x26830], R5 ;  /* 0x0268300500ff79a7 */ /* 0x0007f0000800003f */
[----:B------:R-:W-:Y:S05]  /*7520*/  @!P1 BRA `(.L_x_188) ;  /* 0x0000000000049947 */ /* 0x000fea0003800000 */
[----:B------:R-:W-:Y:S01]  /*7530*/  BPT.TRAP 0x1 ;  /* 0x000000040000795c */ /* 0x000fe20000300000 */
.L_x_188:
        /* <DEDUP_REMOVED lines=40> */
.L_x_220:
[----:B------:R-:W-:Y:S05]  /*77c0*/  @P0 BRA `(.L_x_190) ;  /* 0x0000000000140947 */ /* 0x000fea0003800000 */
[----:B------:R-:W-:Y:S01]  /*77d0*/  ISETP.NE.AND P0, PT, R13, RZ, PT ;  /* 0x000000ff0d00720c */ /* 0x000fe20003f05270 */
[----:B------:R-:W-:-:S04]  /*77e0*/  IMAD.MOV.U32 R5, RZ, RZ, 0x3100 ;  /* 0x00003100ff057424 */ /* 0x000fc800078e00ff */
[----:B------:R4:W-:Y:S08]  /*77f0*/  SYNCS.ARRIVE.TRANS64 RZ, [R0+URZ+0x26818], R5 ;  /* 0x0268180500ff79a7 */ /* 0x0009f0000800003f */
[----:B------:R-:W-:Y:S05]  /*7800*/  @!P0 BRA `(.L_x_190) ;  /* 0x0000000000048947 */ /* 0x000fea0003800000 */
[----:B------:R-:W-:Y:S01]  /*7810*/  BPT.TRAP 0x1 ;  /* 0x000000040000795c */ /* 0x000fe20000300000 */
.L_x_190:
        /* <DEDUP_REMOVED lines=33> */
.L_x_176:
[----:B------:R-:W4:Y:S01]  /*7a30*/  S2R R2, SR_TID.X ;  /* 0x0000000000027919 */ /* 0x000f220000002100 */
[----:B------:R-:W-:Y:S01]  /*7a40*/  IMAD R3, R12, 0x8, R0 ;  /* 0x000000080c037824 */ /* 0x000fe200078e0200 */
[----:B----4-:R-:W-:Y:S02]  /*7a50*/  LOP3.LUT R4, R2, 0x7f, RZ, 0xc0, !PT ;  /* 0x0000007f02047812 */ /* 0x010fe400078ec0ff */
[----:B------:R-:W-:Y:S02]  /*7a60*/  SHF.L.U32 R2, R9, 0x1f, RZ ;  /* 0x0000001f09027819 */ /* 0x000fe400000006ff */
[----:B------:R-:W-:Y:S02]  /*7a70*/  ISETP.NE.AND P1, PT, R4, RZ, PT ;  /* 0x000000ff0400720c */ /* 0x000fe40003f25270 */
[----:B------:R-:W4:Y:S02]  /*7a80*/  SYNCS.PHASECHK.TRANS64.TRYWAIT P0, [R3+URZ+0x26840], R2 ;  /* 0x02684002030075a7 */ /* 0x000f24000800017f */
[----:B----4-:R-:W-:Y:S09]  /*7a90*/  @!P0 BRA `(.L_x_191) ;  /* 0x0000000800c48947 */ /* 0x010ff20003800000 */
.L_x_221:
[----:B------:R-:W-:Y:S05]  /*7aa0*/  @P1 BRA `(.L_x_192) ;  /* 0x0000000000181947 */ /* 0x000fea0003800000 */
[----:B------:R-:W5:Y:S01]  /*7ab0*/  S2R R4, SR_TID.X ;  /* 0x0000000000047919 */ /* 0x000f620000002100 */
[----:B----4-:R-:W-:-:S04]  /*7ac0*/  IMAD.MOV.U32 R2, RZ, RZ, 0x3100 ;  /* 0x00003100ff027424 */ /* 0x010fc800078e00ff */
[----:B------:R4:W-:Y:S01]  /*7ad0*/  SYNCS.ARRIVE.TRANS64 RZ, [R3+URZ+0x26830], R2 ;  /* 0x0268300203ff79a7 */ /* 0x0009e2000800003f */
[----:B-----5:R-:W-:-:S13]  /*7ae0*/  LOP3.LUT P0, RZ, R4, 0x1f, RZ, 0xc0, !PT ;  /* 0x0000001f04ff7812 */ /* 0x020fda000780c0ff */
[----:B----4-:R-:W-:Y:S05]  /*7af0*/  @!P0 BRA `(.L_x_192) ;  /* 0x0000000000048947 */ /* 0x010fea0003800000 */
[----:B------:R-:W-:Y:S01]  /*7b00*/  BPT.TRAP 0x1 ;  /* 0x000000040000795c */ /* 0x000fe20000300000 */
.L_x_192:
        /* <DEDUP_REMOVED lines=47> */
.L_x_173:
[----:B------:R-:W-:Y:S05]  /*7e00*/  BSYNC B0 ;  /* 0x0000000000007941 */ /* 0x000fea0003800000 */
.L_x_172:
[----:B------:R-:W-:-:S03]  /*7e10*/  UMOV UR5, 0xffffffff ;  /* 0xffffffff00057882 */ /* 0x000fc60000000000 */
[----:B------:R-:W-:Y:S05]  /*7e20*/  BRA.DIV UR5, `(.L_x_193) ;  /* 0x0000000605f47947 */ /* 0x000fea000b800000 */
[----:B------:R-:W-:-:S13]  /*7e30*/  ELECT P0, URZ, PT ;  /* 0x00000000003f782f */ /* 0x000fda0003800000 */
.L_x_224:
[----:B------:R-:W-:Y:S04]  /*7e40*/  BSSY B0, `(.L_x_194) ;  /* 0x0000023000007945 */ /* 0x000fe80003800000 */
[----:B------:R-:W-:Y:S05]  /*7e50*/  @!P0 BRA `(.L_x_195) ;  /* 0x0000000000848947 */ /* 0x000fea0003800000 */
[----:B------:R-:W-:-:S06]  /*7e60*/  ULOP3.LUT UR5, UR38, 0x2, URZ, 0xfc, !UPT ;  /* 0x0000000226057892 */ /* 0x000fcc000f8efc3f */
[----:B------:R-:W-:-:S05]  /*7e70*/  IMAD.U32 R2, RZ, RZ, UR5 ;  /* 0x00000005ff027e24 */ /* 0x000fca000f8e00ff */
[----:B------:R-:W-:-:S13]  /*7e80*/  ISETP.NE.AND P0, PT, R2, 0x3, PT ;  /* 0x000000030200780c */ /* 0x000fda0003f05270 */
[----:B------:R-:W-:Y:S05]  /*7e90*/  @!P0 BRA `(.L_x_196) ;  /* 0x0000000000048947 */ /* 0x000fea0003800000 */
[----:B------:R-:W-:Y:S01]  /*7ea0*/  BPT.TRAP 0x1 ;  /* 0x000000040000795c */ /* 0x000fe20000300000 */
.L_x_196:
        /* <DEDUP_REMOVED lines=15> */
.L_x_225:
[----:B------:R-:W2:Y:S02]  /*7fa0*/  SYNCS.PHASECHK.TRANS64.TRYWAIT P1, [R3+URZ], R2 ;  /* 0x00000002030075a7 */ /* 0x000ea4000802017f */
[----:B--2---:R-:W-:Y:S05]  /*7fb0*/  @!P1 BRA `(.L_x_198) ;  /* 0x0000000400c89947 */ /* 0x004fea0003800000 */
.L_x_226:
[----:B------:R-:W-:Y:S05]  /*7fc0*/  @!P0 BRA `(.L_x_199) ;  /* 0x0000000000048947 */ /* 0x000fea0003800000 */
[----:B------:R-:W-:Y:S01]  /*7fd0*/  BPT.TRAP 0x1 ;  /* 0x000000040000795c */ /* 0x000fe20000300000 */
.L_x_199:
[----:B--2---:R-:W-:-:S04]  /*7fe0*/  VIADD R3, R7, 0x26840 ;  /* 0x0002684007037836 */ /* 0x004fc80000000000 */
[----:B------:R-:W-:-:S04]  /*7ff0*/  IMAD R0, R0, 0x8, R3 ;  /* 0x0000000800007824 */ /* 0x000fc800078e0203 */
[----:B------:R-:W2:Y:S02]  /*8000*/  SYNCS.PHASECHK.TRANS64.TRYWAIT P0, [R0+URZ], R5 ;  /* 0x00000005000075a7 */ /* 0x000ea4000800017f */
[----:B--2---:R-:W-:Y:S05]  /*8010*/  @!P0 BRA `(.L_x_200) ;  /* 0x0000000400c48947 */ /* 0x004fea0003800000 */
.L_x_227:
[----:B------:R-:W-:-:S07]  /*8020*/  IMAD R3, R4, 0x8, R3 ;  /* 0x0000000804037824 */ /* 0x000fce00078e0203 */
.L_x_201:
[----:B---3--:R3:W4:Y:S02]  /*8030*/  SYNCS.PHASECHK.TRANS64.TRYWAIT P0, [R3+URZ], R2 ;  /* 0x00000002030075a7 */ /* 0x008724000800017f */
[----:B----4-:R-:W-:Y:S05]  /*8040*/  @!P0 NANOSLEEP.SYNCS 0x989680 ;  /* 0x009896800000895d */ /* 0x010fea0003900000 */
[----:B------:R-:W4:Y:S02]  /*8050*/  @!P0 SYNCS.PHASECHK.TRANS64 P0, [R3+URZ], R2 ;  /* 0x00000002030085a7 */ /* 0x000f24000800007f */
[----:B----4-:R-:W-:Y:S05]  /*8060*/  @!P0 BRA `(.L_x_201) ;  /* 0xfffffffc00f08947 */ /* 0x010fea000383ffff */
.L_x_195:
[----:B------:R-:W-:Y:S05]  /*8070*/  BSYNC B0 ;  /* 0x0000000000007941 */ /* 0x000fea0003800000 */
.L_x_194:
[----:B------:R-:W-:Y:S05]  /*8080*/  EXIT ;  /* 0x000000000000794d */ /* 0x000fea0003800000 */
.L_x_111:
[----:B------:R-:W-:Y:S02]  /*8090*/  IMAD.MOV.U32 R13, RZ, RZ, R23 ;  /* 0x000000ffff0d7224 */ /* 0x000fe400078e0017 */
[----:B------:R-:W-:Y:S02]  /*80a0*/  IMAD.MOV.U32 R12, RZ, RZ, RZ ;  /* 0x000000ffff0c7224 */ /* 0x000fe400078e00ff */
[----:B------:R-:W-:Y:S02]  /*80b0*/  IMAD.MOV.U32 R11, RZ, RZ, 0x1f ;  /* 0x0000001fff0b7424 */ /* 0x000fe400078e00ff */
[----:B------:R-:W-:-:S07]  /*80c0*/  IMAD.MOV.U32 R15, RZ, RZ, -0x1 ;  /* 0xffffffffff0f7424 */ /* 0x000fce00078e00ff */
[----:B------:R-:W-:Y:S05]  /*80d0*/  WARPSYNC.COLLECTIVE R15, `(.L_x_202) ;  /* 0x000000000f087348 */ /* 0x000fea0003c00000 */
[----:B------:R1:W2:Y:S02]  /*80e0*/  SHFL.IDX P6, R14, R13, R12, R11 ;  /* 0x0000000c0d0e7389 */ /* 0x0002a400000c000b */
[----:B-12---:R-:W-:Y:S01]  /*80f0*/  ENDCOLLECTIVE ;  /* 0x000000000000791b */ /* 0x006fe20003800000 */
.L_x_202:
[----:B------:R-:W-:Y:S05]  /*8100*/  BRA `(.L_x_203) ;  /* 0xffffff8800a47947 */ /* 0x000fea000383ffff */
.L_x_113:
[----:B--2---:R2:W3:Y:S02]  /*8110*/  SYNCS.PHASECHK.TRANS64.TRYWAIT P0, [R2+URZ+0x26800], R5 ;  /* 0x02680005020075a7 */ /* 0x0044e4000800017f */
[----:B---3--:R-:W-:Y:S05]  /*8120*/  @!P0 NANOSLEEP.SYNCS 0x989680 ;  /* 0x009896800000895d */ /* 0x008fea0003900000 */
[----:B------:R-:W3:Y:S02]  /*8130*/  @!P0 SYNCS.PHASECHK.TRANS64 P0, [R2+URZ+0x26800], R5 ;  /* 0x02680005020085a7 */ /* 0x000ee4000800007f */
[----:B---3--:R-:W-:Y:S05]  /*8140*/  @!P0 BRA `(.L_x_113) ;  /* 0xfffffffc00f08947 */ /* 0x008fea000383ffff */
[----:B------:R-:W-:Y:S05]  /*8150*/  BRA `(.L_x_112) ;  /* 0xffffff8800e47947 */ /* 0x000fea000383ffff */
.L_x_119:
[----:B---3--:R-:W-:-:S04]  /*8160*/  IMAD.U32 R5, RZ, RZ, UR8 ;  /* 0x00000008ff057e24 */ /* 0x008fc8000f8e00ff */
[----:B------:R3:W1:Y:S03]  /*8170*/  SYNCS.PHASECHK.TRANS64.TRYWAIT P1, [R5+URZ+0x26810], R6 ;  /* 0x02681006050075a7 */ /* 0x000666000802017f */
[----:B-1----:R-:W-:Y:S05]  /*8180*/  @!P1 NANOSLEEP.SYNCS 0x989680 ;  /* 0x009896800000995d */ /* 0x002fea0003900000 */
[----:B------:R-:W1:Y:S02]  /*8190*/  @!P1 SYNCS.PHASECHK.TRANS64 P1, [R5+URZ+0x26810], R6 ;  /* 0x02681006050095a7 */ /* 0x000e64000802007f */
[----:B-1----:R-:W-:Y:S05]  /*81a0*/  @!P1 BRA `(.L_x_119) ;  /* 0xfffffffc00ec9947 */ /* 0x002fea000383ffff */
[----:B------:R-:W-:Y:S05]  /*81b0*/  BRA `(.L_x_118) ;  /* 0xffffff9400487947 */ /* 0x000fea000383ffff */
.L_x_123:
[----:B------:R-:W-:-:S04]  /*81c0*/  IMAD.U32 R5, RZ, RZ, UR8 ;  /* 0x00000008ff057e24 */ /* 0x000fc8000f8e00ff */
[----:B------:R1:W1:Y:S03]  /*81d0*/  SYNCS.PHASECHK.TRANS64.TRYWAIT P1, [R5+URZ+0x26830], R6 ;  /* 0x02683006050075a7 */ /* 0x000266000802017f */
[----:B-1----:R-:W-:Y:S05]  /*81e0*/  @!P1 NANOSLEEP.SYNCS 0x989680 ;  /* 0x009896800000995d */ /* 0x002fea0003900000 */
[----:B------:R-:W1:Y:S02]  /*81f0*/  @!P1 SYNCS.PHASECHK.TRANS64 P1, [R5+URZ+0x26830], R6 ;  /* 0x02683006050095a7 */ /* 0x000e64000802007f */
[----:B-1----:R-:W-:Y:S05]  /*8200*/  @!P1 BRA `(.L_x_123) ;  /* 0xfffffffc00ec9947 */ /* 0x002fea000383ffff */
[----:B------:R-:W-:Y:S05]  /*8210*/  BRA `(.L_x_122) ;  /* 0xffffff9800547947 */ /* 0x000fea000383ffff */
.L_x_138:
[----:B------:R-:W-:Y:S01]  /*8220*/  BSSY B0, `(.L_x_204) ;  /* 0x0000005000007945 */ /* 0x000fe20003800000 */
[----:B------:R-:W-:-:S07]  /*8230*/  IMAD.MOV.U32 R15, RZ, RZ, -0x1 ;  /* 0xffffffffff0f7424 */ /* 0x000fce00078e00ff */
[----:B------:R-:W-:Y:S05]  /*8240*/  WARPSYNC.COLLECTIVE R15, `(.L_x_205) ;  /* 0x000000000f087348 */ /* 0x000fea0003c00000 */
[----:B------:R-:W-:Y:S01]  /*8250*/  NOP ;  /* 0x0000000000007918 */ /* 0x000fe20000000000 */
[----:B------:R-:W-:Y:S01]  /*8260*/  ENDCOLLECTIVE ;  /* 0x000000000000791b */ /* 0x000fe20003800000 */
.L_x_205:
[----:B------:R-:W-:Y:S05]  /*8270*/  BSYNC B0 ;  /* 0x0000000000007941 */ /* 0x000fea0003800000 */
.L_x_204:
[----:B------:R-:W-:Y:S05]  /*8280*/  BRA `(.L_x_206) ;  /* 0xffffffcc00407947 */ /* 0x000fea000383ffff */
.L_x_150:
[----:B------:R-:W-:Y:S01]  /*8290*/  BSSY B0, `(.L_x_207) ;  /* 0x0000005000007945 */ /* 0x000fe20003800000 */
[----:B------:R-:W-:-:S07]  /*82a0*/  IMAD.MOV.U32 R15, RZ, RZ, -0x1 ;  /* 0xffffffffff0f7424 */ /* 0x000fce00078e00ff */
[----:B------:R-:W-:Y:S05]  /*82b0*/  WARPSYNC.COLLECTIVE R15, `(.L_x_208) ;  /* 0x000000000f087348 */ /* 0x000fea0003c00000 */
[----:B------:R-:W-:Y:S01]  /*82c0*/  NOP ;  /* 0x0000000000007918 */ /* 0x000fe20000000000 */
[----:B------:R-:W-:Y:S01]  /*82d0*/  ENDCOLLECTIVE ;  /* 0x000000000000791b */ /* 0x000fe20003800000 */
.L_x_208:
[----:B------:R-:W-:Y:S05]  /*82e0*/  BSYNC B0 ;  /* 0x0000000000007941 */ /* 0x000fea0003800000 */
.L_x_207:
[----:B------:R-:W-:Y:S05]  /*82f0*/  BRA `(.L_x_209) ;  /* 0xffffffd000587947 */ /* 0x000fea000383ffff */
.L_x_163:
[----:B------:R-:W-:Y:S01]  /*8300*/  BSSY B0, `(.L_x_210) ;  /* 0x0000005000007945 */ /* 0x000fe20003800000 */
[----:B------:R-:W-:-:S07]  /*8310*/  IMAD.MOV.U32 R15, RZ, RZ, -0x1 ;  /* 0xffffffffff0f7424 */ /* 0x000fce00078e00ff */
[----:B------:R-:W-:Y:S05]  /*8320*/  WARPSYNC.COLLECTIVE R15, `(.L_x_211) ;  /* 0x000000000f087348 */ /* 0x000fea0003c00000 */
[----:B------:R-:W-:Y:S01]  /*8330*/  NOP ;  /* 0x0000000000007918 */ /* 0x000fe20000000000 */
[----:B------:R-:W-:Y:S01]  /*8340*/  ENDCOLLECTIVE ;  /* 0x000000000000791b */ /* 0x000fe20003800000 */
.L_x_211:
[----:B------:R-:W-:Y:S05]  /*8350*/  BSYNC B0 ;  /* 0x0000000000007941 */ /* 0x000fea0003800000 */
.L_x_210:
[----:B------:R-:W-:Y:S05]  /*8360*/  BRA `(.L_x_212) ;  /* 0xffffffd400747947 */ /* 0x000fea000383ffff */
.L_x_174:
[----:B-1----:R1:W2:Y:S02]  /*8370*/  SYNCS.PHASECHK.TRANS64.TRYWAIT P0, [R0+URZ+0x26820], R3 ;  /* 0x02682003000075a7 */ /* 0x0022a4000800017f */
[----:B--2---:R-:W-:Y:S05]  /*8380*/  @!P0 NANOSLEEP.SYNCS 0x989680 ;  /* 0x009896800000895d */ /* 0x004fea0003900000 */
[----:B------:R-:W2:Y:S02]  /*8390*/  @!P0 SYNCS.PHASECHK.TRANS64 P0, [R0+URZ+0x26820], R3 ;  /* 0x02682003000085a7 */ /* 0x000ea4000800007f */
[----:B--2---:R-:W-:Y:S05]  /*83a0*/  @!P0 BRA `(.L_x_174) ;  /* 0xfffffffc00f08947 */ /* 0x004fea000383ffff */
[----:B------:R-:W-:Y:S05]  /*83b0*/  BRA `(.L_x_213) ;  /* 0xffffffdc00387947 */ /* 0x000fea000383ffff */
.L_x_178:
[----:B-1----:R1:W2:Y:S02]  /*83c0*/  SYNCS.PHASECHK.TRANS64.TRYWAIT P1, [R0+URZ+0x26840], R20 ;  /* 0x02684014000075a7 */ /* 0x0022a4000802017f */
[----:B--2---:R-:W-:Y:S05]  /*83d0*/  @!P1 NANOSLEEP.SYNCS 0x989680 ;  /* 0x009896800000995d */ /* 0x004fea0003900000 */
[----:B------:R-:W2:Y:S02]  /*83e0*/  @!P1 SYNCS.PHASECHK.TRANS64 P1, [R0+URZ+0x26840], R20 ;  /* 0x02684014000095a7 */ /* 0x000ea4000802007f */
[----:B--2---:R-:W-:Y:S05]  /*83f0*/  @!P1 BRA `(.L_x_178) ;  /* 0xfffffffc00f09947 */ /* 0x004fea000383ffff */
[----:B------:R-:W-:Y:S05]  /*8400*/  BRA `(.L_x_214) ;  /* 0xffffffe400647947 */ /* 0x000fea000383ffff */
.L_x_180:
[----:B--2---:R2:W3:Y:S02]  /*8410*/  SYNCS.PHASECHK.TRANS64.TRYWAIT P1, [R0+URZ+0x26828], R20 ;  /* 0x02682814000075a7 */ /* 0x0044e4000802017f */
[----:B---3--:R-:W-:Y:S05]  /*8420*/  @!P1 NANOSLEEP.SYNCS 0x989680 ;  /* 0x009896800000995d */ /* 0x008fea0003900000 */
[----:B------:R-:W3:Y:S02]  /*8430*/  @!P1 SYNCS.PHASECHK.TRANS64 P1, [R0+URZ+0x26828], R20 ;  /* 0x02682814000095a7 */ /* 0x000ee4000802007f */
[----:B---3--:R-:W-:Y:S05]  /*8440*/  @!P1 BRA `(.L_x_180) ;  /* 0xfffffffc00f09947 */ /* 0x008fea000383ffff */
[----:B------:R-:W-:Y:S05]  /*8450*/  BRA `(.L_x_215) ;  /* 0xffffffe800107947 */ /* 0x000fea000383ffff */
.L_x_182:
[----:B---3--:R3:W4:Y:S02]  /*8460*/  SYNCS.PHASECHK.TRANS64.TRYWAIT P1, [R0+URZ+0x26848], R20 ;  /* 0x02684814000075a7 */ /* 0x008724000802017f */
[----:B----4-:R-:W-:Y:S05]  /*8470*/  @!P1 NANOSLEEP.SYNCS 0x989680 ;  /* 0x009896800000995d */ /* 0x010fea0003900000 */
[----:B------:R-:W4:Y:S02]  /*8480*/  @!P1 SYNCS.PHASECHK.TRANS64 P1, [R0+URZ+0x26848], R20 ;  /* 0x02684814000095a7 */ /* 0x000f24000802007f */
[----:B----4-:R-:W-:Y:S05]  /*8490*/  @!P1 BRA `(.L_x_182) ;  /* 0xfffffffc00f09947 */ /* 0x010fea000383ffff */
[----:B------:R-:W-:Y:S05]  /*84a0*/  BRA `(.L_x_216) ;  /* 0xffffffe8009c7947 */ /* 0x000fea000383ffff */
.L_x_184:
[----:B------:R-:W-:-:S07]  /*84b0*/  SHF.L.U32 R5, R9, 0x1f, RZ ;  /* 0x0000001f09057819 */ /* 0x000fce00000006ff */
.L_x_217:
[----:B--2---:R2:W3:Y:S02]  /*84c0*/  SYNCS.PHASECHK.TRANS64.TRYWAIT P1, [R0+URZ+0x26820], R5 ;  /* 0x02682005000075a7 */ /* 0x0044e4000802017f */
[----:B---3--:R-:W-:Y:S05]  /*84d0*/  @!P1 NANOSLEEP.SYNCS 0x989680 ;  /* 0x009896800000995d */ /* 0x008fea0003900000 */
[----:B------:R-:W3:Y:S02]  /*84e0*/  @!P1 SYNCS.PHASECHK.TRANS64 P1, [R0+URZ+0x26820], R5 ;  /* 0x02682005000095a7 */ /* 0x000ee4000802007f */
[----:B---3--:R-:W-:Y:S05]  /*84f0*/  @!P1 BRA `(.L_x_217) ;  /* 0xfffffffc00f09947 */ /* 0x008fea000383ffff */
[----:B------:R-:W-:Y:S05]  /*8500*/  BRA `(.L_x_218) ;  /* 0xffffffec00387947 */ /* 0x000fea000383ffff */
.L_x_187:
[----:B--2---:R2:W3:Y:S02]  /*8510*/  SYNCS.PHASECHK.TRANS64.TRYWAIT P1, [R0+URZ+0x26840], R7 ;  /* 0x02684007000075a7 */ /* 0x0044e4000802017f */
[----:B---3--:R-:W-:Y:S05]  /*8520*/  @!P1 NANOSLEEP.SYNCS 0x989680 ;  /* 0x009896800000995d */ /* 0x008fea0003900000 */
[----:B------:R-:W3:Y:S02]  /*8530*/  @!P1 SYNCS.PHASECHK.TRANS64 P1, [R0+URZ+0x26840], R7 ;  /* 0x02684007000095a7 */ /* 0x000ee4000802007f */
[----:B---3--:R-:W-:Y:S05]  /*8540*/  @!P1 BRA `(.L_x_187) ;  /* 0xfffffffc00f09947 */ /* 0x008fea000383ffff */
[----:B------:R-:W-:Y:S05]  /*8550*/  BRA `(.L_x_219) ;  /* 0xffffffec00e07947 */ /* 0x000fea000383ffff */
.L_x_189:
[----:B---3--:R3:W4:Y:S02]  /*8560*/  SYNCS.PHASECHK.TRANS64.TRYWAIT P1, [R0+URZ+0x26828], R7 ;  /* 0x02682807000075a7 */ /* 0x008724000802017f */
[----:B----4-:R-:W-:Y:S05]  /*8570*/  @!P1 NANOSLEEP.SYNCS 0x989680 ;  /* 0x009896800000995d */ /* 0x010fea0003900000 */
[----:B------:R-:W4:Y:S02]  /*8580*/  @!P1 SYNCS.PHASECHK.TRANS64 P1, [R0+URZ+0x26828], R7 ;  /* 0x02682807000095a7 */ /* 0x000f24000802007f */
[----:B----4-:R-:W-:Y:S05]  /*8590*/  @!P1 BRA `(.L_x_189) ;  /* 0xfffffffc00f09947 */ /* 0x010fea000383ffff */
[----:B------:R-:W-:Y:S05]  /*85a0*/  BRA `(.L_x_220) ;  /* 0xfffffff000847947 */ /* 0x000fea000383ffff */
.L_x_191:
[----:B----4-:R4:W1:Y:S02]  /*85b0*/  SYNCS.PHASECHK.TRANS64.TRYWAIT P0, [R3+URZ+0x26840], R2 ;  /* 0x02684002030075a7 */ /* 0x010864000800017f */
[----:B-1----:R-:W-:Y:S05]  /*85c0*/  @!P0 NANOSLEEP.SYNCS 0x989680 ;  /* 0x009896800000895d */ /* 0x002fea0003900000 */
[----:B------:R-:W1:Y:S02]  /*85d0*/  @!P0 SYNCS.PHASECHK.TRANS64 P0, [R3+URZ+0x26840], R2 ;  /* 0x02684002030085a7 */ /* 0x000e64000800007f */
[----:B-1----:R-:W-:Y:S05]  /*85e0*/  @!P0 BRA `(.L_x_191) ;  /* 0xfffffffc00f08947 */ /* 0x002fea000383ffff */
[----:B------:R-:W-:Y:S05]  /*85f0*/  BRA `(.L_x_221) ;  /* 0xfffffff400287947 */ /* 0x000fea000383ffff */
.L_x_193:
[----:B------:R-:W-:Y:S01]  /*8600*/  BSSY B0, `(.L_x_222) ;  /* 0x0000006000007945 */ /* 0x000fe20003800000 */
[----:B------:R-:W-:-:S07]  /*8610*/  IMAD.MOV.U32 R15, RZ, RZ, -0x1 ;  /* 0xffffffffff0f7424 */ /* 0x000fce00078e00ff */
[----:B------:R-:W-:Y:S05]  /*8620*/  WARPSYNC.COLLECTIVE R15, `(.L_x_223) ;  /* 0x000000000f0c7348 */ /* 0x000fea0003c00000 */
[----:B------:R-:W-:Y:S02]  /*8630*/  ELECT P6, UR62, PT ;  /* 0x00000000003e782f */ /* 0x000fe400038c0000 */
[----:B------:R-:W-:Y:S01]  /*8640*/  MOV R14, UR62 ;  /* 0x0000003e000e7c02 */ /* 0x000fe20008000f00 */
[----:B------:R-:W-:Y:S10]  /*8650*/  ENDCOLLECTIVE ;  /* 0x000000000000791b */ /* 0x000ff40003800000 */
.L_x_223:
[----:B------:R-:W-:Y:S05]  /*8660*/  BSYNC B0 ;  /* 0x0000000000007941 */ /* 0x000fea0003800000 */
.L_x_222:
[----:B------:R-:W-:Y:S01]  /*8670*/  PLOP3.LUT P0, PT, P6, PT, PT, 0x80, 0x0 ;  /* 0x000000000000781c */ /* 0x000fe2000370f070 */
[----:B------:R-:W-:-:S12]  /*8680*/  BRA `(.L_x_224) ;  /* 0xfffffff400ec7947 */ /* 0x000fd8000383ffff */
.L_x_197:
[----:B-1----:R1:W2:Y:S02]  /*8690*/  SYNCS.PHASECHK.TRANS64.TRYWAIT P1, [R6+URZ], R5 ;  /* 0x00000005060075a7 */ /* 0x0022a4000802017f */
[----:B--2---:R-:W-:Y:S05]  /*86a0*/  @!P1 NANOSLEEP.SYNCS 0x989680 ;  /* 0x009896800000995d */ /* 0x004fea0003900000 */
[----:B------:R-:W2:Y:S02]  /*86b0*/  @!P1 SYNCS.PHASECHK.TRANS64 P1, [R6+URZ], R5 ;  /* 0x00000005060095a7 */ /* 0x000ea4000802007f */
[----:B--2---:R-:W-:Y:S05]  /*86c0*/  @!P1 BRA `(.L_x_197) ;  /* 0xfffffffc00f09947 */ /* 0x004fea000383ffff */
[----:B------:R-:W-:Y:S05]  /*86d0*/  BRA `(.L_x_225) ;  /* 0xfffffff800307947 */ /* 0x000fea000383ffff */
.L_x_198:
[----:B--2---:R2:W3:Y:S02]  /*86e0*/  SYNCS.PHASECHK.TRANS64.TRYWAIT P1, [R3+URZ], R2 ;  /* 0x00000002030075a7 */ /* 0x0044e4000802017f */
[----:B---3--:R-:W-:Y:S05]  /*86f0*/  @!P1 NANOSLEEP.SYNCS 0x989680 ;  /* 0x009896800000995d */ /* 0x008fea0003900000 */
[----:B------:R-:W3:Y:S02]  /*8700*/  @!P1 SYNCS.PHASECHK.TRANS64 P1, [R3+URZ], R2 ;  /* 0x00000002030095a7 */ /* 0x000ee4000802007f */
[----:B---3--:R-:W-:Y:S05]  /*8710*/  @!P1 BRA `(.L_x_198) ;  /* 0xfffffffc00f09947 */ /* 0x008fea000383ffff */
[----:B------:R-:W-:Y:S05]  /*8720*/  BRA `(.L_x_226) ;  /* 0xfffffff800247947 */ /* 0x000fea000383ffff */
.L_x_200:
[----:B--2---:R2:W3:Y:S02]  /*8730*/  SYNCS.PHASECHK.TRANS64.TRYWAIT P0, [R0+URZ], R5 ;  /* 0x00000005000075a7 */ /* 0x0044e4000800017f */
[----:B---3--:R-:W-:Y:S05]  /*8740*/  @!P0 NANOSLEEP.SYNCS 0x989680 ;  /* 0x009896800000895d */ /* 0x008fea0003900000 */
[----:B------:R-:W3:Y:S02]  /*8750*/  @!P0 SYNCS.PHASECHK.TRANS64 P0, [R0+URZ], R5 ;  /* 0x00000005000085a7 */ /* 0x000ee4000800007f */
[----:B---3--:R-:W-:Y:S05]  /*8760*/  @!P0 BRA `(.L_x_200) ;  /* 0xfffffffc00f08947 */ /* 0x008fea000383ffff */
[----:B------:R-:W-:Y:S05]  /*8770*/  BRA `(.L_x_227) ;  /* 0xfffffff800287947 */ /* 0x000fea000383ffff */
.L_x_228:
        /* <DEDUP_REMOVED lines=16> */
.L_x_3296:


//--------------------- .text._ZN7cutlass13device_kernelIN5flash11enable_sm90INS1_16FlashAttnBwdSm90INS1_25CollectiveMainloopBwdSm90ILi2ELi2ELi2EN4cute5tupleIJNS5_1CILi1EEES8_S8_EEENS6_IJNS7_ILi64EEENS7_ILi128EEENS7_ILi96EEEEEENS_6half_tEfNS_4arch4Sm90ELb0ELb0ELb0ELb0ELb0ELb1ELb0ELb0ELi2ELi1ELi2ELi1ELb1EEENS1_24CollectiveEpilogueBwdGQAISD_fSG_Li256ELb0ELb0EEENS1_19SingleTileSchedulerILb0ELb0ELb0ELi128EEEEEEEEEvNT_6ParamsE --------------------------
	.section	.text._ZN7cutlass13device_kernelIN5flash11enable_sm90INS1_16FlashAttnBwdSm90INS1_25CollectiveMainloopBwdSm90ILi2ELi2ELi2EN4cute5tupleIJNS5_1CILi1EEES8_S8_EEENS6_IJNS7_ILi64EEENS7_ILi128EEENS7_ILi96EEEEEENS_6half_tEfNS_4arch4Sm90ELb0ELb0ELb0ELb0ELb0ELb1ELb0ELb0ELi2ELi1ELi2ELi1ELb1EEENS1_24CollectiveEpilogueBwdGQAISD_fSG_Li256ELb0ELb0EEENS1_19SingleTileSchedulerILb0ELb0ELb0ELi128EEEEEEEEEvNT_6ParamsE,"ax",@progbits
	.align	128
.text._ZN7cutlass13device_kernelIN5flash11enable_sm90INS1_16FlashAttnBwdSm90INS1_25CollectiveMainloopBwdSm90ILi2ELi2ELi2EN4cute5tupleIJNS5_1CILi1EEES8_S8_EEENS6_IJNS7_ILi64EEENS7_ILi128EEENS7_ILi96EEEEEENS_6half_tEfNS_4arch4Sm90ELb0ELb0ELb0ELb0ELb0ELb1ELb0ELb0ELi2ELi1ELi2ELi1ELb1EEENS1_24CollectiveEpilogueBwdGQAISD_fSG_Li256ELb0ELb0EEENS1_19SingleTileSchedulerILb0ELb0ELb0ELi128EEEEEEEEEvNT_6ParamsE:
        .type           _ZN7cutlass13device_kernelIN5flash11enable_sm90INS1_16FlashAttnBwdSm90INS1_25CollectiveMainloopBwdSm90ILi2ELi2ELi2EN4cute5tupleIJNS5_1CILi1EEES8_S8_EEENS6_IJNS7_ILi64EEENS7_ILi128EEENS7_ILi96EEEEEENS_6half_tEfNS_4arch4Sm90ELb0ELb0ELb0ELb0ELb0ELb1ELb0ELb0ELi2ELi1ELi2ELi1ELb1EEENS1_24CollectiveEpilogueBwdGQAISD_fSG_Li256ELb0ELb0EEENS1_19SingleTileSchedulerILb0ELb0ELb0ELi128EEEEEEEEEvNT_6ParamsE,@function
        .size           _ZN7cutlass13device_kernelIN5flash11enable_sm90INS1_16FlashAttnBwdSm90INS1_25CollectiveMainloopBwdSm90ILi2ELi2ELi2EN4cute5tupleIJNS5_1CILi1EEES8_S8_EEENS6_IJNS7_ILi64EEENS7_ILi128EEENS7_ILi96EEEEEENS_6half_tEfNS_4arch4Sm90ELb0ELb0ELb0ELb0ELb0ELb1ELb0ELb0ELi2ELi1ELi2ELi1ELb1EEENS1_24CollectiveEpilogueBwdGQAISD_fSG_Li256ELb0ELb0EEENS1_19SingleTileSchedulerILb0ELb0ELb0ELi128EEEEEEEEEvNT_6ParamsE,(.L_x_3297 - _ZN7cutlass13device_kernelIN5flash11enable_sm90INS1_16FlashAttnBwdSm90INS1_25CollectiveMainloopBwdSm90ILi2ELi2ELi2EN4cute5tupleIJNS5_1CILi1EEES8_S8_EEENS6_IJNS7_ILi64EEENS7_ILi128EEENS7_ILi96EEEEEENS_6half_tEfNS_4arch4Sm90ELb0ELb0ELb0ELb0ELb0ELb1ELb0ELb0ELi2ELi1ELi2ELi1ELb1EEENS1_24CollectiveEpilogueBwdGQAISD_fSG_Li256ELb0ELb0EEENS1_19SingleTileSchedulerILb0ELb0ELb0ELi128EEEEEEEEEvNT_6ParamsE)
        .other          _ZN7cutlass13device_kernelIN5flash11enable_sm90INS1_16FlashAttnBwdSm90INS1_25CollectiveMainloopBwdSm90ILi2ELi2ELi2EN4cute5tupleIJNS5_1CILi1EEES8_S8_EEENS6_IJNS7_ILi64EEENS7_ILi128EEENS7_ILi96EEEEEENS_6half_tEfNS_4arch4Sm90ELb0ELb0ELb0ELb0ELb0ELb1ELb0ELb0ELi2ELi1ELi2ELi1ELb1EEENS1_24CollectiveEpilogueBwdGQAISD_fSG_Li256ELb0ELb0EEENS1_19SingleTileSchedulerILb0ELb0ELb0ELi128EEEEEEEEEvNT_6ParamsE,@"STO_CUDA_ENTRY STV_DEFAULT"
_ZN7cutlass13device_kernelIN5flash11enable_sm90INS1_16FlashAttnBwdSm90INS1_25CollectiveMainloopBwdSm90ILi2ELi2ELi2EN4cute5tupleIJNS5_1CILi1EEES8_S8_EEENS6_IJNS7_ILi64EEENS7_ILi128EEENS7_ILi96EEEEEENS_6half_tEfNS_4arch4Sm90ELb0ELb0ELb0ELb0ELb0ELb1ELb0ELb0ELi2ELi1ELi2ELi1ELb1EEENS1_24CollectiveEpilogueBwdGQAISD_fSG_Li256ELb0ELb0EEENS1_19SingleTileSchedulerILb0ELb0ELb0ELi128EEEEEEEEEvNT_6ParamsE:
[----:B------:R-:W1:Y:S01]  /*0000*/  LDC R1, c[0x0][0x28] ;  /* 0x00000a00ff017b82 */ /* 0x000e620000000800 */
[----:B------:R-:W2:Y:S01]  /*0010*/  S2R R3, SR_TID.X ;  /* 0x0000000000037919 */ /* 0x000ea20000002100 */
[----:B------:R-:W-:Y:S01]  /*0020*/  ELECT P0, URZ, PT ;  /* 0x00000000003f782f */ /* 0x000fe20003800000 */
[----:B------:R-:W-:Y:S01]  /*0030*/  BSSY B0, `(.L_x_229) ;  /* 0x0000014000007945 */ /* 0x000fe20003800000 */
[----:B--2---:R-:W-:-:S05]  /*0040*/  SHF.R.U32.HI R0, RZ, 0x5, R3 ;  /* 0x00000005ff007819 */ /* 0x004fca0000011603 */
[----:B------:R-:W2:Y:S02]  /*0050*/  SHFL.IDX PT, R2, R0, RZ, 0x1f ;  /* 0x00001fff00027589 */ /* 0x000ea400000e0000 */
[----:B--2---:R-:W-:Y:S02]  /*0060*/  ISETP.EQ.AND P0, PT, R2, RZ, P0 ;  /* 0x000000ff0200720c */ /* 0x004fe40000702270 */
[----:B------:R-:W-:-:S11]  /*0070*/  SHF.R.U32.HI R2, RZ, 0x7, R3 ;  /* 0x00000007ff027819 */ /* 0x000fd60000011603 */
[----:B-1----:R-:W-:Y:S05]  /*0080*/  @!P0 BRA `(.L_x_230) ;  /* 0x0000000000388947 */ /* 0x002fea0003800000 */
[----:B------:R-:W-:Y:S02]  /*0090*/  ULDC.64 UR4, c[0x0][0x198] ;  /* 0x0000660000047ab9 */ /* 0x000fe40000000a00 */
[----:B------:R-:W-:Y:S02]  /*00a0*/  UIADD3 UR6, UP0, UR4, 0xf0, URZ ;  /* 0x000000f004067890 */ /* 0x000fe4000ff1e03f */
[----:B------:R-:W-:Y:S02]  /*00b0*/  UIADD3 UR8, UP1, UR4, 0x1f0, URZ ;  /* 0x000001f004087890 */ /* 0x000fe4000ff3e03f */
[----:B------:R-:W-:Y:S02]  /*00c0*/  UIADD3 UR10, UP2, UR4, 0x2f0, URZ ;  /* 0x000002f0040a7890 */ /* 0x000fe4000ff5e03f */
[----:B------:R-:W-:Y:S02]  /*00d0*/  UIADD3 UR4, UP3, UR4, 0x3f0, URZ ;  /* 0x000003f004047890 */ /* 0x000fe4000ff7e03f */
[----:B------:R-:W-:-:S02]  /*00e0*/  UIADD3.X UR7, URZ, UR5, URZ, UP0, !UPT ;  /* 0x000000053f077290 */ /* 0x000fc400087fe43f */
[----:B------:R-:W-:Y:S02]  /*00f0*/  UIADD3.X UR9, URZ, UR5, URZ, UP1, !UPT ;  /* 0x000000053f097290 */ /* 0x000fe40008ffe43f */
[----:B------:R-:W-:Y:S02]  /*0100*/  UIADD3.X UR11, URZ, UR5, URZ, UP2, !UPT ;  /* 0x000000053f0b7290 */ /* 0x000fe400097fe43f */
[----:B------:R-:W-:-:S03]  /*0110*/  UIADD3.X UR5, URZ, UR5, URZ, UP3, !UPT ;  /* 0x000000053f057290 */ /* 0x000fc60009ffe43f */
[----:B------:R1:W-:Y:S02]  /*0120*/  UTMACCTL.PF [UR6] ;  /* 0x00000000060079b9 */ /* 0x0003e40008040000 */
[----:B------:R1:W-:Y:S02]  /*0130*/  UTMACCTL.PF [UR8] ;  /* 0x00000000080079b9 */ /* 0x0003e40008040000 */
[----:B------:R1:W-:Y:S02]  /*0140*/  UTMACCTL.PF [UR10] ;  /* 0x000000000a0079b9 */ /* 0x0003e40008040000 */
[----:B------:R1:W-:Y:S02]  /*0150*/  UTMACCTL.PF [UR4] ;  /* 0x00000000040079b9 */ /* 0x0003e40008040000 */
[----:B-1----:R-:W-:Y:S01]  /*0160*/  NOP ;  /* 0x0000000000007918 */ /* 0x002fe20000000000 */
.L_x_230:
[----:B------:R-:W-:Y:S05]  /*0170*/  BSYNC B0 ;  /* 0x0000000000007941 */ /* 0x000fea0003800000 */
.L_x_229:
        /* <DEDUP_REMOVED lines=37> */
.L_x_231:
        /* <DEDUP_REMOVED lines=22> */
.L_x_232:
[----:B------:R-:W-:Y:S01]  /*0530*/  PLOP3.LUT P0, PT, PT, PT, UP0, 0x80, 0x0 ;  /* 0x000000000000781c */ /* 0x000fe20003f0f008 */
[----:B------:R-:W-:Y:S01]  /*0540*/  NOP ;  /* 0x0000000000007918 */ /* 0x000fe20000000000 */
[----:B------:R-:W-:Y:S01]  /*0550*/  BSSY B6, `(.L_x_233) ;  /* 0x000070b000067945 */ /* 0x000fe20003800000 */
[----:B-12-45:R-:W-:Y:S10]  /*0560*/  BAR.SYNC.DEFER_BLOCKING 0x0 ;  /* 0x0000000000007b1d */ /* 0x036ff40000010000 */
[----:B------:R-:W-:Y:S05]  /*0570*/  @!P0 BRA `(.L_x_234) ;  /* 0x0000004000848947 */ /* 0x000fea0003800000 */
.L_x_235:
[----:B------:R-:W-:-:S08]  /*0580*/  NOP ;  /* 0x0000000000007918 */ /* 0x000fd00000000000 */
[----:B------:R-:W1:Y:S02]  /*0590*/  USETMAXREG.TRY_ALLOC.CTAPOOL UP0, 0xf0 ;  /* 0x000000f0000079c8 */ /* 0x000e640008000600 */
[----:B-1----:R-:W-:-:S13]  /*05a0*/  PLOP3.LUT P0, PT, PT, PT, UP0, 0x80, 0x0 ;  /* 0x000000000000781c */ /* 0x002fda0003f0f008 */
[----:B------:R-:W-:Y:S05]  /*05b0*/  @!P0 BRA `(.L_x_235) ;  /* 0xfffffffc00f08947 */ /* 0x000fea000383ffff */
[----:B------:R-:W-:Y:S01]  /*05c0*/  LOP3.LUT R0, R0, 0x3, RZ, 0xc0, !PT ;  /* 0x0000000300007812 */ /* 0x000fe200078ec0ff */
[----:B------:R-:W1:Y:S05]  /*05d0*/  S2UR UR4, SR_CTAID.Z ;  /* 0x00000000000479c3 */ /* 0x000e6a0000002700 */
[----:B------:R-:W2:Y:S02]  /*05e0*/  SHFL.IDX PT, R0, R0, RZ, 0x1f ;  /* 0x00001fff00007589 */ /* 0x000ea400000e0000 */
[----:B--2---:R-:W-:-:S13]  /*05f0*/  ISETP.NE.AND P0, PT, R0, RZ, PT ;  /* 0x000000ff0000720c */ /* 0x004fda0003f05270 */
[----:B------:R-:W-:-:S05]  /*0600*/  @!P0 VIADD R3, R2, 0x9 ;  /* 0x0000000902038836 */ /* 0x000fca0000000000 */
[----:B------:R2:W-:Y:S06]  /*0610*/  @!P0 BAR.ARV R3, 0xa0 ;  /* 0x000280030000851d */ /* 0x0005ec0000002000 */
[----:B-1----:R-:W-:-:S13]  /*0620*/  ISETP.LE.AND P0, PT, RZ, UR4, PT ;  /* 0x00000004ff007c0c */ /* 0x002fda000bf03270 */
[----:B--2---:R-:W-:Y:S05]  /*0630*/  @!P0 BRA `(.L_x_236) ;  /* 0x0000006c00f08947 */ /* 0x004fea0003800000 */
        /* <DEDUP_REMOVED lines=21> */
.L_x_238:
        /* <DEDUP_REMOVED lines=15> */
.L_x_237:
        /* <DEDUP_REMOVED lines=22> */
.L_x_240:
        /* <DEDUP_REMOVED lines=15> */
.L_x_239:
[----:B------:R-:W-:Y:S01]  /*0ad0*/  SHF.R.S32.HI R41, RZ, 0x1f, R22 ;  /* 0x0000001fff297819 */ /* 0x000fe20000011416 */
[----:B------:R-:W-:-:S03]  /*0ae0*/  UMOV UR4, 0xffffffff ;  /* 0xffffffff00047882 */ /* 0x000fc60000000000 */
[----:B------:R-:W-:-:S04]  /*0af0*/  LEA.HI R0, R41, R22, RZ, 0x7 ;  /* 0x0000001629007211 */ /* 0x000fc800078f38ff */
[----:B------:R-:W-:Y:S01]  /*0b00*/  SHF.R.S32.HI R16, RZ, 0x7, R0 ;  /* 0x00000007ff107819 */ /* 0x000fe20000011400 */
[----:B------:R-:W-:Y:S06]  /*0b10*/  BRA.DIV UR4, `(.L_x_241) ;  /* 0x0000006a04c07947 */ /* 0x000fec000b800000 */
[----:B------:R1:W2:Y:S02]  /*0b20*/  SHFL.IDX PT, R14, R16, RZ, 0x1f ;  /* 0x00001fff100e7589 */ /* 0x0002a400000e0000 */
.L_x_311:
[----:B------:R-:W-:Y:S02]  /*0b30*/  SHF.L.U32 R5, RZ, 0x1f, RZ ;  /* 0x0000001fff057819 */ /* 0x000fe400000006ff */
[----:B------:R-:W-:Y:S02]  /*0b40*/  LOP3.LUT R3, R0, 0xffffff80, RZ, 0xc0, !PT ;  /* 0xffffff8000037812 */ /* 0x000fe400078ec0ff */
[----:B------:R-:W3:Y:S01]  /*0b50*/  SYNCS.PHASECHK.TRANS64.TRYWAIT P1, [R18+URZ+0x26800], R5 ;  /* 0x02680005120075a7 */ /* 0x000ee2000802017f */
[----:B--2---:R-:W-:Y:S02]  /*0b60*/  LEA.HI R0, R14, R14, RZ, 0x1 ;  /* 0x0000000e0e007211 */ /* 0x004fe400078f08ff */
[----:B------:R-:W-:Y:S02]  /*0b70*/  IMAD.IADD R40, R22, 0x1, -R3 ;  /* 0x0000000116287824 */ /* 0x000fe400078e0a03 */
[----:B------:R-:W-:Y:S01]  /*0b80*/  VIADD R3, R18, 0x6000 ;  /* 0x0000600012037836 */ /* 0x000fe20000000000 */
[----:B------:R-:W-:-:S02]  /*0b90*/  LOP3.LUT R209, R0, 0xfffffffe, RZ, 0xc0, !PT ;  /* 0xfffffffe00d17812 */ /* 0x000fc400078ec0ff */
[----:B------:R-:W-:Y:S02]  /*0ba0*/  SHF.R.S32.HI R43, RZ, 0x1f, R40 ;  /* 0x0000001fff2b7819 */ /* 0x000fe40000011428 */
[----:B------:R-:W-:Y:S01]  /*0bb0*/  LOP3.LUT P0, RZ, R3, 0x1bf, RZ, 0xc0, !PT ;  /* 0x000001bf03ff7812 */ /* 0x000fe2000780c0ff */
[----:B------:R-:W-:Y:S01]  /*0bc0*/  IMAD.IADD R209, R14, 0x1, -R209 ;  /* 0x000000010ed17824 */ /* 0x000fe200078e0ad1 */
[----:B------:R-:W-:-:S04]  /*0bd0*/  LEA.HI R42, R43, R40, RZ, 0x2 ;  /* 0x000000282b2a7211 */ /* 0x000fc800078f10ff */
[----:B------:R-:W-:Y:S01]  /*0be0*/  LOP3.LUT R17, R42, 0x7ffffffc, RZ, 0xc0, !PT ;  /* 0x7ffffffc2a117812 */ /* 0x000fe200078ec0ff */
[----:B---3--:R-:W-:Y:S06]  /*0bf0*/  @P1 BRA `(.L_x_242) ;  /* 0x0000000000081947 */ /* 0x008fec0003800000 */
[----:B------:R-:W2:Y:S02]  /*0c00*/  SYNCS.PHASECHK.TRANS64.TRYWAIT P1, [R18+URZ+0x26800], R5 ;  /* 0x02680005120075a7 */ /* 0x000ea4000802017f */
[----:B--2---:R-:W-:Y:S05]  /*0c10*/  @!P1 BRA `(.L_x_243) ;  /* 0x0000006800a09947 */ /* 0x004fea0003800000 */
.L_x_242:
[C---:B------:R-:W-:Y:S02]  /*0c20*/  IMAD.SHL.U32 R23, R40.reuse, 0x4, RZ ;  /* 0x0000000428177824 */ /* 0x040fe400078e00ff */
[----:B------:R-:W-:Y:S01]  /*0c30*/  IMAD.IADD R17, R40, 0x1, -R17 ;  /* 0x0000000128117824 */ /* 0x000fe200078e0a11 */
[----:B------:R-:W-:Y:S06]  /*0c40*/  @!P0 BRA `(.L_x_244) ;  /* 0x0000000000408947 */ /* 0x000fec0003800000 */
        /* <DEDUP_REMOVED lines=16> */
.L_x_244:
[----:B------:R-:W-:Y:S01]  /*0d50*/  LEA.HI R0, R41, R22, RZ, 0x4 ;  /* 0x0000001629007211 */ /* 0x000fe200078f20ff */
[----:B------:R-:W-:Y:S05]  /*0d60*/  WARPSYNC.ALL ;  /* 0x0000000000007948 */ /* 0x000fea0003800000 */
[----:B------:R-:W-:Y:S01]  /*0d70*/  LOP3.LUT R3, R0, 0xfffffff0, RZ, 0xc0, !PT ;  /* 0xfffffff000037812 */ /* 0x000fe200078ec0ff */
[----:B------:R-:W-:Y:S01]  /*0d80*/  ULDC UR6, c[0x0][0x280] ;  /* 0x0000a00000067ab9 */ /* 0x000fe20000000800 */
[----:B------:R-:W-:Y:S01]  /*0d90*/  CS2R R24, SRZ ;  /* 0x0000000000187805 */ /* 0x000fe2000001ff00 */
[----:B------:R-:W-:Y:S01]  /*0da0*/  UISETP.GE.AND UP0, UPT, UR6, 0x1, UPT ;  /* 0x000000010600788c */ /* 0x000fe2000bf06270 */
[----:B------:R-:W-:Y:S01]  /*0db0*/  CS2R R72, SRZ ;  /* 0x0000000000487805 */ /* 0x000fe2000001ff00 */
[----:B--2---:R-:W-:Y:S01]  /*0dc0*/  IMAD.IADD R5, R22, 0x1, -R3 ;  /* 0x0000000116057824 */ /* 0x004fe200078e0a03 */
[----:B------:R-:W-:-:S02]  /*0dd0*/  SHF.R.S32.HI R3, RZ, 0x4, R0 ;  /* 0x00000004ff037819 */ /* 0x000fc40000011400 */
[----:B------:R-:W-:Y:S02]  /*0de0*/  CS2R R74, SRZ ;  /* 0x00000000004a7805 */ /* 0x000fe4000001ff00 */
[----:B------:R-:W-:Y:S02]  /*0df0*/  CS2R R76, SRZ ;  /* 0x00000000004c7805 */ /* 0x000fe4000001ff00 */
[----:B------:R-:W-:Y:S02]  /*0e00*/  CS2R R78, SRZ ;  /* 0x00000000004e7805 */ /* 0x000fe4000001ff00 */
[----:B------:R-:W-:Y:S02]  /*0e10*/  LEA.HI R6, R5, R5, RZ, 0x1 ;  /* 0x0000000505067211 */ /* 0x000fe400078f08ff */
[----:B------:R-:W-:Y:S02]  /*0e20*/  CS2R R80, SRZ ;  /* 0x0000000000507805 */ /* 0x000fe4000001ff00 */
[----:B------:R-:W-:-:S02]  /*0e30*/  LEA.HI R0, R0, R3, RZ, 0x1 ;  /* 0x0000000300007211 */ /* 0x000fc400078f08ff */
[----:B------:R-:W-:Y:S02]  /*0e40*/  CS2R R82, SRZ ;  /* 0x0000000000527805 */ /* 0x000fe4000001ff00 */
[--C-:B------:R-:W-:Y:S02]  /*0e50*/  SHF.R.S32.HI R7, RZ, 0x1, R6.reuse ;  /* 0x00000001ff077819 */ /* 0x100fe40000011406 */
[----:B------:R-:W-:Y:S02]  /*0e60*/  CS2R R84, SRZ ;  /* 0x0000000000547805 */ /* 0x000fe4000001ff00 */
[----:B------:R-:W-:Y:S02]  /*0e70*/  SHF.R.S32.HI R4, RZ, 0x1f, R6 ;  /* 0x0000001fff047819 */ /* 0x000fe40000011406 */
[----:B------:R-:W-:Y:S02]  /*0e80*/  CS2R R86, SRZ ;  /* 0x0000000000567805 */ /* 0x000fe4000001ff00 */
[----:B------:R-:W-:-:S02]  /*0e90*/  SHF.R.S32.HI R10, RZ, 0x1f, R5 ;  /* 0x0000001fff0a7819 */ /* 0x000fc40000011405 */
[----:B------:R-:W-:Y:S02]  /*0ea0*/  CS2R R88, SRZ ;  /* 0x0000000000587805 */ /* 0x000fe4000001ff00 */
[----:B------:R-:W-:Y:S02]  /*0eb0*/  LEA.HI R4, R4, R7, RZ, 0x2 ;  /* 0x0000000704047211 */ /* 0x000fe400078f10ff */
[----:B------:R-:W-:Y:S02]  /*0ec0*/  CS2R R90, SRZ ;  /* 0x00000000005a7805 */ /* 0x000fe4000001ff00 */
[----:B------:R-:W-:Y:S02]  /*0ed0*/  LEA.HI R10, R10, R5, RZ, 0x3 ;  /* 0x000000050a0a7211 */ /* 0x000fe400078f18ff */
[----:B------:R-:W-:Y:S02]  /*0ee0*/  CS2R R92, SRZ ;  /* 0x00000000005c7805 */ /* 0x000fe4000001ff00 */
[----:B------:R-:W-:-:S02]  /*0ef0*/  LOP3.LUT R8, R4, 0xfffffffc, RZ, 0xc0, !PT ;  /* 0xfffffffc04087812 */ /* 0x000fc400078ec0ff */
[----:B------:R-:W-:Y:S02]  /*0f00*/  CS2R R94, SRZ ;  /* 0x00000000005e7805 */ /* 0x000fe4000001ff00 */
[----:B------:R-:W-:Y:S01]  /*0f10*/  LOP3.LUT R4, R0, 0xfffffffe, RZ, 0xc0, !PT ;  /* 0xfffffffe00047812 */ /* 0x000fe200078ec0ff */
[----:B------:R-:W-:Y:S01]  /*0f20*/  IMAD.SHL.U32 R10, R10, 0x20, RZ ;  /* 0x000000200a0a7824 */ /* 0x000fe200078e00ff */
[----:B------:R-:W-:Y:S01]  /*0f30*/  LEA.HI R0, R41, R22, RZ, 0x5 ;  /* 0x0000001629007211 */ /* 0x000fe200078f28ff */
[----:B------:R-:W-:Y:S01]  /*0f40*/  IMAD.IADD R8, R7, 0x1, -R8 ;  /* 0x0000000107087824 */ /* 0x000fe200078e0a08 */
[----:B------:R-:W-:Y:S01]  /*0f50*/  LOP3.LUT R6, R6, 0x3fffffe, RZ, 0xc0, !PT ;  /* 0x03fffffe06067812 */ /* 0x000fe200078ec0ff */
[----:B------:R-:W-:Y:S01]  /*0f60*/  IMAD.IADD R3, R3, 0x1, -R4 ;  /* 0x0000000103037824 */ /* 0x000fe200078e0a04 */
[----:B------:R-:W-:Y:S01]  /*0f70*/  SHF.R.S32.HI R0, RZ, 0x5, R0 ;  /* 0x00000005ff007819 */ /* 0x000fe20000011400 */
[----:B------:R-:W-:Y:S01]  /*0f80*/  IMAD.SHL.U32 R4, R8, 0x40, RZ ;  /* 0x0000004008047824 */ /* 0x000fe200078e00ff */
[----:B------:R-:W-:Y:S01]  /*0f90*/  LOP3.LUT R9, R10, 0x7fffff00, RZ, 0xc0, !PT ;  /* 0x7fffff000a097812 */ /* 0x000fe200078ec0ff */
[----:B------:R-:W-:Y:S01]  /*0fa0*/  IMAD.SHL.U32 R7, R3, 0x8, RZ ;  /* 0x0000000803077824 */ /* 0x000fe200078e00ff */
[----:B------:R-:W-:Y:S01]  /*0fb0*/  LOP3.LUT P0, RZ, R8, 0x2, RZ, 0xc0, !PT ;  /* 0x0000000208ff7812 */ /* 0x000fe2000780c0ff */
[----:B------:R-:W-:Y:S01]  /*0fc0*/  IMAD.IADD R6, R5, 0x1, -R6 ;  /* 0x0000000105067824 */ /* 0x000fe200078e0a06 */
[----:B------:R-:W-:Y:S01]  /*0fd0*/  LOP3.LUT R4, R4, 0xc0, RZ, 0xc0, !PT ;  /* 0x000000c004047812 */ /* 0x000fe200078ec0ff */
[----:B------:R-:W-:Y:S01]  /*0fe0*/  IMAD R9, R0, 0x200, R9 ;  /* 0x0000020000097824 */ /* 0x000fe200078e0209 */
[----:B------:R-:W-:-:S02]  /*0ff0*/  CS2R R96, SRZ ;  /* 0x0000000000607805 */ /* 0x000fc4000001ff00 */
[----:B------:R-:W-:Y:S02]  /*1000*/  CS2R R98, SRZ ;  /* 0x0000000000627805 */ /* 0x000fe4000001ff00 */
[----:B------:R-:W-:Y:S01]  /*1010*/  LOP3.LUT R7, R4, 0x8, R7, 0xf8, !PT ;  /* 0x0000000804077812 */ /* 0x000fe200078ef807 */
[----:B------:R-:W-:Y:S01]  /*1020*/  IMAD R9, R6, 0x20, R9 ;  /* 0x0000002006097824 */ /* 0x000fe200078e0209 */
[----:B------:R-:W-:Y:S02]  /*1030*/  SHF.R.U32.HI R4, RZ, 0x3, R4 ;  /* 0x00000003ff047819 */ /* 0x000fe40000011604 */
[----:B------:R-:W-:Y:S02]  /*1040*/  CS2R R100, SRZ ;  /* 0x0000000000647805 */ /* 0x000fe4000001ff00 */
[----:B------:R-:W-:Y:S02]  /*1050*/  CS2R R102, SRZ ;  /* 0x0000000000667805 */ /* 0x000fe4000001ff00 */
[----:B------:R-:W-:-:S02]  /*1060*/  CS2R R104, SRZ ;  /* 0x0000000000687805 */ /* 0x000fc4000001ff00 */
[----:B------:R-:W-:Y:S02]  /*1070*/  LOP3.LUT R4, R7, R4, RZ, 0x3c, !PT ;  /* 0x0000000407047212 */ /* 0x000fe400078e3cff */
[----:B------:R-:W-:Y:S02]  /*1080*/  CS2R R106, SRZ ;  /* 0x00000000006a7805 */ /* 0x000fe4000001ff00 */
[----:B------:R-:W-:Y:S02]  /*1090*/  CS2R R108, SRZ ;  /* 0x00000000006c7805 */ /* 0x000fe4000001ff00 */
[----:B------:R-:W-:Y:S02]  /*10a0*/  CS2R R110, SRZ ;  /* 0x00000000006e7805 */ /* 0x000fe4000001ff00 */
[----:B------:R-:W-:Y:S01]  /*10b0*/  CS2R R112, SRZ ;  /* 0x0000000000707805 */ /* 0x000fe2000001ff00 */
[----:B------:R-:W-:Y:S01]  /*10c0*/  IMAD.IADD R9, R4, 0x1, R9 ;  /* 0x0000000104097824 */ /* 0x000fe200078e0209 */
[----:B------:R-:W-:Y:S01]  /*10d0*/  CS2R R114, SRZ ;  /* 0x0000000000727805 */ /* 0x000fe2000001ff00 */
[----:B------:R-:W-:Y:S01]  /*10e0*/  IMAD.MOV.U32 R4, RZ, RZ, 0x20 ;  /* 0x00000020ff047424 */ /* 0x000fe200078e00ff */
[----:B------:R-:W-:Y:S01]  /*10f0*/  CS2R R116, SRZ ;  /* 0x0000000000747805 */ /* 0x000fe2000001ff00 */
[----:B------:R-:W-:Y:S01]  /*1100*/  IMAD R9, R9, 0x2, R18 ;  /* 0x0000000209097824 */ /* 0x000fe200078e0212 */
[----:B------:R-:W-:-:S02]  /*1110*/  CS2R R118, SRZ ;  /* 0x0000000000767805 */ /* 0x000fc4000001ff00 */
[----:B------:R-:W-:Y:S02]  /*1120*/  CS2R R26, SRZ ;  /* 0x00000000001a7805 */ /* 0x000fe4000001ff00 */
[----:B------:R-:W-:Y:S02]  /*1130*/  SEL R4, R4, 0xffffffe0, !P0 ;  /* 0xffffffe004047807 */ /* 0x000fe40004000000 */
[----:B------:R-:W-:Y:S02]  /*1140*/  CS2R R28, SRZ ;  /* 0x00000000001c7805 */ /* 0x000fe4000001ff00 */
[----:B------:R-:W-:Y:S01]  /*1150*/  PLOP3.LUT P0, PT, PT, PT, UP0, 0x80, 0x0 ;  /* 0x000000000000781c */ /* 0x000fe20003f0f008 */
[----:B------:R2:W3:Y:S01]  /*1160*/  LDSM.16.M88.4 R184, [R9+0x6000] ;  /* 0x0060000009b8783b */ /* 0x0004e20000000200 */
[----:B------:R-:W-:Y:S01]  /*1170*/  CS2R R30, SRZ ;  /* 0x00000000001e7805 */ /* 0x000fe2000001ff00 */
[----:B------:R-:W-:Y:S01]  /*1180*/  IMAD.IADD R8, R9, 0x1, R4 ;  /* 0x0000000109087824 */ /* 0x000fe200078e0204 */
[----:B------:R-:W-:Y:S01]  /*1190*/  CS2R R32, SRZ ;  /* 0x0000000000207805 */ /* 0x000fe2000001ff00 */
[----:B------:R2:W4:Y:S01]  /*11a0*/  LDSM.16.M88.4 R188, [R9+0x8000] ;  /* 0x0080000009bc783b */ /* 0x0005220000000200 */
[----:B------:R-:W-:-:S02]  /*11b0*/  CS2R R34, SRZ ;  /* 0x0000000000227805 */ /* 0x000fc4000001ff00 */
[----:B------:R-:W-:Y:S02]  /*11c0*/  CS2R R36, SRZ ;  /* 0x0000000000247805 */ /* 0x000fe4000001ff00 */
[----:B------:R-:W-:Y:S01]  /*11d0*/  CS2R R38, SRZ ;  /* 0x0000000000267805 */ /* 0x000fe2000001ff00 */
[----:B------:R2:W5:Y:S01]  /*11e0*/  LDSM.16.M88.4 R192, [R9+0xa000] ;  /* 0x00a0000009c0783b */ /* 0x0005620000000200 */
        /* <DEDUP_REMOVED lines=14> */
[----:B------:R-:W-:Y:S02]  /*12d0*/  CS2R R62, SRZ ;  /* 0x00000000003e7805 */ /* 0x000fe4000001ff00 */
[----:B------:R-:W-:Y:S02]  /*12e0*/  CS2R R64, SRZ ;  /* 0x0000000000407805 */ /* 0x000fe4000001ff00 */
[----:B------:R-:W-:Y:S02]  /*12f0*/  CS2R R66, SRZ ;  /* 0x0000000000427805 */ /* 0x000fe4000001ff00 */
        /* <DEDUP_REMOVED lines=9> */
[--C-:B------:R-:W-:Y:S01]  /*1390*/  SHF.R.S32.HI R4, RZ, 0x2, R42.reuse ;  /* 0x00000002ff047819 */ /* 0x100fe2000001142a */
[----:B------:R-:W-:Y:S01]  /*13a0*/  UIADD3 UR6, UR6, 0x3f, URZ ;  /* 0x0000003f06067890 */ /* 0x000fe2000fffe03f */
[----:B------:R-:W-:Y:S02]  /*13b0*/  SHF.R.S32.HI R5, RZ, 0x1f, R42 ;  /* 0x0000001fff057819 */ /* 0x000fe4000001142a */
[----:B------:R-:W-:-:S02]  /*13c0*/  CS2R R118, SRZ ;  /* 0x0000000000767805 */ /* 0x000fc4000001ff00 */
[----:B------:R-:W-:Y:S01]  /*13d0*/  LOP3.LUT R22, R22, 0x1c0, RZ, 0xc0, !PT ;  /* 0x000001c016167812 */ /* 0x000fe200078ec0ff */
[----:B------:R-:W-:Y:S01]  /*13e0*/  USHF.R.S32.HI UR7, URZ, 0x1f, UR6 ;  /* 0x0000001f3f077899 */ /* 0x000fe20008011406 */
[----:B------:R-:W-:Y:S02]  /*13f0*/  SHF.R.S32.HI R40, RZ, 0x5, R40 ;  /* 0x00000005ff287819 */ /* 0x000fe40000011428 */
[----:B------:R-:W-:Y:S02]  /*1400*/  CS2R R116, SRZ ;  /* 0x0000000000747805 */ /* 0x000fe4000001ff00 */
[----:B------:R-:W-:Y:S01]  /*1410*/  LEA.HI R5, R5, R4, RZ, 0x3 ;  /* 0x0000000405057211 */ /* 0x000fe200078f18ff */
[----:B------:R-:W-:Y:S01]  /*1420*/  ULEA.HI UR7, UR7, UR6, URZ, 0x6 ;  /* 0x0000000607077291 */ /* 0x000fe2000f8f303f */
[----:B------:R-:W-:Y:S02]  /*1430*/  LEA.HI R0, R16, R16, RZ, 0x1 ;  /* 0x0000001010007211 */ /* 0x000fe400078f08ff */
[----:B------:R-:W-:-:S02]  /*1440*/  CS2R R114, SRZ ;  /* 0x0000000000727805 */ /* 0x000fc4000001ff00 */
[----:B------:R-:W-:Y:S02]  /*1450*/  LOP3.LUT R9, R22, 0x30, R9, 0xf8, !PT ;  /* 0x0000003016097812 */ /* 0x000fe400078ef809 */
[----:B------:R-:W-:Y:S02]  /*1460*/  CS2R R112, SRZ ;  /* 0x0000000000707805 */ /* 0x000fe4000001ff00 */
[----:B------:R-:W-:Y:S02]  /*1470*/  LOP3.LUT R5, R5, 0xfffffff8, RZ, 0xc0, !PT ;  /* 0xfffffff805057812 */ /* 0x000fe400078ec0ff */
[----:B------:R-:W-:Y:S02]  /*1480*/  CS2R R110, SRZ ;  /* 0x00000000006e7805 */ /* 0x000fe4000001ff00 */
[----:B------:R-:W-:Y:S02]  /*1490*/  LOP3.LUT R9, R9, 0x8, R6, 0xf8, !PT ;  /* 0x0000000809097812 */ /* 0x000fe400078ef806 */
[----:B------:R-:W-:-:S02]  /*14a0*/  CS2R R108, SRZ ;  /* 0x00000000006c7805 */ /* 0x000fc4000001ff00 */
[----:B------:R-:W-:Y:S02]  /*14b0*/  SHF.R.U32.HI R22, RZ, 0x3, R22 ;  /* 0x00000003ff167819 */ /* 0x000fe40000011616 */
[----:B------:R-:W-:Y:S02]  /*14c0*/  CS2R R106, SRZ ;  /* 0x00000000006a7805 */ /* 0x000fe4000001ff00 */
[----:B------:R-:W-:Y:S02]  /*14d0*/  CS2R R104, SRZ ;  /* 0x0000000000687805 */ /* 0x000fe4000001ff00 */
[----:B------:R-:W-:Y:S02]  /*14e0*/  CS2R R102, SRZ ;  /* 0x0000000000667805 */ /* 0x000fe4000001ff00 */
[----:B------:R-:W-:Y:S02]  /*14f0*/  CS2R R100, SRZ ;  /* 0x0000000000647805 */ /* 0x000fe4000001ff00 */
[----:B------:R-:W-:-:S02]  /*1500*/  CS2R R98, SRZ ;  /* 0x0000000000627805 */ /* 0x000fc4000001ff00 */
[----:B------:R-:W-:Y:S02]  /*1510*/  CS2R R96, SRZ ;  /* 0x0000000000607805 */ /* 0x000fe4000001ff00 */
[----:B------:R-:W-:Y:S01]  /*1520*/  CS2R R94, SRZ ;  /* 0x00000000005e7805 */ /* 0x000fe2000001ff00 */
[----:B--2---:R-:W-:Y:S01]  /*1530*/  IMAD R7, R7, -0x80, R8 ;  /* 0xffffff8007077824 */ /* 0x004fe200078e0208 */
[----:B------:R-:W-:Y:S02]  /*1540*/  CS2R R92, SRZ ;  /* 0x00000000005c7805 */ /* 0x000fe4000001ff00 */
[----:B------:R-:W-:Y:S02]  /*1550*/  CS2R R90, SRZ ;  /* 0x00000000005a7805 */ /* 0x000fe4000001ff00 */
[----:B------:R-:W-:Y:S01]  /*1560*/  CS2R R88, SRZ ;  /* 0x0000000000587805 */ /* 0x000fe2000001ff00 */
[----:B------:R-:W-:Y:S01]  /*1570*/  IMAD R40, R40, -0x10, R7 ;  /* 0xfffffff028287824 */ /* 0x000fe200078e0207 */
[----:B------:R-:W-:-:S02]  /*1580*/  LOP3.LUT R7, R0, 0xfffffffe, RZ, 0xc0, !PT ;  /* 0xfffffffe00077812 */ /* 0x000fc400078ec0ff */
[----:B------:R-:W-:Y:S02]  /*1590*/  CS2R R86, SRZ ;  /* 0x0000000000567805 */ /* 0x000fe4000001ff00 */
[----:B------:R-:W-:Y:S02]  /*15a0*/  LOP3.LUT R0, R9, R22, RZ, 0x3c, !PT ;  /* 0x0000001609007212 */ /* 0x000fe400078e3cff */
[----:B------:R-:W-:Y:S02]  /*15b0*/  CS2R R84, SRZ ;  /* 0x0000000000547805 */ /* 0x000fe4000001ff00 */
[----:B------:R-:W-:Y:S01]  /*15c0*/  IADD3 R40, R40, R5, -R4 ;  /* 0x0000000528287210 */ /* 0x000fe20007ffe804 */
[C---:B------:R-:W-:Y:S01]  /*15d0*/  IMAD.IADD R7, R16.reuse, 0x1, -R7 ;  /* 0x0000000110077824 */ /* 0x040fe200078e0a07 */
[----:B------:R-:W-:Y:S01]  /*15e0*/  CS2R R82, SRZ ;  /* 0x0000000000527805 */ /* 0x000fe2000001ff00 */
[----:B------:R-:W-:Y:S01]  /*15f0*/  IMAD R5, R16, 0x8, R3 ;  /* 0x0000000810057824 */ /* 0x000fe200078e0203 */
[----:B------:R-:W-:Y:S01]  /*1600*/  CS2R R80, SRZ ;  /* 0x0000000000507805 */ /* 0x000fe2000001ff00 */
[----:B------:R-:W-:Y:S01]  /*1610*/  IMAD R3, R7, -0x40, R40 ;  /* 0xffffffc007037824 */ /* 0x000fe200078e0228 */
[----:B------:R-:W-:Y:S01]  /*1620*/  CS2R R78, SRZ ;  /* 0x00000000004e7805 */ /* 0x000fe2000001ff00 */
[----:B------:R-:W-:Y:S01]  /*1630*/  IMAD.U32 R0, R5, 0x200, R0 ;  /* 0x0000020005007824 */ /* 0x000fe200078e0000 */
[----:B------:R-:W-:-:S02]  /*1640*/  CS2R R76, SRZ ;  /* 0x00000000004c7805 */ /* 0x000fc4000001ff00 */
[----:B------:R-:W-:Y:S02]  /*1650*/  CS2R R74, SRZ ;  /* 0x00000000004a7805 */ /* 0x000fe4000001ff00 */
[----:B------:R-:W-:Y:S02]  /*1660*/  CS2R R72, SRZ ;  /* 0x0000000000487805 */ /* 0x000fe4000001ff00 */
[----:B------:R-:W-:Y:S02]  /*1670*/  CS2R R70, SRZ ;  /* 0x0000000000467805 */ /* 0x000fe4000001ff00 */
[----:B------:R-:W-:Y:S02]  /*1680*/  CS2R R68, SRZ ;  /* 0x0000000000447805 */ /* 0x000fe4000001ff00 */
[----:B------:R-:W-:Y:S02]  /*1690*/  CS2R R66, SRZ ;  /* 0x0000000000427805 */ /* 0x000fe4000001ff00 */
        /* <DEDUP_REMOVED lines=20> */
[----:B------:R-:W-:Y:S01]  /*17e0*/  CS2R R24, SRZ ;  /* 0x0000000000187805 */ /* 0x000fe2000001ff00 */
[----:B------:R-:W-:Y:S01]  /*17f0*/  ULOP3.LUT UR11, UR38, 0x1, URZ, 0xfc, !UPT ;  /* 0x00000001260b7892 */ /* 0x000fe2000f8efc3f */
[----:B------:R-:W-:Y:S01]  /*1800*/  UMOV UR4, URZ ;  /* 0x0000003f00047c82 */ /* 0x000fe20008000000 */
[----:B------:R-:W-:Y:S01]  /*1810*/  UMOV UR5, URZ ;  /* 0x0000003f00057c82 */ /* 0x000fe20008000000 */
[----:B------:R-:W-:Y:S01]  /*1820*/  USHF.R.S32.HI UR7, URZ, 0x6, UR7 ;  /* 0x000000063f077899 */ /* 0x000fe20008011407 */
[----:B------:R-:W-:Y:S01]  /*1830*/  UMOV UR6, URZ ;  /* 0x0000003f00067c82 */ /* 0x000fe20008000000 */
[----:B------:R-:W-:-:S10]  /*1840*/  ULDC UR20, c[0x0][0x744] ;  /* 0x0001d10000147ab9 */ /* 0x000fd40000000800 */
.L_x_256:
[----:B------:R-:W-:-:S06]  /*1850*/  UISETP.NE.AND UP0, UPT, UR11, 0x3, UPT ;  /* 0x000000030b00788c */ /* 0x000fcc000bf05270 */
[----:B------:R-:W-:-:S13]  /*1860*/  PLOP3.LUT P0, PT, PT, PT, UP0, 0x80, 0x0 ;  /* 0x000000000000781c */ /* 0x000fda0003f0f008 */
[----:B-1----:R-:W-:Y:S05]  /*1870*/  @!P0 BRA `(.L_x_246) ;  /* 0x0000000000048947 */ /* 0x002fea0003800000 */
[----:B------:R-:W-:Y:S01]  /*1880*/  BPT.TRAP 0x1 ;  /* 0x000000040000795c */ /* 0x000fe20000300000 */
.L_x_246:
[----:B------:R-:W-:Y:S01]  /*1890*/  R2UR UR8, R18 ;  /* 0x00000000120872ca */ /* 0x000fe200000e0000 */
[----:B------:R-:W-:-:S05]  /*18a0*/  IMAD.U32 R22, RZ, RZ, UR5 ;  /* 0x00000005ff167e24 */ /* 0x000fca000f8e00ff */
[----:B------:R-:W-:-:S07]  /*18b0*/  SHF.L.U32 R22, R22, 0x1f, RZ ;  /* 0x0000001f16167819 */ /* 0x000fce00000006ff */
[----:B------:R-:W-:-:S09]  /*18c0*/  ULEA UR8, UR6, UR8, 0x3 ;  /* 0x0000000806087291 */ /* 0x000fd2000f8e183f */
[----:B------:R2:W3:Y:S01]  /*18d0*/  SYNCS.PHASECHK.TRANS64.TRYWAIT P1, [UR8+0x26810], R22 ;  /* 0x02681016ff0075a7 */ /* 0x0004e20008020148 */
[----:B------:R-:W-:Y:S05]  /*18e0*/  @!P0 BRA `(.L_x_247) ;  /* 0x0000000000048947 */ /* 0x000fea0003800000 */
[----:B------:R-:W-:Y:S01]  /*18f0*/  BPT.TRAP 0x1 ;  /* 0x000000040000795c */ /* 0x000fe20000300000 */
.L_x_247:
[----:B---3--:R-:W-:Y:S05]  /*1900*/  @P1 BRA `(.L_x_248) ;  /* 0x0000000000081947 */ /* 0x008fea0003800000 */
[----:B------:R-:W3:Y:S02]  /*1910*/  SYNCS.PHASECHK.TRANS64.TRYWAIT P1, [UR8+0x26810], R22 ;  /* 0x02681016ff0075a7 */ /* 0x000ee40008020148 */
[----:B---3--:R-:W-:Y:S05]  /*1920*/  @!P1 BRA `(.L_x_249) ;  /* 0x0000005c00709947 */ /* 0x008fea0003800000 */
.L_x_248:
[----:B------:R-:W-:Y:S01]  /*1930*/  R2UR UR9, R18 ;  /* 0x00000000120972ca */ /* 0x000fe200000e0000 */
[----:B------:R-:W-:Y:S01]  /*1940*/  IMAD R4, R209, 0x800, R18 ;  /* 0x00000800d1047824 */ /* 0x000fe200078e0212 */
[----:B------:R-:W-:Y:S01]  /*1950*/  WARPGROUP.ARRIVE ;  /* 0x00000000000079c5 */ /* 0x000fe20000000000 */
[----:B------:R-:W-:Y:S01]  /*1960*/  UMOV UR13, 0xc0000010 ;  /* 0xc0000010000d7882 */ /* 0x000fe20000000000 */
[----:B------:R-:W-:Y:S02]  /*1970*/  UMOV UR15, 0x80000020 ;  /* 0x80000020000f7882 */ /* 0x000fe40000000000 */
[----:B------:R-:W-:Y:S01]  /*1980*/  R2UR UR10, R4 ;  /* 0x00000000040a72ca */ /* 0x000fe200000e0000 */
[----:B------:R-:W-:-:S04]  /*1990*/  IMAD.U32 R4, RZ, RZ, UR6 ;  /* 0x00000006ff047e24 */ /* 0x000fc8000f8e00ff */
[----:B---3--:R-:W-:Y:S02]  /*19a0*/  IMAD R5, R4, 0x20, R17 ;  /* 0x0000002004057824 */ /* 0x008fe400078e0211 */
        /* <DEDUP_REMOVED lines=59> */
.L_x_250:
[----:B------:R1:W1:Y:S01]  /*1d60*/  SYNCS.PHASECHK.TRANS64.TRYWAIT P1, [UR8+0x26830], R22 ;  /* 0x02683016ff0075a7 */ /* 0x0002620008020148 */
[----:B------:R-:W-:Y:S05]  /*1d70*/  @!P0 BRA `(.L_x_251) ;  /* 0x0000000000048947 */ /* 0x000fea0003800000 */
[----:B------:R-:W-:Y:S01]  /*1d80*/  BPT.TRAP 0x1 ;  /* 0x000000040000795c */ /* 0x000fe20000300000 */
.L_x_251:
[----:B-1----:R-:W-:Y:S05]  /*1d90*/  @P1 BRA `(.L_x_252) ;  /* 0x0000000000081947 */ /* 0x002fea0003800000 */
[----:B------:R-:W1:Y:S02]  /*1da0*/  SYNCS.PHASECHK.TRANS64.TRYWAIT P1, [UR8+0x26830], R22 ;  /* 0x02683016ff0075a7 */ /* 0x000e640008020148 */
[----:B-1----:R-:W-:Y:S05]  /*1db0*/  @!P1 BRA `(.L_x_253) ;  /* 0x0000005800649947 */ /* 0x002fea0003800000 */
.L_x_252:
[----:B------:R-:W-:Y:S01]  /*1dc0*/  R2UR UR10, R18 ;  /* 0x00000000120a72ca */ /* 0x000fe200000e0000 */
[----:B------:R-:W-:Y:S01]  /*1dd0*/  WARPGROUP.ARRIVE ;  /* 0x00000000000079c5 */ /* 0x000fe20000000000 */
[----:B------:R-:W-:Y:S01]  /*1de0*/  UMOV UR15, 0x80000020 ;  /* 0x80000020000f7882 */ /* 0x000fe20000000000 */
[C---:B------:R-:W-:Y:S01]  /*1df0*/  ISETP.GT.AND P2, PT, R3.reuse, RZ, PT ;  /* 0x000000ff0300720c */ /* 0x040fe20003f44270 */
[----:B------:R-:W-:Y:S01]  /*1e00*/  UMOV UR19, 0xc0000010 ;  /* 0xc000001000137882 */ /* 0x000fe20000000000 */
[----:B------:R-:W-:Y:S01]  /*1e10*/  ISETP.GT.AND P1, PT, R3, 0x8, PT ;  /* 0x000000080300780c */ /* 0x000fe20003f24270 */
[----:B------:R-:W-:Y:S01]  /*1e20*/  UMOV UR17, 0x40000040 ;  /* 0x4000004000117882 */ /* 0x000fe20000000000 */
[----:B--2---:R-:W-:Y:S02]  /*1e30*/  FSEL R22, R153, -INF , P2 ;  /* 0xff80000099167808 */ /* 0x004fe40001000000 */
[----:B------:R-:W-:Y:S02]  /*1e40*/  FSEL R213, R152, -INF , P2 ;  /* 0xff80000098d57808 */ /* 0x000fe40001000000 */
[----:B------:R-:W-:Y:S01]  /*1e50*/  FSEL R214, R181, -INF , P2 ;  /* 0xff800000b5d67808 */ /* 0x000fe20001000000 */
[----:B------:R-:W-:Y:S01]  /*1e60*/  FFMA.FTZ R153, R22, UR20, -R211 ;  /* 0x0000001416997c23 */ /* 0x000fe200080108d3 */
[----:B------:R-:W-:Y:S01]  /*1e70*/  UIADD3 UR10, UR10, 0x18000, URZ ;  /* 0x000180000a0a7890 */ /* 0x000fe2000fffe03f */
[----:B------:R-:W-:Y:S01]  /*1e80*/  FSEL R22, R157, -INF , P2 ;  /* 0xff8000009d167808 */ /* 0x000fe20001000000 */
[----:B------:R-:W-:Y:S01]  /*1e90*/  FFMA.FTZ R152, R213, UR20, -R210 ;  /* 0x00000014d5987c23 */ /* 0x000fe200080108d2 */
[----:B------:R-:W-:Y:S01]  /*1ea0*/  FSEL R157, R160, -INF , P2 ;  /* 0xff800000a09d7808 */ /* 0x000fe20001000000 */
[----:B------:R-:W-:Y:S01]  /*1eb0*/  USHF.R.U32.HI UR10, URZ, 0x4, UR10 ;  /* 0x000000043f0a7899 */ /* 0x000fe2000801160a */
[----:B------:R-:W-:Y:S01]  /*1ec0*/  FSEL R213, R156, -INF , P2 ;  /* 0xff8000009cd57808 */ /* 0x000fe20001000000 */
[----:B------:R-:W-:Y:S01]  /*1ed0*/  FFMA.FTZ R215, R22, UR20, -R21 ;  /* 0x0000001416d77c23 */ /* 0x000fe20008010815 */
[----:B------:R-:W-:Y:S01]  /*1ee0*/  FSEL R22, R161, -INF , P2 ;  /* 0xff800000a1167808 */ /* 0x000fe20001000000 */
[----:B------:R-:W-:Y:S01]  /*1ef0*/  ULOP3.LUT UR10, UR10, 0x3fff, URZ, 0xc0, !UPT ;  /* 0x00003fff0a0a7892 */ /* 0x000fe2000f8ec03f */
[----:B------:R-:W-:Y:S01]  /*1f00*/  FFMA.FTZ R160, R157, UR20, -R14 ;  /* 0x000000149da07c23 */ /* 0x000fe2000801080e */
[----:B------:R-:W-:Y:S01]  /*1f10*/  FSEL R157, R164, -INF , P2 ;  /* 0xff800000a49d7808 */ /* 0x000fe20001000000 */
[----:B------:R-:W-:Y:S01]  /*1f20*/  FFMA.FTZ R208, R213, UR20, -R20 ;  /* 0x00000014d5d07c23 */ /* 0x000fe20008010814 */
[----:B------:R-:W-:Y:S01]  /*1f30*/  ULOP3.LUT UR12, UR10, 0x10000, URZ, 0xfc, !UPT ;  /* 0x000100000a0c7892 */ /* 0x000fe2000f8efc3f */
[----:B------:R-:W-:Y:S01]  /*1f40*/  FFMA.FTZ R213, R22, UR20, -R15 ;  /* 0x0000001416d57c23 */ /* 0x000fe2000801080f */
[----:B------:R-:W-:Y:S01]  /*1f50*/  FSEL R22, R165, -INF , P2 ;  /* 0xff800000a5167808 */ /* 0x000fe20001000000 */
[----:B------:R-:W-:Y:S01]  /*1f60*/  FFMA.FTZ R161, R157, UR20, -R10 ;  /* 0x000000149da17c23 */ /* 0x000fe2000801080a */
[----:B------:R-:W-:Y:S01]  /*1f70*/  UIMAD UR12, UR6, 0x300, UR12 ;  /* 0x00000300060c78a4 */ /* 0x000fe2000f8e020c */
[----:B------:R-:W-:Y:S01]  /*1f80*/  FSEL R157, R168, -INF , P2 ;  /* 0xff800000a89d7808 */ /* 0x000fe20001000000 */
[----:B------:R-:W1:Y:S01]  /*1f90*/  MUFU.EX2 R160, R160 ;  /* 0x000000a000a07308 */ /* 0x000e620000000800 */
[----:B------:R-:W-:Y:S01]  /*1fa0*/  FFMA.FTZ R164, R22, UR20, -R11 ;  /* 0x0000001416a47c23 */ /* 0x000fe2000801080b */
[----:B------:R-:W-:Y:S01]  /*1fb0*/  FSEL R156, R169, -INF , P2 ;  /* 0xff800000a99c7808 */ /* 0x000fe20001000000 */
[----:B------:R-:W-:Y:S01]  /*1fc0*/  ULOP3.LUT UR10, UR10, 0x1000000, URZ, 0xfc, !UPT ;  /* 0x010000000a0a7892 */ /* 0x000fe2000f8efc3f */
[----:B------:R-:W-:Y:S01]  /*1fd0*/  FFMA.FTZ R22, R157, UR20, -R12 ;  /* 0x000000149d167c23 */ /* 0x000fe2000801080c */
[----:B------:R-:W-:Y:S01]  /*1fe0*/  UMOV UR14, UR12 ;  /* 0x0000000c000e7c82 */ /* 0x000fe20008000000 */
[----:B------:R-:W-:Y:S01]  /*1ff0*/  FSEL R157, R154, -INF , P1 ;  /* 0xff8000009a9d7808 */ /* 0x000fe20000800000 */
[----:B------:R-:W-:Y:S01]  /*2000*/  HGMMA.64x64x16.F32 R120, R184, gdesc[UR12], RZ, !UPT, gsb0 ;  /* 0x00e0000cb8787df0 */ /* 0x000fe2000c0008ff */
[----:B------:R-:W-:Y:S01]  /*2010*/  UIADD3 UR14, UR12, 0x2, URZ ;  /* 0x000000020c0e7890 */ /* 0x000fe2000fffe03f */
[----:B------:R-:W-:Y:S01]  /*2020*/  FSEL R154, R155, -INF , P1 ;  /* 0xff8000009b9a7808 */ /* 0x000fe20000800000 */
[----:B------:R-:W-:Y:S01]  /*2030*/  UMOV UR15, 0x80000020 ;  /* 0x80000020000f7882 */ /* 0x000fe20000000000 */
[----:B------:R-:W-:Y:S01]  /*2040*/  FSEL R155, R158, -INF , P1 ;  /* 0xff8000009e9b7808 */ /* 0x000fe20000800000 */
[----:B------:R-:W-:Y:S01]  /*2050*/  FFMA.FTZ R156, R156, UR20, -R13 ;  /* 0x000000149c9c7c23 */ /* 0x000fe2000801080d */
[----:B------:R-:W-:Y:S01]  /*2060*/  FFMA.FTZ R157, R157, UR20, -R210 ;  /* 0x000000149d9d7c23 */ /* 0x000fe200080108d2 */
[----:B------:R-:W-:Y:S01]  /*2070*/  FFMA.FTZ R169, R154, UR20, -R211 ;  /* 0x000000149aa97c23 */ /* 0x000fe200080108d3 */
[----:B------:R-:W-:Y:S01]  /*2080*/  FSEL R154, R159, -INF , P1 ;  /* 0xff8000009f9a7808 */ /* 0x000fe20000800000 */
        /* <DEDUP_REMOVED lines=11> */
[----:B------:R-:W-:Y:S01]  /*2140*/  MUFU.EX2 R168, R157 ;  /* 0x0000009d00a87308 */ /* 0x000fe20000000800 */
[----:B------:R-:W-:Y:S01]  /*2150*/  FFMA.FTZ R155, R155, UR20, -R10 ;  /* 0x000000149b9b7c23 */ /* 0x000fe2000801080a */
[----:B------:R-:W-:Y:S01]  /*2160*/  FSEL R10, R167, -INF , P1 ;  /* 0xff800000a70a7808 */ /* 0x000fe20000800000 */
[----:B------:R-:W-:Y:S01]  /*2170*/  FFMA.FTZ R216, R181, UR20, -R6 ;  /* 0x00000014b5d87c23 */ /* 0x000fe20008010806 */
[----:B------:R-:W-:Y:S01]  /*2180*/  FSEL R211, R180, -INF , P2 ;  /* 0xff800000b4d37808 */ /* 0x000fe20001000000 */
[----:B------:R-:W-:Y:S01]  /*2190*/  UIMAD UR10, UR6, 0x300, UR10 ;  /* 0x00000300060a78a4 */ /* 0x000fe2000f8e020a */
[----:B------:R-:W-:Y:S01]  /*21a0*/  FSEL R180, R179, -INF , P1 ;  /* 0xff800000b3b47808 */ /* 0x000fe20000800000 */
[----:B------:R-:W-:Y:S01]  /*21b0*/  FFMA.FTZ R163, R10, UR20, -R11 ;  /* 0x000000140aa37c23 */ /* 0x000fe2000801080b */
[----:B------:R-:W-:Y:S01]  /*21c0*/  FSEL R11, R170, -INF , P1 ;  /* 0xff800000aa0b7808 */ /* 0x000fe20000800000 */
[----:B------:R2:W-:Y:S01]  /*21d0*/  MUFU.EX2 R162, R155 ;  /* 0x0000009b00a27308 */ /* 0x0005e20000000800 */
[----:B------:R-:W-:Y:S01]  /*21e0*/  FSEL R10, R171, -INF , P1 ;  /* 0xff800000ab0a7808 */ /* 0x000fe20000800000 */
[----:B------:R-:W-:Y:S01]  /*21f0*/  FFMA.FTZ R217, R180, UR20, -R7 ;  /* 0x00000014b4d97c23 */ /* 0x000fe20008010807 */
[----:B------:R-:W-:Y:S01]  /*2200*/  FSEL R179, R182, -INF , P1 ;  /* 0xff800000b6b37808 */ /* 0x000fe20000800000 */
[----:B------:R-:W-:Y:S01]  /*2210*/  FFMA.FTZ R166, R11, UR20, -R12 ;  /* 0x000000140ba67c23 */ /* 0x000fe2000801080c */
[----:B------:R-:W-:Y:S01]  /*2220*/  FSEL R11, R172, -INF , P2 ;  /* 0xff800000ac0b7808 */ /* 0x000fe20001000000 */
[----:B------:R-:W-:Y:S01]  /*2230*/  FFMA.FTZ R167, R10, UR20, -R13 ;  /* 0x000000140aa77c23 */ /* 0x000fe2000801080d */
[----:B------:R-:W-:Y:S01]  /*2240*/  FSEL R13, R174, -INF , P1 ;  /* 0xff800000ae0d7808 */ /* 0x000fe20000800000 */
[----:B------:R-:W3:Y:S01]  /*2250*/  MUFU.EX2 R213, R213 ;  /* 0x000000d500d57308 */ /* 0x000ee20000000800 */
[----:B------:R-:W-:Y:S01]  /*2260*/  FSEL R182, R183, -INF , P1 ;  /* 0xff800000b7b67808 */ /* 0x000fe20000800000 */
[----:B------:R-:W-:Y:S01]  /*2270*/  FFMA.FTZ R170, R11, UR20, -R8 ;  /* 0x000000140baa7c23 */ /* 0x000fe20008010808 */
[----:B------:R-:W-:Y:S01]  /*2280*/  FFMA.FTZ R180, R211, UR20, -R4 ;  /* 0x00000014d3b47c23 */ /* 0x000fe20008010804 */
[----:B------:R-:W-:Y:S01]  /*2290*/  FFMA.FTZ R171, R13, UR20, -R8 ;  /* 0x000000140dab7c23 */ /* 0x000fe20008010808 */
[----:B------:R-:W-:Y:S01]  /*22a0*/  FSEL R8, R173, -INF , P2 ;  /* 0xff800000ad087808 */ /* 0x000fe20001000000 */
[----:B------:R-:W-:Y:S01]  /*22b0*/  FFMA.FTZ R179, R179, UR20, -R4 ;  /* 0x00000014b3b37c23 */ /* 0x000fe20008010804 */
[----:B------:R-:W-:Y:S01]  /*22c0*/  FSEL R173, R176, -INF , P2 ;  /* 0xff800000b0ad7808 */ /* 0x000fe20001000000 */
[----:B------:R-:W3:Y:S01]  /*22d0*/  MUFU.EX2 R153, R153 ;  /* 0x0000009900997308 */ /* 0x000ee20000000800 */
[----:B------:R-:W-:Y:S01]  /*22e0*/  FFMA.FTZ R7, R214, UR20, -R5 ;  /* 0x00000014d6077c23 */ /* 0x000fe20008010805 */
[----:B------:R-:W-:Y:S01]  /*22f0*/  FFMA.FTZ R172, R8, UR20, -R9 ;  /* 0x0000001408ac7c23 */ /* 0x000fe20008010809 */
[----:B------:R-:W-:Y:S01]  /*2300*/  FSEL R8, R175, -INF , P1 ;  /* 0xff800000af087808 */ /* 0x000fe20000800000 */
[----:B------:R-:W-:Y:S01]  /*2310*/  FFMA.FTZ R178, R173, UR20, -R6 ;  /* 0x00000014adb27c23 */ /* 0x000fe20008010806 */
[----:B------:R-:W-:-:S03]  /*2320*/  FFMA.FTZ R6, R182, UR20, -R5 ;  /* 0x00000014b6067c23 */ /* 0x000fc60008010805 */
[----:B------:R-:W-:Y:S01]  /*2330*/  FFMA.FTZ R174, R8, UR20, -R9 ;  /* 0x0000001408ae7c23 */ /* 0x000fe20008010809 */
[----:B------:R1:W-:Y:S08]  /*2340*/  MUFU.EX2 R175, R172 ;  /* 0x000000ac00af7308 */ /* 0x0003f00000000800 */
[----:B------:R-:W3:Y:S08]  /*2350*/  MUFU.EX2 R169, R169 ;  /* 0x000000a900a97308 */ /* 0x000ef00000000800 */
[----:B------:R-:W3:Y:S01]  /*2360*/  MUFU.EX2 R152, R152 ;  /* 0x0000009800987308 */ /* 0x000ee20000000800 */
[----:B------:R-:W-:-:S02]  /*2370*/  WARPGROUP.DEPBAR.LE gsb0, 0x0 ;  /* 0x00008000000079c5 */ /* 0x000fc40000010000 */
[----:B------:R-:W-:-:S05]  /*2380*/  WARPGROUP.ARRIVE ;  /* 0x00000000000079c5 */ /* 0x000fca0000000000 */
[----:B------:R-:W3:Y:S01]  /*2390*/  MUFU.EX2 R170, R170 ;  /* 0x000000aa00aa7308 */ /* 0x000ee20000000800 */
[----:B------:R-:W-:Y:S01]  /*23a0*/  HGMMA.64x64x16.F32 R120, R196, gdesc[UR12], R120, gsb0 ;  /* 0x00e0000cc4787df0 */ /* 0x000fe20008000878 */
[----:B------:R-:W-:Y:S01]  /*23b0*/  UIADD3 UR14, UR12, 0x100, URZ ;  /* 0x000001000c0e7890 */ /* 0x000fe2000fffe03f */
[----:B------:R-:W-:-:S05]  /*23c0*/  UMOV UR15, 0x80000020 ;  /* 0x80000020000f7882 */ /* 0x000fca0000000000 */
[----:B------:R-:W3:Y:S08]  /*23d0*/  MUFU.EX2 R166, R166 ;  /* 0x000000a600a67308 */ /* 0x000ef00000000800 */
[----:B------:R-:W3:Y:S08]  /*23e0*/  MUFU.EX2 R167, R167 ;  /* 0x000000a700a77308 */ /* 0x000ef00000000800 */
[----:B------:R-:W3:Y:S08]  /*23f0*/  MUFU.EX2 R208, R208 ;  /* 0x000000d000d07308 */ /* 0x000ef00000000800 */
[----:B------:R-:W3:Y:S08]  /*2400*/  MUFU.EX2 R215, R215 ;  /* 0x000000d700d77308 */ /* 0x000ef00000000800 */
[----:B------:R-:W3:Y:S08]  /*2410*/  MUFU.EX2 R20, R20 ;  /* 0x0000001400147308 */ /* 0x000ef00000000800 */
[----:B------:R-:W3:Y:S08]  /*2420*/  MUFU.EX2 R21, R21 ;  /* 0x0000001500157308 */ /* 0x000ef00000000800 */
[----:B------:R-:W-:Y:S08]  /*2430*/  MUFU.EX2 R161, R161 ;  /* 0x000000a100a17308 */ /* 0x000ff00000000800 */
[----:B------:R-:W-:Y:S08]  /*2440*/  MUFU.EX2 R164, R164 ;  /* 0x000000a400a47308 */ /* 0x000ff00000000800 */
[----:B------:R-:W3:Y:S08]  /*2450*/  MUFU.EX2 R14, R14 ;  /* 0x0000000e000e7308 */ /* 0x000ef00000000800 */
[----:B------:R-:W3:Y:S01]  /*2460*/  MUFU.EX2 R15, R15 ;  /* 0x0000000f000f7308 */ /* 0x000ee20000000800 */
[----:B------:R-:W-:-:S02]  /*2470*/  WARPGROUP.DEPBAR.LE gsb0, 0x0 ;  /* 0x00008000000079c5 */ /* 0x000fc40000010000 */
[----:B----4-:R-:W-:-:S05]  /*2480*/  WARPGROUP.ARRIVE ;  /* 0x00000000000079c5 */ /* 0x010fca0000000000 */
[----:B------:R-:W4:Y:S01]  /*2490*/  MUFU.EX2 R163, R163 ;  /* 0x000000a300a37308 */ /* 0x000f220000000800 */
[----:B------:R-:W-:Y:S01]  /*24a0*/  HGMMA.64x64x16.F32 R120, R188, gdesc[UR12], R120, gsb0 ;  /* 0x00e0000cbc787df0 */ /* 0x000fe20008000878 */
[----:B------:R-:W-:Y:S01]  /*24b0*/  UIADD3 UR14, UR12, 0x102, URZ ;  /* 0x000001020c0e7890 */ /* 0x000fe2000fffe03f */
[----:B------:R-:W-:-:S05]  /*24c0*/  UMOV UR15, 0x80000020 ;  /* 0x80000020000f7882 */ /* 0x000fca0000000000 */
[----:B------:R-:W4:Y:S08]  /*24d0*/  MUFU.EX2 R22, R22 ;  /* 0x0000001600167308 */ /* 0x000f300000000800 */
[----:B------:R-:W4:Y:S08]  /*24e0*/  MUFU.EX2 R171, R171 ;  /* 0x000000ab00ab7308 */ /* 0x000f300000000800 */
[----:B------:R-:W4:Y:S08]  /*24f0*/  MUFU.EX2 R174, R174 ;  /* 0x000000ae00ae7308 */ /* 0x000f300000000800 */
[----:B------:R-:W4:Y:S08]  /*2500*/  MUFU.EX2 R178, R178 ;  /* 0x000000b200b27308 */ /* 0x000f300000000800 */
[----:B------:R-:W-:Y:S08]  /*2510*/  MUFU.EX2 R4, R216 ;  /* 0x000000d800047308 */ /* 0x000ff00000000800 */
[----:B------:R-:W4:Y:S08]  /*2520*/  MUFU.EX2 R5, R210 ;  /* 0x000000d200057308 */ /* 0x000f300000000800 */
        /* <DEDUP_REMOVED lines=22> */
[----:B------:R-:W5:Y:S04]  /*2690*/  LDS.64 R10, [R212+0x1e200] ;  /* 0x01e20000d40a7984 */ /* 0x000f680000000a00 */
[----:B------:R-:W3:Y:S04]  /*26a0*/  LDS.64 R12, [R212+0x1e220] ;  /* 0x01e22000d40c7984 */ /* 0x000ee80000000a00 */
[----:B--2---:R-:W2:Y:S04]  /*26b0*/  LDS.64 R154, [R212+0x1e240] ;  /* 0x01e24000d49a7984 */ /* 0x004ea80000000a00 */
[----:B------:R-:W4:Y:S04]  /*26c0*/  LDS.64 R156, [R212+0x1e260] ;  /* 0x01e26000d49c7984 */ /* 0x000f280000000a00 */
[----:B------:R-:W4:Y:S04]  /*26d0*/  LDS.64 R8, [R212+0x1e280] ;  /* 0x01e28000d4087984 */ /* 0x000f280000000a00 */
[----:B------:R-:W4:Y:S04]  /*26e0*/  LDS.64 R158, [R212+0x1e2a0] ;  /* 0x01e2a000d49e7984 */ /* 0x000f280000000a00 */
[----:B------:R-:W4:Y:S04]  /*26f0*/  LDS.64 R176, [R212+0x1e2e0] ;  /* 0x01e2e000d4b07984 */ /* 0x000f280000000a00 */
[----:B-1----:R-:W1:Y:S01]  /*2700*/  LDS.64 R172, [R212+0x1e2c0] ;  /* 0x01e2c000d4ac7984 */ /* 0x002e620000000a00 */
[--C-:B-----5:R-:W-:Y:S01]  /*2710*/  FADD.FTZ R181, R120, -R10.reuse ;  /* 0x8000000a78b57221 */ /* 0x120fe20000010000 */
[----:B------:R-:W-:Y:S01]  /*2720*/  FADD.FTZ R183, R122, -R10 ;  /* 0x8000000a7ab77221 */ /* 0x000fe20000010000 */
[--C-:B------:R-:W-:Y:S01]  /*2730*/  FADD.FTZ R10, R121, -R11.reuse ;  /* 0x8000000b790a7221 */ /* 0x100fe20000010000 */
[----:B------:R-:W-:Y:S01]  /*2740*/  FADD.FTZ R120, R123, -R11 ;  /* 0x8000000b7b787221 */ /* 0x000fe20000010000 */
[--C-:B---3--:R-:W-:Y:S01]  /*2750*/  FADD.FTZ R121, R124, -R12.reuse ;  /* 0x8000000c7c797221 */ /* 0x108fe20000010000 */
[----:B------:R-:W-:Y:S01]  /*2760*/  FADD.FTZ R123, R126, -R12 ;  /* 0x8000000c7e7b7221 */ /* 0x000fe20000010000 */
[--C-:B------:R-:W-:Y:S01]  /*2770*/  FADD.FTZ R12, R125, -R13.reuse ;  /* 0x8000000d7d0c7221 */ /* 0x100fe20000010000 */
[----:B------:R-:W-:Y:S01]  /*2780*/  FADD.FTZ R124, R127, -R13 ;  /* 0x8000000d7f7c7221 */ /* 0x000fe20000010000 */
[----:B------:R-:W3:Y:S01]  /*2790*/  MUFU.EX2 R11, R217 ;  /* 0x000000d9000b7308 */ /* 0x000ee20000000800 */
[----:B--2---:R-:W-:Y:S01]  /*27a0*/  FADD.FTZ R13, R128, -R154 ;  /* 0x8000009a800d7221 */ /* 0x004fe20000010000 */
[--C-:B------:R-:W-:Y:S01]  /*27b0*/  FADD.FTZ R122, R129, -R155.reuse ;  /* 0x8000009b817a7221 */ /* 0x100fe20000010000 */
[----:B------:R-:W-:Y:S01]  /*27c0*/  FADD.FTZ R126, R131, -R155 ;  /* 0x8000009b837e7221 */ /* 0x000fe20000010000 */
[----:B----4-:R-:W-:Y:S01]  /*27d0*/  FADD.FTZ R127, R134, -R156 ;  /* 0x8000009c867f7221 */ /* 0x010fe20000010000 */
[----:B------:R-:W-:Y:S01]  /*27e0*/  FADD.FTZ R125, R130, -R154 ;  /* 0x8000009a827d7221 */ /* 0x000fe20000010000 */
[----:B------:R-:W-:Y:S01]  /*27f0*/  FMUL.FTZ R13, R160, R13 ;  /* 0x0000000da00d7220 */ /* 0x000fe20000410000 */
[----:B------:R-:W-:Y:S01]  /*2800*/  FMUL.FTZ R122, R213, R122 ;  /* 0x0000007ad57a7220 */ /* 0x000fe20000410000 */
[--C-:B------:R-:W-:Y:S01]  /*2810*/  FADD.FTZ R131, R136, -R8.reuse ;  /* 0x8000000888837221 */ /* 0x100fe20000010000 */
[----:B------:R-:W-:Y:S01]  /*2820*/  FADD.FTZ R129, R138, -R8 ;  /* 0x800000088a817221 */ /* 0x000fe20000010000 */
[--C-:B------:R-:W-:Y:S01]  /*2830*/  FADD.FTZ R134, R137, -R9.reuse ;  /* 0x8000000989867221 */ /* 0x100fe20000010000 */
[----:B------:R-:W-:Y:S01]  /*2840*/  FADD.FTZ R8, R139, -R9 ;  /* 0x800000098b087221 */ /* 0x000fe20000010000 */
[----:B------:R-:W-:Y:S01]  /*2850*/  FADD.FTZ R9, R140, -R158 ;  /* 0x8000009e8c097221 */ /* 0x000fe20000010000 */
[----:B------:R-:W-:Y:S01]  /*2860*/  FADD.FTZ R130, R141, -R159 ;  /* 0x8000009f8d827221 */ /* 0x000fe20000010000 */
[----:B------:R-:W-:Y:S01]  /*2870*/  FMUL.FTZ R141, R153, R10 ;  /* 0x0000000a998d7220 */ /* 0x000fe20000410000 */
[----:B------:R-:W-:Y:S01]  /*2880*/  FADD.FTZ R132, R132, -R156 ;  /* 0x8000009c84847221 */ /* 0x000fe20000010000 */
[----:B------:R-:W-:Y:S01]  /*2890*/  FMUL.FTZ R10, R169, R120 ;  /* 0x00000078a90a7220 */ /* 0x000fe20000410000 */
[----:B------:R-:W-:Y:S01]  /*28a0*/  FMUL.FTZ R156, R152, R181 ;  /* 0x000000b5989c7220 */ /* 0x000fe20000410000 */
[----:B------:R-:W-:Y:S01]  /*28b0*/  F2FP.F16.F32.PACK_AB R120, R153, R152 ;  /* 0x000000989978723e */ /* 0x000fe200000000ff */
[----:B------:R-:W-:Y:S01]  /*28c0*/  FMUL.FTZ R9, R170, R9 ;  /* 0x00000009aa097220 */ /* 0x000fe20000410000 */
[----:B------:R-:W-:Y:S01]  /*28d0*/  FMUL.FTZ R130, R175, R130 ;  /* 0x00000082af827220 */ /* 0x000fe20000410000 */
[----:B------:R-:W-:Y:S01]  /*28e0*/  F2FP.F16.F32.PACK_AB R152, R122, R13 ;  /* 0x0000000d7a98723e */ /* 0x000fe200000000ff */
[--C-:B------:R-:W-:Y:S01]  /*28f0*/  FADD.FTZ R133, R133, -R157.reuse ;  /* 0x8000009d85857221 */ /* 0x100fe20000010000 */
[----:B------:R-:W-:Y:S01]  /*2900*/  FADD.FTZ R128, R135, -R157 ;  /* 0x8000009d87807221 */ /* 0x000fe20000010000 */
[----:B------:R-:W-:Y:S01]  /*2910*/  FMUL.FTZ R129, R166, R129 ;  /* 0x00000081a6817220 */ /* 0x000fe20000410000 */
[----:B------:R-:W-:Y:S01]  /*2920*/  FMUL.FTZ R8, R167, R8 ;  /* 0x00000008a7087220 */ /* 0x000fe20000410000 */
[----:B------:R-:W-:-:S02]  /*2930*/  IMAD.U32 R13, RZ, RZ, UR6 ;  /* 0x00000006ff0d7e24 */ /* 0x000fc4000f8e00ff */
[----:B------:R-:W-:Y:S01]  /*2940*/  FADD.FTZ R142, R142, -R158 ;  /* 0x8000009e8e8e7221 */ /* 0x000fe20000010000 */
[----:B------:R-:W-:Y:S01]  /*2950*/  FADD.FTZ R143, R143, -R159 ;  /* 0x8000009f8f8f7221 */ /* 0x000fe20000010000 */
[----:B------:R-:W-:Y:S01]  /*2960*/  FADD.FTZ R139, R148, -R176 ;  /* 0x800000b0948b7221 */ /* 0x000fe20000010000 */
[----:B------:R-:W-:Y:S01]  /*2970*/  FADD.FTZ R140, R149, -R177 ;  /* 0x800000b1958c7221 */ /* 0x000fe20000010000 */
[--C-:B-1----:R-:W-:Y:S01]  /*2980*/  FADD.FTZ R137, R144, -R172.reuse ;  /* 0x800000ac90897221 */ /* 0x102fe20000010000 */
[----:B------:R-:W-:Y:S01]  /*2990*/  FADD.FTZ R135, R146, -R172 ;  /* 0x800000ac92877221 */ /* 0x000fe20000010000 */
[--C-:B------:R-:W-:Y:S01]  /*29a0*/  FADD.FTZ R138, R145, -R173.reuse ;  /* 0x800000ad918a7221 */ /* 0x100fe20000010000 */
[----:B------:R-:W-:Y:S01]  /*29b0*/  FADD.FTZ R136, R147, -R173 ;  /* 0x800000ad93887221 */ /* 0x000fe20000010000 */
[----:B------:R-:W-:Y:S01]  /*29c0*/  FADD.FTZ R176, R150, -R176 ;  /* 0x800000b096b07221 */ /* 0x000fe20000010000 */
[----:B------:R-:W-:Y:S01]  /*29d0*/  FADD.FTZ R177, R151, -R177 ;  /* 0x800000b197b17221 */ /* 0x000fe20000010000 */
[----:B------:R-:W-:Y:S01]  /*29e0*/  FMUL.FTZ R157, R168, R183 ;  /* 0x000000b7a89d7220 */ /* 0x000fe20000410000 */
[----:B------:R-:W-:Y:S01]  /*29f0*/  FMUL.FTZ R121, R208, R121 ;  /* 0x00000079d0797220 */ /* 0x000fe20000410000 */
[----:B------:R-:W-:Y:S01]  /*2a00*/  FMUL.FTZ R12, R215, R12 ;  /* 0x0000000cd70c7220 */ /* 0x000fe20000410000 */
[----:B------:R-:W-:Y:S01]  /*2a10*/  FMUL.FTZ R123, R20, R123 ;  /* 0x0000007b147b7220 */ /* 0x000fe20000410000 */
        /* <DEDUP_REMOVED lines=8> */
[----:B------:R-:W-:-:S02]  /*2aa0*/  IMAD R9, R13, 0x2000, R0 ;  /* 0x000020000d097824 */ /* 0x000fc400078e0200 */
        /* <DEDUP_REMOVED lines=8> */
[----:B---3--:R-:W-:Y:S01]  /*2b30*/  FMUL.FTZ R136, R11, R136 ;  /* 0x000000880b887220 */ /* 0x008fe20000410000 */
[----:B------:R-:W-:Y:S01]  /*2b40*/  FMUL.FTZ R139, R180, R139 ;  /* 0x0000008bb48b7220 */ /* 0x000fe20000410000 */
[----:B------:R-:W-:Y:S01]  /*2b50*/  FMUL.FTZ R140, R7, R140 ;  /* 0x0000008c078c7220 */ /* 0x000fe20000410000 */
[----:B------:R-:W-:Y:S01]  /*2b60*/  FMUL.FTZ R147, R179, R176 ;  /* 0x000000b0b3937220 */ /* 0x000fe20000410000 */
[----:B------:R-:W-:Y:S01]  /*2b70*/  FMUL.FTZ R8, R6, R177 ;  /* 0x000000b106087220 */ /* 0x000fe20000410000 */
[----:B------:R-:W-:Y:S01]  /*2b80*/  F2FP.F16.F32.PACK_AB R156, R141, R156 ;  /* 0x0000009c8d9c723e */ /* 0x000fe200000000ff */
[----:B------:R-:W-:Y:S01]  /*2b90*/  IMAD R9, R9, 0x2, R18 ;  /* 0x0000000209097824 */ /* 0x000fe200078e0212 */
[----:B------:R-:W-:-:S02]  /*2ba0*/  F2FP.F16.F32.PACK_AB R157, R10, R157 ;  /* 0x0000009d0a9d723e */ /* 0x000fc400000000ff */
[----:B------:R-:W-:Y:S02]  /*2bb0*/  F2FP.F16.F32.PACK_AB R158, R12, R121 ;  /* 0x000000790c9e723e */ /* 0x000fe400000000ff */
[----:B------:R-:W-:Y:S02]  /*2bc0*/  F2FP.F16.F32.PACK_AB R159, R124, R123 ;  /* 0x0000007b7c9f723e */ /* 0x000fe400000000ff */
[----:B------:R-:W-:Y:S02]  /*2bd0*/  F2FP.F16.F32.PACK_AB R153, R126, R125 ;  /* 0x0000007d7e99723e */ /* 0x000fe400000000ff */
[----:B------:R-:W-:Y:S01]  /*2be0*/  F2FP.F16.F32.PACK_AB R154, R133, R132 ;  /* 0x00000084859a723e */ /* 0x000fe200000000ff */
[----:B------:R1:W-:Y:S01]  /*2bf0*/  STSM.16.MT88.4 [R9+0x1e800], R156 ;  /* 0x01e8009c09007844 */ /* 0x0003e20000004200 */
[----:B------:R-:W-:Y:S02]  /*2c00*/  F2FP.F16.F32.PACK_AB R155, R128, R127 ;  /* 0x0000007f809b723e */ /* 0x000fe400000000ff */
[----:B------:R-:W-:-:S02]  /*2c10*/  F2FP.F16.F32.PACK_AB R148, R134, R131 ;  /* 0x000000838694723e */ /* 0x000fc400000000ff */
[----:B------:R-:W-:Y:S01]  /*2c20*/  F2FP.F16.F32.PACK_AB R151, R143, R142 ;  /* 0x0000008e8f97723e */ /* 0x000fe200000000ff */
[----:B------:R1:W-:Y:S01]  /*2c30*/  STSM.16.MT88.4 [R9+0x1f000], R152 ;  /* 0x01f0009809007844 */ /* 0x0003e20000004200 */
[----:B------:R-:W-:Y:S02]  /*2c40*/  F2FP.F16.F32.PACK_AB R144, R138, R137 ;  /* 0x000000898a90723e */ /* 0x000fe400000000ff */
[----:B------:R-:W-:Y:S01]  /*2c50*/  F2FP.F16.F32.PACK_AB R145, R136, R135 ;  /* 0x000000878891723e */ /* 0x000fe200000000ff */
[----:B------:R1:W-:Y:S01]  /*2c60*/  STSM.16.MT88.4 [R9+0x1f800], R148 ;  /* 0x01f8009409007844 */ /* 0x0003e20000004200 */
[----:B------:R-:W-:Y:S02]  /*2c70*/  F2FP.F16.F32.PACK_AB R146, R140, R139 ;  /* 0x0000008b8c92723e */ /* 0x000fe400000000ff */
[----:B------:R-:W-:Y:S01]  /*2c80*/  F2FP.F16.F32.PACK_AB R147, R8, R147 ;  /* 0x000000930893723e */ /* 0x000fe200000000ff */
[----:B------:R-:W-:Y:S01]  /*2c90*/  IMAD R8, R209, 0x1000, R18 ;  /* 0x00001000d1087824 */ /* 0x000fe200078e0212 */
[----:B------:R-:W-:-:S02]  /*2ca0*/  F2FP.F16.F32.PACK_AB R121, R169, R168 ;  /* 0x000000a8a979723e */ /* 0x000fc400000000ff */
[----:B------:R-:W-:Y:S01]  /*2cb0*/  F2FP.F16.F32.PACK_AB R122, R215, R208 ;  /* 0x000000d0d77a723e */ /* 0x000fe200000000ff */
[----:B------:R1:W-:Y:S01]  /*2cc0*/  STSM.16.MT88.4 [R9+0x20000], R144 ;  /* 0x0200009009007844 */ /* 0x0003e20000004200 */
[----:B------:R-:W-:Y:S02]  /*2cd0*/  F2FP.F16.F32.PACK_AB R123, R21, R20 ;  /* 0x00000014157b723e */ /* 0x000fe400000000ff */
        /* <DEDUP_REMOVED lines=11> */
[----:B------:R-:W-:Y:S02]  /*2d90*/  F2FP.F16.F32.PACK_AB R178, R7, R180 ;  /* 0x000000b407b2723e */ /* 0x000fe400000000ff */
        /* <DEDUP_REMOVED lines=185> */
[----:B-1----:R-:W-:Y:S05]  /*3930*/  @!P0 BRA `(.L_x_254) ;  /* 0x0000000000048947 */ /* 0x002fea0003800000 */
[----:B------:R-:W-:Y:S01]  /*3940*/  BPT.TRAP 0x1 ;  /* 0x000000040000795c */ /* 0x000fe20000300000 */
.L_x_254:
[----:B------:R-:W-:Y:S01]  /*3950*/  UIADD3 UR10, UR8, 0x26840, URZ ;  /* 0x00026840080a7890 */ /* 0x000fe2000fffe03f */
[----:B------:R-:W-:Y:S01]  /*3960*/  VIADD R6, R2, 0x9 ;  /* 0x0000000902067836 */ /* 0x000fe20000000000 */
[----:B------:R-:W-:Y:S01]  /*3970*/  ULOP3.LUT UR12, UR9, 0x1000000, URZ, 0xfc, !UPT ;  /* 0x01000000090c7892 */ /* 0x000fe2000f8efc3f */
[----:B------:R-:W-:Y:S01]  /*3980*/  IMAD R5, R16, 0xc00, R23 ;  /* 0x00000c0010057824 */ /* 0x000fe200078e0217 */
[----:B------:R-:W-:Y:S01]  /*3990*/  UPRMT UR10, URZ, 0x654, UR10 ;  /* 0x000006543f0a7896 */ /* 0x000fe2000800000a */
[----:B------:R-:W-:Y:S01]  /*39a0*/  VIADD R4, R2, 0xc ;  /* 0x0000000c02047836 */ /* 0x000fe20000000000 */
[----:B------:R-:W-:Y:S01]  /*39b0*/  UIMAD UR12, UR6, 0x300, UR12 ;  /* 0x00000300060c78a4 */ /* 0x000fe2000f8e020c */
[----:B------:R-:W-:Y:S01]  /*39c0*/  IMAD R5, R5, 0x4, R18 ;  /* 0x0000000405057824 */ /* 0x000fe200078e0212 */
[----:B------:R-:W-:-:S05]  /*39d0*/  UMOV UR15, 0x80000020 ;  /* 0x80000020000f7882 */ /* 0x000fca0000000000 */
        /* <DEDUP_REMOVED lines=39> */
.L_x_255:
        /* <DEDUP_REMOVED lines=12> */
[----:B-1----:R-:W-:Y:S02]  /*3d10*/  IMAD.MOV.U32 R4, RZ, RZ, R40 ;  /* 0x000000ffff047224 */ /* 0x002fe400078e0028 */
[----:B------:R-:W-:Y:S02]  /*3d20*/  IMAD.MOV.U32 R5, RZ, RZ, R41 ;  /* 0x000000ffff057224 */ /* 0x000fe400078e0029 */
[----:B------:R-:W-:Y:S02]  /*3d30*/  IMAD.MOV.U32 R6, RZ, RZ, R42 ;  /* 0x000000ffff067224 */ /* 0x000fe400078e002a */
[----:B------:R-:W-:-:S07]  /*3d40*/  IMAD.MOV.U32 R7, RZ, RZ, R43 ;  /* 0x000000ffff077224 */ /* 0x000fce00078e002b */
.L_x_245:
[----:B------:R-:W2:Y:S01]  /*3d50*/  S2UR UR8, SR_CTAID.Y ;  /* 0x00000000000879c3 */ /* 0x000ea20000002600 */
[----:B------:R-:W-:Y:S01]  /*3d60*/  ULDC UR4, c[0x0][0x850] ;  /* 0x0002140000047ab9 */ /* 0x000fe20000000800 */
[----:B------:R-:W3:Y:S01]  /*3d70*/  S2R R0, SR_TID.X ;  /* 0x0000000000007919 */ /* 0x000ee20000002100 */
[----:B------:R-:W-:Y:S01]  /*3d80*/  UISETP.NE.AND UP0, UPT, UR4, 0x1, UPT ;  /* 0x000000010400788c */ /* 0x000fe2000bf05270 */
[----:B------:R-:W-:Y:S01]  /*3d90*/  IMAD R23, R16, 0x1800, R23 ;  /* 0x0000180010177824 */ /* 0x000fe200078e0217 */
[----:B------:R-:W-:Y:S01]  /*3da0*/  ULDC.64 UR12, c[0x0][0x818] ;  /* 0x00020600000c7ab9 */ /* 0x000fe20000000a00 */
[----:B------:R-:W-:Y:S01]  /*3db0*/  ULDC.64 UR14, c[0x0][0x848] ;  /* 0x00021200000e7ab9 */ /* 0x000fe20000000a00 */
[----:B------:R-:W-:Y:S01]  /*3dc0*/  BSSY B0, `(.L_x_257) ;  /* 0x0000078000007945 */ /* 0x000fe20003800000 */
[----:B------:R-:W4:Y:S01]  /*3dd0*/  S2UR UR6, SR_CTAID.X ;  /* 0x00000000000679c3 */ /* 0x000f220000002500 */
[----:B------:R-:W-:-:S07]  /*3de0*/  IMAD R23, R23, 0x4, R18 ;  /* 0x0000000417177824 */ /* 0x000fce00078e0212 */
[----:B------:R-:W-:Y:S06]  /*3df0*/  BAR.SYNC.DEFER_BLOCKING 0x1, 0x100 ;  /* 0x0044000000007b1d */ /* 0x000fec0000010000 */
[----:B------:R-:W-:Y:S02]  /*3e00*/  @UP0 ULDC UR4, c[0x0][0x854] ;  /* 0x0002150000040ab9 */ /* 0x000fe40000000800 */
[----:B------:R-:W5:Y:S01]  /*3e10*/  S2UR UR16, SR_CTAID.Z ;  /* 0x00000000001079c3 */ /* 0x000f620000002700 */
[----:B------:R-:W-:Y:S01]  /*3e20*/  @UP0 ULDC UR7, c[0x0][0x858] ;  /* 0x0002160000070ab9 */ /* 0x000fe20000000800 */
[----:B--2---:R-:W-:-:S04]  /*3e30*/  UIMAD.WIDE.U32 UR4, UR8, UR4, URZ ;  /* 0x00000004080472a5 */ /* 0x004fc8000f8e003f */
[----:B------:R-:W-:Y:S02]  /*3e40*/  @UP0 USHF.R.U32.HI UR8, URZ, UR7, UR5 ;  /* 0x000000073f080299 */ /* 0x000fe40008011605 */
[----:B----4-:R-:W-:Y:S02]  /*3e50*/  UIMAD UR6, UR6, 0x3000, URZ ;  /* 0x00003000060678a4 */ /* 0x010fe4000f8e023f */
[----:B------:R-:W-:Y:S01]  /*3e60*/  USHF.R.S32.HI UR9, URZ, 0x1f, UR8 ;  /* 0x0000001f3f097899 */ /* 0x000fe20008011408 */
[----:B------:R2:W-:Y:S01]  /*3e70*/  STS.128 [R23], R24 ;  /* 0x0000001817007388 */ /* 0x0005e20000000c00 */
[----:B------:R-:W-:Y:S01]  /*3e80*/  USHF.R.S32.HI UR7, URZ, 0x1f, UR6 ;  /* 0x0000001f3f077899 */ /* 0x000fe20008011406 */
[----:B---3--:R-:W-:Y:S01]  /*3e90*/  ISETP.NE.AND P1, PT, R0, 0x80, PT ;  /* 0x000000800000780c */ /* 0x008fe20003f25270 */
[----:B------:R-:W-:Y:S01]  /*3ea0*/  UIMAD UR10, UR9, UR12, URZ ;  /* 0x0000000c090a72a4 */ /* 0x000fe2000f8e023f */
[----:B------:R2:W-:Y:S01]  /*3eb0*/  STS.128 [R23+0x800], R28 ;  /* 0x0008001c17007388 */ /* 0x0005e20000000c00 */
[----:B------:R-:W-:-:S02]  /*3ec0*/  UIMAD.WIDE.U32 UR4, UR8, UR12, UR6 ;  /* 0x0000000c080472a5 */ /* 0x000fc4000f8e0006 */
[----:B------:R-:W-:Y:S01]  /*3ed0*/  UIMAD UR10, UR8, UR13, UR10 ;  /* 0x0000000d080a72a4 */ /* 0x000fe2000f8e020a */
[----:B------:R2:W-:Y:S02]  /*3ee0*/  STS.128 [R23+0x1000], R32 ;  /* 0x0010002017007388 */ /* 0x0005e40000000c00 */
[----:B------:R-:W-:Y:S01]  /*3ef0*/  ULDC.64 UR12, c[0x0][0x840] ;  /* 0x00021000000c7ab9 */ /* 0x000fe20000000a00 */
[----:B------:R-:W-:Y:S01]  /*3f00*/  UIADD3 UR5, UR5, UR10, URZ ;  /* 0x0000000a05057290 */ /* 0x000fe2000fffe03f */
[----:B------:R2:W-:Y:S01]  /*3f10*/  STS.128 [R23+0x1800], R36 ;  /* 0x0018002417007388 */ /* 0x0005e20000000c00 */
[----:B------:R-:W-:Y:S02]  /*3f20*/  UIMAD UR9, UR9, UR12, URZ ;  /* 0x0000000c090972a4 */ /* 0x000fe4000f8e023f */
[----:B------:R-:W-:Y:S01]  /*3f30*/  UIMAD.WIDE.U32 UR6, UR8, UR12, UR6 ;  /* 0x0000000c080672a5 */ /* 0x000fe2000f8e0006 */
[----:B------:R2:W-:Y:S01]  /*3f40*/  STS.128 [R23+0x2000], R4 ;  /* 0x0020000417007388 */ /* 0x0005e20000000c00 */
[----:B------:R-:W-:-:S02]  /*3f50*/  UIMAD UR11, UR8, UR13, UR9 ;  /* 0x0000000d080b72a4 */ /* 0x000fc4000f8e0209 */
[----:B-----5:R-:W-:Y:S01]  /*3f60*/  USHF.R.S32.HI UR8, URZ, 0x1f, UR16 ;  /* 0x0000001f3f087899 */ /* 0x020fe20008011410 */
[----:B------:R2:W-:Y:S01]  /*3f70*/  STS.128 [R23+0x2800], R44 ;  /* 0x0028002c17007388 */ /* 0x0005e20000000c00 */
[----:B------:R-:W-:Y:S01]  /*3f80*/  ULDC.64 UR12, c[0x0][0x820] ;  /* 0x00020800000c7ab9 */ /* 0x000fe20000000a00 */
[----:B------:R-:W-:Y:S02]  /*3f90*/  UIADD3 UR7, UR7, UR11, URZ ;  /* 0x0000000b07077290 */ /* 0x000fe4000fffe03f */
[----:B------:R2:W-:Y:S01]  /*3fa0*/  STS.128 [R23+0x3000], R48 ;  /* 0x0030003017007388 */ /* 0x0005e20000000c00 */
[----:B------:R-:W-:Y:S02]  /*3fb0*/  UIMAD UR9, UR8, UR12, URZ ;  /* 0x0000000c080972a4 */ /* 0x000fe4000f8e023f */
[----:B------:R-:W-:Y:S01]  /*3fc0*/  UIMAD UR10, UR8, UR14, URZ ;  /* 0x0000000e080a72a4 */ /* 0x000fe2000f8e023f */
[----:B------:R2:W-:Y:S01]  /*3fd0*/  STS.128 [R23+0x3800], R52 ;  /* 0x0038003417007388 */ /* 0x0005e20000000c00 */
[----:B------:R-:W-:-:S02]  /*3fe0*/  UIMAD UR8, UR16, UR13, UR9 ;  /* 0x0000000d100872a4 */ /* 0x000fc4000f8e0209 */
[----:B------:R-:W-:Y:S01]  /*3ff0*/  UIMAD.WIDE.U32 UR4, UR16, UR12, UR4 ;  /* 0x0000000c100472a5 */ /* 0x000fe2000f8e0004 */
[----:B------:R2:W-:Y:S01]  /*4000*/  STS.128 [R23+0x4000], R56 ;  /* 0x0040003817007388 */ /* 0x0005e20000000c00 */
[----:B------:R-:W-:Y:S01]  /*4010*/  UIMAD UR10, UR16, UR15, UR10 ;  /* 0x0000000f100a72a4 */ /* 0x000fe2000f8e020a */
[----:B------:R-:W-:Y:S02]  /*4020*/  ULDC.64 UR12, c[0x0][0x800] ;  /* 0x00020000000c7ab9 */ /* 0x000fe40000000a00 */
[----:B------:R2:W-:Y:S01]  /*4030*/  STS.128 [R23+0x4800], R60 ;  /* 0x0048003c17007388 */ /* 0x0005e20000000c00 */
[----:B------:R-:W-:Y:S02]  /*4040*/  UIMAD.WIDE.U32 UR6, UR16, UR14, UR6 ;  /* 0x0000000e100672a5 */ /* 0x000fe4000f8e0006 */
[----:B------:R-:W-:Y:S01]  /*4050*/  UIADD3 UR8, UR5, UR8, URZ ;  /* 0x0000000805087290 */ /* 0x000fe2000fffe03f */
[----:B------:R2:W-:Y:S01]  /*4060*/  STS.128 [R23+0x5000], R64 ;  /* 0x0050004017007388 */ /* 0x0005e20000000c00 */
[----:B------:R-:W-:Y:S01]  /*4070*/  ULEA UR12, UP0, UR4, UR12, 0x2 ;  /* 0x0000000c040c7291 */ /* 0x000fe2000f80103f */
[----:B------:R-:W-:-:S02]  /*4080*/  ULDC.64 UR14, c[0x0][0x828] ;  /* 0x00020a00000e7ab9 */ /* 0x000fc40000000a00 */
[----:B------:R2:W-:Y:S01]  /*4090*/  STS.128 [R23+0x5800], R68 ;  /* 0x0058004417007388 */ /* 0x0005e20000000c00 */
[----:B------:R-:W-:Y:S02]  /*40a0*/  UIADD3 UR5, UR7, UR10, URZ ;  /* 0x0000000a07057290 */ /* 0x000fe4000fffe03f */
[----:B------:R-:W-:Y:S01]  /*40b0*/  ULEA UR14, UP1, UR6, UR14, 0x2 ;  /* 0x0000000e060e7291 */ /* 0x000fe2000f82103f */
[----:B------:R-:W-:Y:S01]  /*40c0*/  @!PT LDS RZ, [RZ] ;  /* 0x00000000fffff984 */ /* 0x000fe20000000800 */
[----:B------:R-:W-:Y:S01]  /*40d0*/  @!PT LDS RZ, [RZ] ;  /* 0x00000000fffff984 */ /* 0x000fe20000000800 */
[----:B------:R-:W-:Y:S01]  /*40e0*/  @!PT LDS RZ, [RZ] ;  /* 0x00000000fffff984 */ /* 0x000fe20000000800 */
[----:B------:R-:W-:Y:S01]  /*40f0*/  @!PT LDS RZ, [RZ] ;  /* 0x00000000fffff984 */ /* 0x000fe20000000800 */
[----:B------:R3:W-:Y:S06]  /*4100*/  MEMBAR.ALL.CTA ;  /* 0x0000000000007992 */ /* 0x0007ec0000008000 */
[----:B---3--:R-:W3:Y:S01]  /*4110*/  FENCE.VIEW.ASYNC.S ;  /* 0x00000000000073c6 */ /* 0x008ee20000000000 */
[----:B------:R-:W-:-:S02]  /*4120*/  ULEA.HI.X UR13, UR4, UR13, UR8, 0x2, UP0 ;  /* 0x0000000d040d7291 */ /* 0x000fc400080f1408 */
[----:B------:R-:W-:Y:S01]  /*4130*/  ULEA.HI.X UR5, UR6, UR15, UR5, 0x2, UP1 ;  /* 0x0000000f06057291 */ /* 0x000fe200088f1405 */
        /* <DEDUP_REMOVED lines=49> */
[----:B---3--:R-:W-:Y:S06]  /*4450*/  BAR.SYNC.DEFER_BLOCKING 0x1, 0x100 ;  /* 0x0044000000007b1d */ /* 0x008fec0000010000 */
[----:B--2---:R-:W-:Y:S05]  /*4460*/  @P1 BRA `(.L_x_258) ;  /* 0x0000000000341947 */ /* 0x004fea0003800000 */
[----:B------:R-:W-:Y:S01]  /*4470*/  R2UR UR6, R18 ;  /* 0x00000000120672ca */ /* 0x000fe200000e0000 */
[----:B------:R-:W-:Y:S01]  /*4480*/  UMOV UR7, 0xc00 ;  /* 0x00000c0000077882 */ /* 0x000fe20000000000 */
[----:B------:R-:W-:Y:S01]  /*4490*/  PLOP3.LUT P0, PT, PT, PT, PT, 0x80, 0x0 ;  /* 0x000000000000781c */ /* 0x000fe20003f0f070 */
[----:B------:R-:W-:Y:S01]  /*44a0*/  UMOV UR8, 0x0 ;  /* 0x0000000000087882 */ /* 0x000fe20000000000 */
[----:B------:R-:W-:Y:S01]  /*44b0*/  UMOV UR9, 0x14f00000 ;  /* 0x14f0000000097882 */ /* 0x000fe20000000000 */
[----:B------:R-:W-:-:S10]  /*44c0*/  UMOV UR4, UR14 ;  /* 0x0000000e00047c82 */ /* 0x000fd40008000000 */
.L_x_259:
[----:B------:R-:W-:Y:S01]  /*44d0*/  @P0 ELECT P2, URZ, PT ;  /* 0x00000000003f082f */ /* 0x000fe20003840000 */
[----:B------:R2:W-:-:S12]  /*44e0*/  UBLKRED.G.S.ADD.F32.RN [UR4], [UR6], UR7, desc[UR8] ;  /* 0x00000804060073bb */ /* 0x0005d800080a1407 */
[----:B------:R-:W-:Y:S02]  /*44f0*/  @P2 PLOP3.LUT P0, PT, P2, PT, PT, 0x8, 0x0 ;  /* 0x000000000000281c */ /* 0x000fe4000170e170 */
[----:B------:R-:W-:-:S11]  /*4500*/  PLOP3.LUT P2, PT, PT, PT, PT, 0x8, 0x0 ;  /* 0x000000000000781c */ /* 0x000fd60003f4e170 */
[----:B--2---:R-:W-:Y:S05]  /*4510*/  @P0 BRA.U.ANY `(.L_x_259) ;  /* 0xfffffffd00ec0947 */ /* 0x004fea000393ffff */
[----:B------:R0:W-:Y:S01]  /*4520*/  UTMACMDFLUSH ;  /* 0x00000000000079b7 */ /* 0x0001e20000000000 */
[----:B------:R-:W-:-:S04]  /*4530*/  DEPBAR.LE SB0, 0x0 ;  /* 0x000080000000791a */ /* 0x000fc80000000000 */
.L_x_258:
[----:B------:R-:W-:Y:S05]  /*4540*/  BSYNC B0 ;  /* 0x0000000000007941 */ /* 0x000fea0003800000 */
.L_x_257:
[----:B------:R-:W-:Y:S06]  /*4550*/  BAR.SYNC.DEFER_BLOCKING 0x1, 0x100 ;  /* 0x0044000000007b1d */ /* 0x000fec0000010000 */
[----:B------:R2:W-:Y:S04]  /*4560*/  STS.128 [R23], R72 ;  /* 0x0000004817007388 */ /* 0x0005e80000000c00 */
[----:B------:R2:W-:Y:S04]  /*4570*/  STS.128 [R23+0x800], R76 ;  /* 0x0008004c17007388 */ /* 0x0005e80000000c00 */
        /* <DEDUP_REMOVED lines=15> */
[----:B---3--:R-:W3:Y:S02]  /*4670*/  FENCE.VIEW.ASYNC.S ;  /* 0x00000000000073c6 */ /* 0x008ee40000000000 */
[----:B---3--:R-:W-:Y:S06]  /*4680*/  BAR.SYNC.DEFER_BLOCKING 0x1, 0x100 ;  /* 0x0044000000007b1d */ /* 0x008fec0000010000 */
[----:B------:R-:W-:Y:S05]  /*4690*/  @P1 BRA `(.L_x_236) ;  /* 0x0000002c00d81947 */ /* 0x000fea0003800000 */
[----:B------:R-:W-:Y:S01]  /*46a0*/  R2UR UR6, R18 ;  /* 0x00000000120672ca */ /* 0x000fe200000e0000 */
[----:B------:R-:W-:Y:S01]  /*46b0*/  UMOV UR7, 0xc00 ;  /* 0x00000c0000077882 */ /* 0x000fe20000000000 */
[----:B------:R-:W-:Y:S01]  /*46c0*/  PLOP3.LUT P0, PT, PT, PT, PT, 0x80, 0x0 ;  /* 0x000000000000781c */ /* 0x000fe20003f0f070 */
[----:B------:R-:W-:Y:S01]  /*46d0*/  UMOV UR8, 0x0 ;  /* 0x0000000000087882 */ /* 0x000fe20000000000 */
[----:B------:R-:W-:Y:S01]  /*46e0*/  UMOV UR9, 0x14f00000 ;  /* 0x14f0000000097882 */ /* 0x000fe20000000000 */
[----:B------:R-:W-:Y:S01]  /*46f0*/  UMOV UR4, UR12 ;  /* 0x0000000c00047c82 */ /* 0x000fe20008000000 */
[----:B------:R-:W-:-:S09]  /*4700*/  UMOV UR5, UR13 ;  /* 0x0000000d00057c82 */ /* 0x000fd20008000000 */
.L_x_260:
[----:B------:R-:W-:Y:S01]  /*4710*/  @P0 ELECT P1, URZ, PT ;  /* 0x00000000003f082f */ /* 0x000fe20003820000 */
[----:B------:R3:W-:-:S12]  /*4720*/  UBLKRED.G.S.ADD.F32.RN [UR4], [UR6], UR7, desc[UR8] ;  /* 0x00000804060073bb */ /* 0x0007d800080a1407 */
[----:B------:R-:W-:Y:S02]  /*4730*/  @P1 PLOP3.LUT P0, PT, P1, PT, PT, 0x8, 0x0 ;  /* 0x000000000000181c */ /* 0x000fe40000f0e170 */
[----:B------:R-:W-:-:S11]  /*4740*/  PLOP3.LUT P1, PT, PT, PT, PT, 0x8, 0x0 ;  /* 0x000000000000781c */ /* 0x000fd60003f2e170 */
[----:B---3--:R-:W-:Y:S05]  /*4750*/  @P0 BRA.U.ANY `(.L_x_260) ;  /* 0xfffffffd00ec0947 */ /* 0x008fea000393ffff */
[----:B------:R0:W-:Y:S01]  /*4760*/  UTMACMDFLUSH ;  /* 0x00000000000079b7 */ /* 0x0001e20000000000 */
[----:B------:R-:W-:-:S04]  /*4770*/  DEPBAR.LE SB0, 0x0 ;  /* 0x000080000000791a */ /* 0x000fc80000000000 */
[----:B------:R-:W-:Y:S05]  /*4780*/  BRA `(.L_x_236) ;  /* 0x0000002c009c7947 */ /* 0x000fea0003800000 */
.L_x_234:
        /* <DEDUP_REMOVED lines=8> */
[----:B------:R-:W-:Y:S05]  /*4810*/  @P0 BRA `(.L_x_236) ;  /* 0x0000002c00780947 */ /* 0x000fea0003800000 */
[----:B------:R-:W1:Y:S02]  /*4820*/  S2UR UR11, SR_CTAID.Z ;  /* 0x00000000000b79c3 */ /* 0x000e640000002700 */
[----:B-1----:R-:W-:-:S13]  /*4830*/  ISETP.LE.AND P0, PT, RZ, UR11, PT ;  /* 0x0000000bff007c0c */ /* 0x002fda000bf03270 */
[----:B------:R-:W-:Y:S05]  /*4840*/  @!P0 BRA `(.L_x_236) ;  /* 0x0000002c006c8947 */ /* 0x000fea0003800000 */
        /* <DEDUP_REMOVED lines=16> */
[----:B------:R-:W-:Y:S11]  /*4950*/  @!P1 BRA `(.L_x_236) ;  /* 0x0000002c00289947 */ /* 0x000ff60003800000 */
        /* <DEDUP_REMOVED lines=25> */
.L_x_275:
        /* <DEDUP_REMOVED lines=21> */
.L_x_264:
[----:B------:R-:W-:Y:S05]  /*4c40*/  BSYNC B0 ;  /* 0x0000000000007941 */ /* 0x000fea0003800000 */
.L_x_263:
        /* <DEDUP_REMOVED lines=13> */
.L_x_266:
[----:B------:R-:W-:Y:S05]  /*4d20*/  BSYNC B0 ;  /* 0x0000000000007941 */ /* 0x000fea0003800000 */
.L_x_265:
[----:B------:R-:W-:Y:S06]  /*4d30*/  BAR.ARV 0xa, 0xa0 ;  /* 0x0282800000007b1d */ /* 0x000fec0000002000 */
[----:B------:R-:W-:Y:S04]  /*4d40*/  BSSY B0, `(.L_x_267) ;  /* 0x0000003000007945 */ /* 0x000fe80003800000 */
[----:B------:R-:W-:Y:S05]  /*4d50*/  @!P0 BRA `(.L_x_268) ;  /* 0x0000000000048947 */ /* 0x000fea0003800000 */
[----:B------:R-:W-:-:S04]  /*4d60*/  DEPBAR.LE SB0, 0x0 ;  /* 0x000080000000791a */ /* 0x000fc80000000000 */
.L_x_268:
[----:B------:R-:W-:Y:S05]  /*4d70*/  BSYNC B0 ;  /* 0x0000000000007941 */ /* 0x000fea0003800000 */
.L_x_267:
        /* <DEDUP_REMOVED lines=13> */
.L_x_270:
[----:B------:R-:W-:Y:S05]  /*4e50*/  BSYNC B0 ;  /* 0x0000000000007941 */ /* 0x000fea0003800000 */
.L_x_269:
        /* <DEDUP_REMOVED lines=13> */
.L_x_272:
[----:B------:R-:W-:Y:S05]  /*4f30*/  BSYNC B0 ;  /* 0x0000000000007941 */ /* 0x000fea0003800000 */
.L_x_271:
[----:B------:R-:W-:Y:S01]  /*4f40*/  UIADD3 UR11, UR11, -0x2, URZ ;  /* 0xfffffffe0b0b7890 */ /* 0x000fe2000fffe03f */
[----:B------:R-:W-:Y:S06]  /*4f50*/  BAR.ARV 0xa, 0xa0 ;  /* 0x0282800000007b1d */ /* 0x000fec0000002000 */
[----:B------:R-:W-:Y:S01]  /*4f60*/  BSSY B0, `(.L_x_273) ;  /* 0x0000004000007945 */ /* 0x000fe20003800000 */
[----:B------:R-:W-:-:S03]  /*4f70*/  ISETP.NE.AND P1, PT, RZ, UR11, PT ;  /* 0x0000000bff007c0c */ /* 0x000fc6000bf25270 */
[----:B------:R-:W-:Y:S10]  /*4f80*/  @!P0 BRA `(.L_x_274) ;  /* 0x0000000000048947 */ /* 0x000ff40003800000 */
[----:B------:R-:W-:-:S04]  /*4f90*/  DEPBAR.LE SB0, 0x0 ;  /* 0x000080000000791a */ /* 0x000fc80000000000 */
.L_x_274:
[----:B------:R-:W-:Y:S05]  /*4fa0*/  BSYNC B0 ;  /* 0x0000000000007941 */ /* 0x000fea0003800000 */
.L_x_273:
[----:B------:R-:W-:Y:S06]  /*4fb0*/  BAR.ARV 0xb, 0xa0 ;  /* 0x02c2800000007b1d */ /* 0x000fec0000002000 */
[----:B------:R-:W-:Y:S02]  /*4fc0*/  UIADD3 UR5, UR5, 0x2, URZ ;  /* 0x0000000205057890 */ /* 0x000fe4000fffe03f */
[----:B------:R-:W-:Y:S01]  /*4fd0*/  UIADD3 UR4, UR4, 0x1, URZ ;  /* 0x0000000104047890 */ /* 0x000fe2000fffe03f */
[----:B------:R-:W-:Y:S11]  /*4fe0*/  @P1 BRA `(.L_x_275) ;  /* 0xfffffff800c01947 */ /* 0x000ff6000383ffff */
[----:B------:R-:W-:-:S12]  /*4ff0*/  UIADD3 UR4, UR18, 0x3000, URZ ;  /* 0x0000300012047890 */ /* 0x000fd8000fffe03f */
.L_x_262:
[----:B------:R-:W-:-:S13]  /*5000*/  ISETP.NE.AND P1, PT, RZ, UR21, PT ;  /* 0x00000015ff007c0c */ /* 0x000fda000bf25270 */
[----:B------:R-:W-:Y:S05]  /*5010*/  @!P1 BRA `(.L_x_236) ;  /* 0x0000002400789947 */ /* 0x000fea0003800000 */
        /* <DEDUP_REMOVED lines=17> */
.L_x_277:
[----:B------:R-:W-:Y:S05]  /*5130*/  BSYNC B0 ;  /* 0x0000000000007941 */ /* 0x000fea0003800000 */
.L_x_276:
        /* <DEDUP_REMOVED lines=19> */
.L_x_279:
[----:B------:R-:W-:Y:S05]  /*5270*/  BSYNC B0 ;  /* 0x0000000000007941 */ /* 0x000fea0003800000 */
.L_x_278:
[----:B------:R-:W-:Y:S06]  /*5280*/  BAR.ARV 0xa, 0xa0 ;  /* 0x0282800000007b1d */ /* 0x000fec0000002000 */
[----:B------:R-:W-:Y:S04]  /*5290*/  BSSY B0, `(.L_x_280) ;  /* 0x0000003000007945 */ /* 0x000fe80003800000 */
[----:B------:R-:W-:Y:S05]  /*52a0*/  @!P0 BRA `(.L_x_281) ;  /* 0x0000000000048947 */ /* 0x000fea0003800000 */
[----:B------:R-:W-:-:S04]  /*52b0*/  DEPBAR.LE SB0, 0x0 ;  /* 0x000080000000791a */ /* 0x000fc80000000000 */
.L_x_281:
[----:B------:R-:W-:Y:S05]  /*52c0*/  BSYNC B0 ;  /* 0x0000000000007941 */ /* 0x000fea0003800000 */
.L_x_280:
[----:B------:R-:W-:Y:S06]  /*52d0*/  BAR.ARV 0xb, 0xa0 ;  /* 0x02c2800000007b1d */ /* 0x000fec0000002000 */
[----:B------:R-:W-:Y:S05]  /*52e0*/  BRA `(.L_x_236) ;  /* 0x0000002000c47947 */ /* 0x000fea0003800000 */
.L_x_261:
        /* <DEDUP_REMOVED lines=48> */
.L_x_312:
        /* <DEDUP_REMOVED lines=14> */
.L_x_285:
        /* <DEDUP_REMOVED lines=38> */
[--C-:B------:R-:W-:Y:S01]  /*5930*/  IMAD.X R2, RZ, RZ, R11.reuse, P1 ;  /* 0x000000ffff027224 */ /* 0x100fe200008e060b */
[----:B------:R-:W-:Y:S01]  /*5940*/  UMOV UR46, 0x0 ;  /* 0x00000000002e7882 */ /* 0x000fe20000000000 */
[----:B------:R-:W-:Y:S01]  /*5950*/  UMOV UR47, 0x10000000 ;  /* 0x10000000002f7882 */ /* 0x000fe20000000000 */
[----:B------:R-:W-:Y:S01]  /*5960*/  UIADD3 UR48, UR8, 0x2000, URZ ;  /* 0x0000200008307890 */ /* 0x000fe2000fffe03f */
[----:B------:R-:W-:Y:S01]  /*5970*/  MOV R14, UR53 ;  /* 0x00000035000e7c02 */ /* 0x000fe20008000f00 */
[----:B------:R-:W-:Y:S01]  /*5980*/  UMOV UR50, 0x40 ;  /* 0x0000004000327882 */ /* 0x000fe20000000000 */
[----:B------:R-:W-:Y:S01]  /*5990*/  R2UR UR31, R2 ;  /* 0x00000000021f72ca */ /* 0x000fe200000e0000 */
[----:B------:R-:W-:Y:S01]  /*59a0*/  IMAD.X R2, RZ, RZ, R11, P2 ;  /* 0x000000ffff027224 */ /* 0x000fe200010e060b */
[----:B------:R-:W-:Y:S01]  /*59b0*/  UMOV UR52, UR12 ;  /* 0x0000000c00347c82 */ /* 0x000fe20008000000 */
[----:B------:R-:W-:Y:S01]  /*59c0*/  MOV R16, UR50 ;  /* 0x0000003200107c02 */ /* 0x000fe20008000f00 */
[----:B------:R-:W-:Y:S01]  /*59d0*/  UMOV UR50, 0x20 ;  /* 0x0000002000327882 */ /* 0x000fe20000000000 */
[----:B------:R-:W-:Y:S01]  /*59e0*/  MOV R15, UR52 ;  /* 0x00000034000f7c02 */ /* 0x000fe20008000f00 */
[----:B------:R-:W-:Y:S01]  /*59f0*/  UMOV UR51, UR11 ;  /* 0x0000000b00337c82 */ /* 0x000fe20008000000 */
[----:B------:R-:W-:Y:S01]  /*5a00*/  R2UR UR23, R2 ;  /* 0x00000000021772ca */ /* 0x000fe200000e0000 */
[----:B------:R-:W-:Y:S01]  /*5a10*/  UMOV UR49, UR9 ;  /* 0x0000000900317c82 */ /* 0x000fe20008000000 */
[----:B------:R-:W-:Y:S01]  /*5a20*/  IADD3 R2, P1, R10, 0xf0, RZ ;  /* 0x000000f00a027810 */ /* 0x000fe20007f3e0ff */
[----:B------:R-:W-:Y:S01]  /*5a30*/  UIADD3 UR56, UR8, 0x3000, URZ ;  /* 0x0000300008387890 */ /* 0x000fe2000fffe03f */
[----:B------:R-:W-:-:S02]  /*5a40*/  UMOV UR58, 0x30 ;  /* 0x00000030003a7882 */ /* 0x000fc40000000000 */
[----:B------:R-:W-:Y:S01]  /*5a50*/  R2UR UR40, R2 ;  /* 0x00000000022872ca */ /* 0x000fe200000e0000 */
[----:B-1----:R-:W-:Y:S01]  /*5a60*/  IMAD.X R3, RZ, RZ, R11, P1 ;  /* 0x000000ffff037224 */ /* 0x002fe200008e060b */
[----:B------:R-:W-:Y:S01]  /*5a70*/  UMOV UR60, UR12 ;  /* 0x0000000c003c7c82 */ /* 0x000fe20008000000 */
[----:B------:R-:W-:Y:S01]  /*5a80*/  UMOV UR59, UR11 ;  /* 0x0000000b003b7c82 */ /* 0x000fe20008000000 */
[----:B------:R-:W-:Y:S02]  /*5a90*/  UMOV UR57, UR9 ;  /* 0x0000000900397c82 */ /* 0x000fe40008000000 */
        /* <DEDUP_REMOVED lines=35> */
[----:B------:R4:W-:Y:S01]  /*5cd0*/  UTMALDG.4D [UR56], [UR30], desc[UR46] ;  /* 0x00002e381e0075b4 */ /* 0x0009e20008019000 */
[----:B-1----:R-:W-:Y:S01]  /*5ce0*/  UMOV UR10, 0x40 ;  /* 0x00000040000a7882 */ /* 0x002fe20000000000 */
[----:B--2---:R-:W-:-:S02]  /*5cf0*/  R2UR UR20, R13 ;  /* 0x000000000d1472ca */ /* 0x004fc400000e0000 */
[----:B------:R-:W1:Y:S01]  /*5d00*/  LDC R13, c[0x0][0x280] ;  /* 0x0000a000ff0d7b82 */ /* 0x000e620000000800 */
[----:B------:R-:W-:Y:S01]  /*5d10*/  R2UR UR21, R12 ;  /* 0x000000000c1572ca */ /* 0x000fe200000e0000 */
[----:B------:R-:W-:Y:S01]  /*5d20*/  IMAD.MOV.U32 R12, RZ, RZ, RZ ;  /* 0x000000ffff0c7224 */ /* 0x000fe200078e00ff */
[----:B---3--:R-:W-:Y:S01]  /*5d30*/  R2UR UR53, R14 ;  /* 0x000000000e3572ca */ /* 0x008fe200000e0000 */
[----:B------:R-:W-:Y:S01]  /*5d40*/  UIADD3 UR48, UR8, 0x4000, URZ ;  /* 0x0000400008307890 */ /* 0x000fe2000fffe03f */
[----:B------:R-:W-:Y:S01]  /*5d50*/  R2UR UR52, R15 ;  /* 0x000000000f3472ca */ /* 0x000fe200000e0000 */
[----:B------:R-:W-:Y:S01]  /*5d60*/  UIADD3 UR8, UR8, 0xa000, URZ ;  /* 0x0000a00008087890 */ /* 0x000fe2000fffe03f */
[----:B------:R-:W-:-:S07]  /*5d70*/  R2UR UR50, R16 ;  /* 0x00000000103272ca */ /* 0x000fce00000e0000 */
[----:B------:R-:W-:Y:S01]  /*5d80*/  UMOV UR37, UR21 ;  /* 0x0000001500257c82 */ /* 0x000fe20008000000 */
[----:B------:R-:W-:-:S05]  /*5d90*/  UMOV UR13, UR21 ;  /* 0x00000015000d7c82 */ /* 0x000fca0008000000 */
[----:B------:R4:W-:Y:S01]  /*5da0*/  UTMALDG.4D [UR48], [UR30], desc[UR46] ;  /* 0x00002e301e0075b4 */ /* 0x0009e20008019000 */
[----:B-1----:R-:W-:Y:S01]  /*5db0*/  ISETP.GE.AND P1, PT, R13, 0x41, PT ;  /* 0x000000410d00780c */ /* 0x002fe20003f26270 */
[----:B------:R4:W-:Y:S01]  /*5dc0*/  UTMALDG.4D [UR40], [UR30], desc[UR46] ;  /* 0x00002e281e0075b4 */ /* 0x0009e20008019000 */
[----:B------:R4:W-:Y:S01]  /*5dd0*/  UTMALDG.4D [UR24], [UR22], desc[UR46] ;  /* 0x00002e18160075b4 */ /* 0x0009e20008019000 */
[----:B------:R4:W-:Y:S01]  /*5de0*/  UTMALDG.4D [UR32], [UR22], desc[UR46] ;  /* 0x00002e20160075b4 */ /* 0x0009e20008019000 */
[----:B------:R4:W-:Y:S09]  /*5df0*/  UTMALDG.4D [UR8], [UR22], desc[UR46] ;  /* 0x00002e08160075b4 */ /* 0x0009f20008019000 */
[----:B----4-:R-:W-:Y:S05]  /*5e00*/  @!P1 BRA `(.L_x_286) ;  /* 0x0000001000709947 */ /* 0x010fea0003800000 */
        /* <DEDUP_REMOVED lines=9> */
[----:B------:R-:W-:Y:S02]  /*5ea0*/  VIMNMX R4, R4, 0x1, !PT ;  /* 0x0000000104047848 */ /* 0x000fe40007fe0100 */
[----:B-1----:R-:W-:Y:S02]  /*5eb0*/  LOP3.LUT R13, R17, 0x1f, RZ, 0xc0, !PT ;  /* 0x0000001f110d7812 */ /* 0x002fe400078ec0ff */
[----:B------:R-:W-:Y:S01]  /*5ec0*/  LOP3.LUT R17, R4, 0x1, RZ, 0xc0, !PT ;  /* 0x0000000104117812 */ /* 0x000fe200078ec0ff */
[----:B------:R-:W-:Y:S06]  /*5ed0*/  @!P1 BRA `(.L_x_287) ;  /* 0x0000000800d49947 */ /* 0x000fec0003800000 */
[----:B------:R-:W-:Y:S02]  /*5ee0*/  IMAD.IADD R18, R4, 0x1, -R17 ;  /* 0x0000000104127824 */ /* 0x000fe400078e0a11 */
[----:B------:R-:W-:Y:S02]  /*5ef0*/  IMAD.MOV.U32 R9, RZ, RZ, 0x1 ;  /* 0x00000001ff097424 */ /* 0x000fe400078e00ff */
[----:B------:R-:W-:-:S07]  /*5f00*/  IMAD.MOV.U32 R16, RZ, RZ, RZ ;  /* 0x000000ffff107224 */ /* 0x000fce00078e00ff */
.L_x_296:
[----:B------:R-:W-:-:S04]  /*5f10*/  SHF.L.U32 R20, R9, 0x1f, RZ ;  /* 0x0000001f09147819 */ /* 0x000fc800000006ff */
[----:B-1----:R-:W1:Y:S02]  /*5f20*/  SYNCS.PHASECHK.TRANS64.TRYWAIT P1, [R0+URZ+0x26840], R20 ;  /* 0x02684014000075a7 */ /* 0x002e64000802017f */
[----:B-123--:R-:W-:Y:S05]  /*5f30*/  @!P1 BRA `(.L_x_288) ;  /* 0x0000001800309947 */ /* 0x00efea0003800000 */
.L_x_313:
[----:B------:R-:W-:Y:S05]  /*5f40*/  @P0 BRA `(.L_x_289) ;  /* 0x0000000000140947 */ /* 0x000fea0003800000 */
[----:B------:R-:W-:Y:S01]  /*5f50*/  ISETP.NE.AND P1, PT, R13, RZ, PT ;  /* 0x000000ff0d00720c */ /* 0x000fe20003f25270 */
[----:B------:R-:W-:-:S04]  /*5f60*/  IMAD.MOV.U32 R3, RZ, RZ, 0x3100 ;  /* 0x00003100ff037424 */ /* 0x000fc800078e00ff */
[----:B------:R2:W-:Y:S08]  /*5f70*/  SYNCS.ARRIVE.TRANS64 RZ, [R0+URZ+0x26830], R3 ;  /* 0x0268300300ff79a7 */ /* 0x0005f0000800003f */
[----:B------:R-:W-:Y:S05]  /*5f80*/  @!P1 BRA `(.L_x_289) ;  /* 0x0000000000049947 */ /* 0x000fea0003800000 */
[----:B------:R-:W-:Y:S01]  /*5f90*/  BPT.TRAP 0x1 ;  /* 0x000000040000795c */ /* 0x000fe20000300000 */
.L_x_289:
        /* <DEDUP_REMOVED lines=42> */
.L_x_314:
[----:B------:R-:W-:Y:S05]  /*6240*/  @P0 BRA `(.L_x_291) ;  /* 0x0000000000140947 */ /* 0x000fea0003800000 */
[----:B------:R-:W-:Y:S01]  /*6250*/  ISETP.NE.AND P1, PT, R13, RZ, PT ;  /* 0x000000ff0d00720c */ /* 0x000fe20003f25270 */
[----:B------:R-:W-:-:S04]  /*6260*/  IMAD.MOV.U32 R3, RZ, RZ, 0x3100 ;  /* 0x00003100ff037424 */ /* 0x000fc800078e00ff */
[----:B------:R3:W-:Y:S08]  /*6270*/  SYNCS.ARRIVE.TRANS64 RZ, [R0+URZ+0x26818], R3 ;  /* 0x0268180300ff79a7 */ /* 0x0007f0000800003f */
[----:B------:R-:W-:Y:S05]  /*6280*/  @!P1 BRA `(.L_x_291) ;  /* 0x0000000000049947 */ /* 0x000fea0003800000 */
[----:B------:R-:W-:Y:S01]  /*6290*/  BPT.TRAP 0x1 ;  /* 0x000000040000795c */ /* 0x000fe20000300000 */
.L_x_291:
        /* <DEDUP_REMOVED lines=34> */
.L_x_315:
[----:B-123--:R-:W-:Y:S01]  /*64c0*/  SHF.R.S32.HI R20, RZ, 0x1f, R19 ;  /* 0x0000001fff147819 */ /* 0x00efe20000011413 */
[----:B------:R-:W-:Y:S06]  /*64d0*/  @P0 BRA `(.L_x_293) ;  /* 0x0000000000140947 */ /* 0x000fec0003800000 */
[----:B------:R-:W-:Y:S01]  /*64e0*/  ISETP.NE.AND P1, PT, R13, RZ, PT ;  /* 0x000000ff0d00720c */ /* 0x000fe20003f25270 */
[----:B------:R-:W-:-:S04]  /*64f0*/  IMAD.MOV.U32 R21, RZ, RZ, 0x3100 ;  /* 0x00003100ff157424 */ /* 0x000fc800078e00ff */
[----:B------:R1:W-:Y:S08]  /*6500*/  SYNCS.ARRIVE.TRANS64 RZ, [R0+URZ+0x26838], R21 ;  /* 0x0268381500ff79a7 */ /* 0x0003f0000800003f */
[----:B------:R-:W-:Y:S05]  /*6510*/  @!P1 BRA `(.L_x_293) ;  /* 0x0000000000049947 */ /* 0x000fea0003800000 */
[----:B------:R-:W-:Y:S01]  /*6520*/  BPT.TRAP 0x1 ;  /* 0x000000040000795c */ /* 0x000fe20000300000 */
.L_x_293:
        /* <DEDUP_REMOVED lines=38> */
.L_x_317:
[----:B------:R-:W-:Y:S05]  /*6790*/  @P0 BRA `(.L_x_295) ;  /* 0x0000000000140947 */ /* 0x000fea0003800000 */
[----:B------:R-:W-:Y:S01]  /*67a0*/  ISETP.NE.AND P1, PT, R13, RZ, PT ;  /* 0x000000ff0d00720c */ /* 0x000fe20003f25270 */
[----:B--2---:R-:W-:-:S04]  /*67b0*/  IMAD.MOV.U32 R5, RZ, RZ, 0x3100 ;  /* 0x00003100ff057424 */ /* 0x004fc800078e00ff */
[----:B------:R3:W-:Y:S08]  /*67c0*/  SYNCS.ARRIVE.TRANS64 RZ, [R0+URZ+0x26810], R5 ;  /* 0x0268100500ff79a7 */ /* 0x0007f0000800003f */
[----:B------:R-:W-:Y:S05]  /*67d0*/  @!P1 BRA `(.L_x_295) ;  /* 0x0000000000049947 */ /* 0x000fea0003800000 */
[----:B------:R-:W-:Y:S01]  /*67e0*/  BPT.TRAP 0x1 ;  /* 0x000000040000795c */ /* 0x000fe20000300000 */
.L_x_295:
        /* <DEDUP_REMOVED lines=36> */
.L_x_287:
[----:B------:R-:W-:-:S13]  /*6a30*/  ISETP.NE.AND P1, PT, R17, RZ, PT ;  /* 0x000000ff1100720c */ /* 0x000fda0003f25270 */
[----:B------:R-:W-:Y:S05]  /*6a40*/  @!P1 BRA `(.L_x_286) ;  /* 0x0000000400609947 */ /* 0x000fea0003800000 */
[----:B------:R-:W-:-:S04]  /*6a50*/  SHF.L.U32 R7, R9, 0x1f, RZ ;  /* 0x0000001f09077819 */ /* 0x000fc800000006ff */
[----:B------:R-:W2:Y:S02]  /*6a60*/  SYNCS.PHASECHK.TRANS64.TRYWAIT P1, [R0+URZ+0x26840], R7 ;  /* 0x02684007000075a7 */ /* 0x000ea4000802017f */
[----:B--2---:R-:W-:Y:S05]  /*6a70*/  @!P1 BRA `(.L_x_297) ;  /* 0x0000000c00b49947 */ /* 0x004fea0003800000 */
.L_x_318:
[----:B------:R-:W-:Y:S05]  /*6a80*/  @P0 BRA `(.L_x_298) ;  /* 0x0000000000140947 */ /* 0x000fea0003800000 */
[----:B------:R-:W-:Y:S01]  /*6a90*/  ISETP.NE.AND P1, PT, R13, RZ, PT ;  /* 0x000000ff0d00720c */ /* 0x000fe20003f25270 */
[----:B------:R-:W-:-:S04]  /*6aa0*/  IMAD.MOV.U32 R5, RZ, RZ, 0x3100 ;  /* 0x00003100ff057424 */ /* 0x000fc800078e00ff */
[----:B------:R3:W-:Y:S08]  /*6ab0*/  SYNCS.ARRIVE.TRANS64 RZ, [R0+URZ+0x26830], R5 ;  /* 0x0268300500ff79a7 */ /* 0x0007f0000800003f */
[----:B------:R-:W-:Y:S05]  /*6ac0*/  @!P1 BRA `(.L_x_298) ;  /* 0x0000000000049947 */ /* 0x000fea0003800000 */
[----:B------:R-:W-:Y:S01]  /*6ad0*/  BPT.TRAP 0x1 ;  /* 0x000000040000795c */ /* 0x000fe20000300000 */
.L_x_298:
        /* <DEDUP_REMOVED lines=40> */
.L_x_319:
[----:B------:R-:W-:Y:S05]  /*6d60*/  @P0 BRA `(.L_x_300) ;  /* 0x0000000000140947 */ /* 0x000fea0003800000 */
[----:B------:R-:W-:Y:S01]  /*6d70*/  ISETP.NE.AND P0, PT, R13, RZ, PT ;  /* 0x000000ff0d00720c */ /* 0x000fe20003f05270 */
[----:B------:R-:W-:-:S04]  /*6d80*/  IMAD.MOV.U32 R5, RZ, RZ, 0x3100 ;  /* 0x00003100ff057424 */ /* 0x000fc800078e00ff */
[----:B------:R4:W-:Y:S08]  /*6d90*/  SYNCS.ARRIVE.TRANS64 RZ, [R0+URZ+0x26818], R5 ;  /* 0x0268180500ff79a7 */ /* 0x0009f0000800003f */
[----:B------:R-:W-:Y:S05]  /*6da0*/  @!P0 BRA `(.L_x_300) ;  /* 0x0000000000048947 */ /* 0x000fea0003800000 */
[----:B------:R-:W-:Y:S01]  /*6db0*/  BPT.TRAP 0x1 ;  /* 0x000000040000795c */ /* 0x000fe20000300000 */
.L_x_300:
        /* <DEDUP_REMOVED lines=33> */
.L_x_286:
[----:B------:R-:W4:Y:S01]  /*6fd0*/  S2R R2, SR_TID.X ;  /* 0x0000000000027919 */ /* 0x000f220000002100 */
[----:B------:R-:W-:Y:S01]  /*6fe0*/  IMAD R3, R12, 0x8, R0 ;  /* 0x000000080c037824 */ /* 0x000fe200078e0200 */
[----:B----4-:R-:W-:Y:S02]  /*6ff0*/  LOP3.LUT R4, R2, 0x7f, RZ, 0xc0, !PT ;  /* 0x0000007f02047812 */ /* 0x010fe400078ec0ff */
[----:B------:R-:W-:Y:S02]  /*7000*/  SHF.L.U32 R2, R9, 0x1f, RZ ;  /* 0x0000001f09027819 */ /* 0x000fe400000006ff */
[----:B------:R-:W-:Y:S02]  /*7010*/  ISETP.NE.AND P1, PT, R4, RZ, PT ;  /* 0x000000ff0400720c */ /* 0x000fe40003f25270 */
[----:B------:R-:W4:Y:S02]  /*7020*/  SYNCS.PHASECHK.TRANS64.TRYWAIT P0, [R3+URZ+0x26840], R2 ;  /* 0x02684002030075a7 */ /* 0x000f24000800017f */
[----:B----4-:R-:W-:Y:S09]  /*7030*/  @!P0 BRA `(.L_x_301) ;  /* 0x00000008006c8947 */ /* 0x010ff20003800000 */
.L_x_320:
[----:B------:R-:W-:Y:S05]  /*7040*/  @P1 BRA `(.L_x_302) ;  /* 0x0000000000181947 */ /* 0x000fea0003800000 */
[----:B------:R-:W5:Y:S01]  /*7050*/  S2R R4, SR_TID.X ;  /* 0x0000000000047919 */ /* 0x000f620000002100 */
[----:B----4-:R-:W-:-:S04]  /*7060*/  IMAD.MOV.U32 R2, RZ, RZ, 0x3100 ;  /* 0x00003100ff027424 */ /* 0x010fc800078e00ff */
[----:B------:R4:W-:Y:S01]  /*7070*/  SYNCS.ARRIVE.TRANS64 RZ, [R3+URZ+0x26830], R2 ;  /* 0x0268300203ff79a7 */ /* 0x0009e2000800003f */
[----:B-----5:R-:W-:-:S13]  /*7080*/  LOP3.LUT P0, RZ, R4, 0x1f, RZ, 0xc0, !PT ;  /* 0x0000001f04ff7812 */ /* 0x020fda000780c0ff */
[----:B----4-:R-:W-:Y:S05]  /*7090*/  @!P0 BRA `(.L_x_302) ;  /* 0x0000000000048947 */ /* 0x010fea0003800000 */
[----:B------:R-:W-:Y:S01]  /*70a0*/  BPT.TRAP 0x1 ;  /* 0x000000040000795c */ /* 0x000fe20000300000 */
.L_x_302:
        /* <DEDUP_REMOVED lines=47> */
.L_x_283:
[----:B------:R-:W-:Y:S05]  /*73a0*/  BSYNC B0 ;  /* 0x0000000000007941 */ /* 0x000fea0003800000 */
.L_x_282:
[----:B------:R-:W-:-:S03]  /*73b0*/  UMOV UR5, 0xffffffff ;  /* 0xffffffff00057882 */ /* 0x000fc60000000000 */
[----:B------:R-:W-:Y:S05]  /*73c0*/  BRA.DIV UR5, `(.L_x_303) ;  /* 0x00000006059c7947 */ /* 0x000fea000b800000 */
[----:B------:R-:W-:-:S13]  /*73d0*/  ELECT P0, URZ, PT ;  /* 0x00000000003f782f */ /* 0x000fda0003800000 */
.L_x_323:
[----:B------:R-:W-:Y:S05]  /*73e0*/  @!P0 BRA `(.L_x_236) ;  /* 0x0000000000848947 */ /* 0x000fea0003800000 */
[----:B------:R-:W-:-:S06]  /*73f0*/  ULOP3.LUT UR5, UR38, 0x2, URZ, 0xfc, !UPT ;  /* 0x0000000226057892 */ /* 0x000fcc000f8efc3f */
[----:B------:R-:W-:-:S05]  /*7400*/  IMAD.U32 R2, RZ, RZ, UR5 ;  /* 0x00000005ff027e24 */ /* 0x000fca000f8e00ff */
[----:B------:R-:W-:-:S13]  /*7410*/  ISETP.NE.AND P0, PT, R2, 0x3, PT ;  /* 0x000000030200780c */ /* 0x000fda0003f05270 */
[----:B------:R-:W-:Y:S05]  /*7420*/  @!P0 BRA `(.L_x_304) ;  /* 0x0000000000048947 */ /* 0x000fea0003800000 */
[----:B------:R-:W-:Y:S01]  /*7430*/  BPT.TRAP 0x1 ;  /* 0x000000040000795c */ /* 0x000fe20000300000 */
.L_x_304:
        /* <DEDUP_REMOVED lines=15> */
.L_x_324:
[----:B------:R-:W2:Y:S02]  /*7530*/  SYNCS.PHASECHK.TRANS64.TRYWAIT P1, [R3+URZ], R2 ;  /* 0x00000002030075a7 */ /* 0x000ea4000802017f */
[----:B--2---:R-:W-:Y:S05]  /*7540*/  @!P1 BRA `(.L_x_306) ;  /* 0x0000000400749947 */ /* 0x004fea0003800000 */
.L_x_325:
[----:B------:R-:W-:Y:S05]  /*7550*/  @!P0 BRA `(.L_x_307) ;  /* 0x0000000000048947 */ /* 0x000fea0003800000 */
[----:B------:R-:W-:Y:S01]  /*7560*/  BPT.TRAP 0x1 ;  /* 0x000000040000795c */ /* 0x000fe20000300000 */
.L_x_307:
[----:B--2---:R-:W-:-:S04]  /*7570*/  VIADD R3, R7, 0x26840 ;  /* 0x0002684007037836 */ /* 0x004fc80000000000 */
[----:B------:R-:W-:-:S04]  /*7580*/  IMAD R0, R0, 0x8, R3 ;  /* 0x0000000800007824 */ /* 0x000fc800078e0203 */
[----:B------:R-:W2:Y:S02]  /*7590*/  SYNCS.PHASECHK.TRANS64.TRYWAIT P0, [R0+URZ], R5 ;  /* 0x00000005000075a7 */ /* 0x000ea4000800017f */
[----:B--2---:R-:W-:Y:S05]  /*75a0*/  @!P0 BRA `(.L_x_308) ;  /* 0x0000000400708947 */ /* 0x004fea0003800000 */
.L_x_326:
[----:B------:R-:W-:-:S07]  /*75b0*/  IMAD R3, R4, 0x8, R3 ;  /* 0x0000000804037824 */ /* 0x000fce00078e0203 */
.L_x_309:
[----:B---3--:R3:W4:Y:S02]  /*75c0*/  SYNCS.PHASECHK.TRANS64.TRYWAIT P0, [R3+URZ], R2 ;  /* 0x00000002030075a7 */ /* 0x008724000800017f */
[----:B----4-:R-:W-:Y:S05]  /*75d0*/  @!P0 NANOSLEEP.SYNCS 0x989680 ;  /* 0x009896800000895d */ /* 0x010fea0003900000 */
[----:B------:R-:W4:Y:S02]  /*75e0*/  @!P0 SYNCS.PHASECHK.TRANS64 P0, [R3+URZ], R2 ;  /* 0x00000002030085a7 */ /* 0x000f24000800007f */
[----:B----4-:R-:W-:Y:S05]  /*75f0*/  @!P0 BRA `(.L_x_309) ;  /* 0xfffffffc00f08947 */ /* 0x010fea000383ffff */
.L_x_236:
[----:B------:R-:W-:Y:S05]  /*7600*/  BSYNC B6 ;  /* 0x0000000000067941 */ /* 0x000fea0003800000 */
.L_x_233:
[----:B------:R-:W-:Y:S05]  /*7610*/  EXIT ;  /* 0x000000000000794d */ /* 0x000fea0003800000 */
.L_x_241:
[----:B------:R-:W-:Y:S02]  /*7620*/  IMAD.MOV.U32 R13, RZ, RZ, R16 ;  /* 0x000000ffff0d7224 */ /* 0x000fe400078e0010 */
[----:B------:R-:W-:Y:S02]  /*7630*/  IMAD.MOV.U32 R12, RZ, RZ, RZ ;  /* 0x000000ffff0c7224 */ /* 0x000fe400078e00ff */
[----:B------:R-:W-:Y:S02]  /*7640*/  IMAD.MOV.U32 R11, RZ, RZ, 0x1f ;  /* 0x0000001fff0b7424 */ /* 0x000fe400078e00ff */
[----:B------:R-:W-:-:S07]  /*7650*/  IMAD.MOV.U32 R15, RZ, RZ, -0x1 ;  /* 0xffffffffff0f7424 */ /* 0x000fce00078e00ff */
[----:B------:R-:W-:Y:S05]  /*7660*/  WARPSYNC.COLLECTIVE R15, `(.L_x_310) ;  /* 0x000000000f087348 */ /* 0x000fea0003c00000 */
[----:B------:R1:W2:Y:S02]  /*7670*/  SHFL.IDX P6, R14, R13, R12, R11 ;  /* 0x0000000c0d0e7389 */ /* 0x0002a400000c000b */
[----:B-12---:R-:W-:Y:S01]  /*7680*/  ENDCOLLECTIVE ;  /* 0x000000000000791b */ /* 0x006fe20003800000 */
.L_x_310:
[----:B------:R-:W-:Y:S05]  /*7690*/  BRA `(.L_x_311) ;  /* 0xffffff9400247947 */ /* 0x000fea000383ffff */
.L_x_243:
[----:B--2---:R2:W3:Y:S02]  /*76a0*/  SYNCS.PHASECHK.TRANS64.TRYWAIT P1, [R18+URZ+0x26800], R5 ;  /* 0x02680005120075a7 */ /* 0x0044e4000802017f */
[----:B---3--:R-:W-:Y:S05]  /*76b0*/  @!P1 NANOSLEEP.SYNCS 0x989680 ;  /* 0x009896800000995d */ /* 0x008fea0003900000 */
[----:B------:R-:W3:Y:S02]  /*76c0*/  @!P1 SYNCS.PHASECHK.TRANS64 P1, [R18+URZ+0x26800], R5 ;  /* 0x02680005120095a7 */ /* 0x000ee4000802007f */
[----:B---3--:R-:W-:Y:S05]  /*76d0*/  @!P1 BRA `(.L_x_243) ;  /* 0xfffffffc00f09947 */ /* 0x008fea000383ffff */
[----:B------:R-:W-:Y:S05]  /*76e0*/  BRA `(.L_x_242) ;  /* 0xffffff94004c7947 */ /* 0x000fea000383ffff */
.L_x_249:
[----:B---3--:R-:W-:-:S04]  /*76f0*/  IMAD.U32 R5, RZ, RZ, UR8 ;  /* 0x00000008ff057e24 */ /* 0x008fc8000f8e00ff */
[----:B------:R3:W1:Y:S03]  /*7700*/  SYNCS.PHASECHK.TRANS64.TRYWAIT P1, [R5+URZ+0x26810], R22 ;  /* 0x02681016050075a7 */ /* 0x000666000802017f */
[----:B-1----:R-:W-:Y:S05]  /*7710*/  @!P1 NANOSLEEP.SYNCS 0x989680 ;  /* 0x009896800000995d */ /* 0x002fea0003900000 */
[----:B------:R-:W1:Y:S02]  /*7720*/  @!P1 SYNCS.PHASECHK.TRANS64 P1, [R5+URZ+0x26810], R22 ;  /* 0x02681016050095a7 */ /* 0x000e64000802007f */
[----:B-1----:R-:W-:Y:S05]  /*7730*/  @!P1 BRA `(.L_x_249) ;  /* 0xfffffffc00ec9947 */ /* 0x002fea000383ffff */
[----:B------:R-:W-:Y:S05]  /*7740*/  BRA `(.L_x_248) ;  /* 0xffffffa000787947 */ /* 0x000fea000383ffff */
.L_x_253:
[----:B------:R-:W-:-:S04]  /*7750*/  IMAD.U32 R121, RZ, RZ, UR8 ;  /* 0x00000008ff797e24 */ /* 0x000fc8000f8e00ff */
[----:B------:R1:W1:Y:S03]  /*7760*/  SYNCS.PHASECHK.TRANS64.TRYWAIT P1, [R121+URZ+0x26830], R22 ;  /* 0x02683016790075a7 */ /* 0x000266000802017f */
[----:B-1----:R-:W-:Y:S05]  /*7770*/  @!P1 NANOSLEEP.SYNCS 0x989680 ;  /* 0x009896800000995d */ /* 0x002fea0003900000 */
[----:B------:R-:W1:Y:S02]  /*7780*/  @!P1 SYNCS.PHASECHK.TRANS64 P1, [R121+URZ+0x26830], R22 ;  /* 0x02683016790095a7 */ /* 0x000e64000802007f */
[----:B-1----:R-:W-:Y:S05]  /*7790*/  @!P1 BRA `(.L_x_253) ;  /* 0xfffffffc00ec9947 */ /* 0x002fea000383ffff */
[----:B------:R-:W-:Y:S05]  /*77a0*/  BRA `(.L_x_252) ;  /* 0xffffffa400847947 */ /* 0x000fea000383ffff */
.L_x_284:
[----:B-1----:R1:W2:Y:S02]  /*77b0*/  SYNCS.PHASECHK.TRANS64.TRYWAIT P0, [R0+URZ+0x26820], R3 ;  /* 0x02682003000075a7 */ /* 0x0022a4000800017f */
[----:B--2---:R-:W-:Y:S05]  /*77c0*/  @!P0 NANOSLEEP.SYNCS 0x989680 ;  /* 0x009896800000895d */ /* 0x004fea0003900000 */
[----:B------:R-:W2:Y:S02]  /*77d0*/  @!P0 SYNCS.PHASECHK.TRANS64 P0, [R0+URZ+0x26820], R3 ;  /* 0x02682003000085a7 */ /* 0x000ea4000800007f */
[----:B--2---:R-:W-:Y:S05]  /*77e0*/  @!P0 BRA `(.L_x_284) ;  /* 0xfffffffc00f08947 */ /* 0x004fea000383ffff */
[----:B------:R-:W-:Y:S05]  /*77f0*/  BRA `(.L_x_312) ;  /* 0xffffffdc007c7947 */ /* 0x000fea000383ffff */
.L_x_288:
[----:B-1----:R1:W2:Y:S02]  /*7800*/  SYNCS.PHASECHK.TRANS64.TRYWAIT P1, [R0+URZ+0x26840], R20 ;  /* 0x02684014000075a7 */ /* 0x0022a4000802017f */
[----:B--2---:R-:W-:Y:S05]  /*7810*/  @!P1 NANOSLEEP.SYNCS 0x989680 ;  /* 0x009896800000995d */ /* 0x004fea0003900000 */
[----:B------:R-:W2:Y:S02]  /*7820*/  @!P1 SYNCS.PHASECHK.TRANS64 P1, [R0+URZ+0x26840], R20 ;  /* 0x02684014000095a7 */ /* 0x000ea4000802007f */
[----:B--2---:R-:W-:Y:S05]  /*7830*/  @!P1 BRA `(.L_x_288) ;  /* 0xfffffffc00f09947 */ /* 0x004fea000383ffff */
[----:B------:R-:W-:Y:S05]  /*7840*/  BRA `(.L_x_313) ;  /* 0xffffffe400bc7947 */ /* 0x000fea000383ffff */
.L_x_290:
[----:B--2---:R2:W3:Y:S02]  /*7850*/  SYNCS.PHASECHK.TRANS64.TRYWAIT P1, [R0+URZ+0x26828], R20 ;  /* 0x02682814000075a7 */ /* 0x0044e4000802017f */
[----:B---3--:R-:W-:Y:S05]  /*7860*/  @!P1 NANOSLEEP.SYNCS 0x989680 ;  /* 0x009896800000995d */ /* 0x008fea0003900000 */
[----:B------:R-:W3:Y:S02]  /*7870*/  @!P1 SYNCS.PHASECHK.TRANS64 P1, [R0+URZ+0x26828], R20 ;  /* 0x02682814000095a7 */ /* 0x000ee4000802007f */
[----:B---3--:R-:W-:Y:S05]  /*7880*/  @!P1 BRA `(.L_x_290) ;  /* 0xfffffffc00f09947 */ /* 0x008fea000383ffff */
[----:B------:R-:W-:Y:S05]  /*7890*/  BRA `(.L_x_314) ;  /* 0xffffffe800687947 */ /* 0x000fea000383ffff */
.L_x_292:
[----:B---3--:R3:W4:Y:S02]  /*78a0*/  SYNCS.PHASECHK.TRANS64.TRYWAIT P1, [R0+URZ+0x26848], R20 ;  /* 0x02684814000075a7 */ /* 0x008724000802017f */
[----:B----4-:R-:W-:Y:S05]  /*78b0*/  @!P1 NANOSLEEP.SYNCS 0x989680 ;  /* 0x009896800000995d */ /* 0x010fea0003900000 */
[----:B------:R-:W4:Y:S02]  /*78c0*/  @!P1 SYNCS.PHASECHK.TRANS64 P1, [R0+URZ+0x26848], R20 ;  /* 0x02684814000095a7 */ /* 0x000f24000802007f */
[----:B----4-:R-:W-:Y:S05]  /*78d0*/  @!P1 BRA `(.L_x_292) ;  /* 0xfffffffc00f09947 */ /* 0x010fea000383ffff */
[----:B------:R-:W-:Y:S05]  /*78e0*/  BRA `(.L_x_315) ;  /* 0xffffffe800f47947 */ /* 0x000fea000383ffff */
.L_x_294:
[----:B------:R-:W-:-:S07]  /*78f0*/  SHF.L.U32 R5, R9, 0x1f, RZ ;  /* 0x0000001f09057819 */ /* 0x000fce00000006ff */
.L_x_316:
[----:B--2---:R2:W3:Y:S02]  /*7900*/  SYNCS.PHASECHK.TRANS64.TRYWAIT P1, [R0+URZ+0x26820], R5 ;  /* 0x02682005000075a7 */ /* 0x0044e4000802017f */
[----:B---3--:R-:W-:Y:S05]  /*7910*/  @!P1 NANOSLEEP.SYNCS 0x989680 ;  /* 0x009896800000995d */ /* 0x008fea0003900000 */
[----:B------:R-:W3:Y:S02]  /*7920*/  @!P1 SYNCS.PHASECHK.TRANS64 P1, [R0+URZ+0x26820], R5 ;  /* 0x02682005000095a7 */ /* 0x000ee4000802007f */
[----:B---3--:R-:W-:Y:S05]  /*7930*/  @!P1 BRA `(.L_x_316) ;  /* 0xfffffffc00f09947 */ /* 0x008fea000383ffff */
[----:B------:R-:W-:Y:S05]  /*7940*/  BRA `(.L_x_317) ;  /* 0xffffffec00907947 */ /* 0x000fea000383ffff */
.L_x_297:
[----:B--2---:R2:W3:Y:S02]  /*7950*/  SYNCS.PHASECHK.TRANS64.TRYWAIT P1, [R0+URZ+0x26840], R7 ;  /* 0x02684007000075a7 */ /* 0x0044e4000802017f */
[----:B---3--:R-:W-:Y:S05]  /*7960*/  @!P1 NANOSLEEP.SYNCS 0x989680 ;  /* 0x009896800000995d */ /* 0x008fea0003900000 */
[----:B------:R-:W3:Y:S02]  /*7970*/  @!P1 SYNCS.PHASECHK.TRANS64 P1, [R0+URZ+0x26840], R7 ;  /* 0x02684007000095a7 */ /* 0x000ee4000802007f */
[----:B---3--:R-:W-:Y:S05]  /*7980*/  @!P1 BRA `(.L_x_297) ;  /* 0xfffffffc00f09947 */ /* 0x008fea000383ffff */
[----:B------:R-:W-:Y:S05]  /*7990*/  BRA `(.L_x_318) ;  /* 0xfffffff000387947 */ /* 0x000fea000383ffff */
.L_x_299:
[----:B---3--:R3:W4:Y:S02]  /*79a0*/  SYNCS.PHASECHK.TRANS64.TRYWAIT P1, [R0+URZ+0x26828], R7 ;  /* 0x02682807000075a7 */ /* 0x008724000802017f */
[----:B----4-:R-:W-:Y:S05]  /*79b0*/  @!P1 NANOSLEEP.SYNCS 0x989680 ;  /* 0x009896800000995d */ /* 0x010fea0003900000 */
[----:B------:R-:W4:Y:S02]  /*79c0*/  @!P1 SYNCS.PHASECHK.TRANS64 P1, [R0+URZ+0x26828], R7 ;  /* 0x02682807000095a7 */ /* 0x000f24000802007f */
[----:B----4-:R-:W-:Y:S05]  /*79d0*/  @!P1 BRA `(.L_x_299) ;  /* 0xfffffffc00f09947 */ /* 0x010fea000383ffff */
[----:B------:R-:W-:Y:S05]  /*79e0*/  BRA `(.L_x_319) ;  /* 0xfffffff000dc7947 */ /* 0x000fea000383ffff */
.L_x_301:
[----:B----4-:R4:W5:Y:S02]  /*79f0*/  SYNCS.PHASECHK.TRANS64.TRYWAIT P0, [R3+URZ+0x26840], R2 ;  /* 0x02684002030075a7 */ /* 0x010964000800017f */
[----:B-----5:R-:W-:Y:S05]  /*7a00*/  @!P0 NANOSLEEP.SYNCS 0x989680 ;  /* 0x009896800000895d */ /* 0x020fea0003900000 */
[----:B------:R-:W5:Y:S02]  /*7a10*/  @!P0 SYNCS.PHASECHK.TRANS64 P0, [R3+URZ+0x26840], R2 ;  /* 0x02684002030085a7 */ /* 0x000f64000800007f */
[----:B-----5:R-:W-:Y:S05]  /*7a20*/  @!P0 BRA `(.L_x_301) ;  /* 0xfffffffc00f08947 */ /* 0x020fea000383ffff */
[----:B------:R-:W-:Y:S05]  /*7a30*/  BRA `(.L_x_320) ;  /* 0xfffffff400807947 */ /* 0x000fea000383ffff */
.L_x_303:
[----:B------:R-:W-:Y:S01]  /*7a40*/  BSSY B0, `(.L_x_321) ;  /* 0x0000006000007945 */ /* 0x000fe20003800000 */
[----:B------:R-:W-:-:S07]  /*7a50*/  IMAD.MOV.U32 R15, RZ, RZ, -0x1 ;  /* 0xffffffffff0f7424 */ /* 0x000fce00078e00ff */
[----:B------:R-:W-:Y:S05]  /*7a60*/  WARPSYNC.COLLECTIVE R15, `(.L_x_322) ;  /* 0x000000000f0c7348 */ /* 0x000fea0003c00000 */
[----:B------:R-:W-:Y:S02]  /*7a70*/  ELECT P6, UR62, PT ;  /* 0x00000000003e782f */ /* 0x000fe400038c0000 */
[----:B------:R-:W-:Y:S01]  /*7a80*/  MOV R14, UR62 ;  /* 0x0000003e000e7c02 */ /* 0x000fe20008000f00 */
[----:B------:R-:W-:Y:S10]  /*7a90*/  ENDCOLLECTIVE ;  /* 0x000000000000791b */ /* 0x000ff40003800000 */
.L_x_322:
[----:B------:R-:W-:Y:S05]  /*7aa0*/  BSYNC B0 ;  /* 0x0000000000007941 */ /* 0x000fea0003800000 */
.L_x_321:
[----:B------:R-:W-:Y:S01]  /*7ab0*/  PLOP3.LUT P0, PT, P6, PT, PT, 0x80, 0x0 ;  /* 0x000000000000781c */ /* 0x000fe2000370f070 */
[----:B------:R-:W-:-:S12]  /*7ac0*/  BRA `(.L_x_323) ;  /* 0xfffffff800447947 */ /* 0x000fd8000383ffff */
.L_x_305:
[----:B-1----:R1:W2:Y:S02]  /*7ad0*/  SYNCS.PHASECHK.TRANS64.TRYWAIT P1, [R6+URZ], R5 ;  /* 0x00000005060075a7 */ /* 0x0022a4000802017f */
[----:B--2---:R-:W-:Y:S05]  /*7ae0*/  @!P1 NANOSLEEP.SYNCS 0x989680 ;  /* 0x009896800000995d */ /* 0x004fea0003900000 */
[----:B------:R-:W2:Y:S02]  /*7af0*/  @!P1 SYNCS.PHASECHK.TRANS64 P1, [R6+URZ], R5 ;  /* 0x00000005060095a7 */ /* 0x000ea4000802007f */
[----:B--2---:R-:W-:Y:S05]  /*7b00*/  @!P1 BRA `(.L_x_305) ;  /* 0xfffffffc00f09947 */ /* 0x004fea000383ffff */
[----:B------:R-:W-:Y:S05]  /*7b10*/  BRA `(.L_x_324) ;  /* 0xfffffff800847947 */ /* 0x000fea000383ffff */
.L_x_306:
[----:B--2---:R2:W3:Y:S02]  /*7b20*/  SYNCS.PHASECHK.TRANS64.TRYWAIT P1, [R3+URZ], R2 ;  /* 0x00000002030075a7 */ /* 0x0044e4000802017f */
[----:B---3--:R-:W-:Y:S05]  /*7b30*/  @!P1 NANOSLEEP.SYNCS 0x989680 ;  /* 0x009896800000995d */ /* 0x008fea0003900000 */
[----:B------:R-:W3:Y:S02]  /*7b40*/  @!P1 SYNCS.PHASECHK.TRANS64 P1, [R3+URZ], R2 ;  /* 0x00000002030095a7 */ /* 0x000ee4000802007f */
[----:B---3--:R-:W-:Y:S05]  /*7b50*/  @!P1 BRA `(.L_x_306) ;  /* 0xfffffffc00f09947 */ /* 0x008fea000383ffff */
[----:B------:R-:W-:Y:S05]  /*7b60*/  BRA `(.L_x_325) ;  /* 0xfffffff800787947 */ /* 0x000fea000383ffff */
.L_x_308:
[----:B--2---:R2:W3:Y:S02]  /*7b70*/  SYNCS.PHASECHK.TRANS64.TRYWAIT P0, [R0+URZ], R5 ;  /* 0x00000005000075a7 */ /* 0x0044e4000800017f */
[----:B---3--:R-:W-:Y:S05]  /*7b80*/  @!P0 NANOSLEEP.SYNCS 0x989680 ;  /* 0x009896800000895d */ /* 0x008fea0003900000 */
[----:B------:R-:W3:Y:S02]  /*7b90*/  @!P0 SYNCS.PHASECHK.TRANS64 P0, [R0+URZ], R5 ;  /* 0x00000005000085a7 */ /* 0x000ee4000800007f */
[----:B---3--:R-:W-:Y:S05]  /*7ba0*/  @!P0 BRA `(.L_x_308) ;  /* 0xfffffffc00f08947 */ /* 0x008fea000383ffff */
[----:B------:R-:W-:Y:S05]  /*7bb0*/  BRA `(.L_x_326) ;  /* 0xfffffff8007c7947 */ /* 0x000fea000383ffff */
.L_x_327:
        /* <DEDUP_REMOVED lines=12> */
.L_x_3297:


//--------------------- .text._ZN7cutlass13device_kernelIN5flash11enable_sm90INS1_16FlashAttnBwdSm90INS1_25CollectiveMainloopBwdSm90ILi2ELi2ELi2EN4cute5tupleIJNS5_1CILi1EEES8_S8_EEENS6_IJNS7_ILi64EEENS7_ILi128EEENS7_ILi96EEEEEENS_6half_tEfNS_4arch4Sm90ELb0ELb0ELb0ELb0ELb1ELb1ELb0ELb0ELi2ELi1ELi2ELi1ELb1EEENS1_24CollectiveEpilogueBwdGQAISD_fSG_Li256ELb0ELb1EEENS1_19SingleTileSchedulerILb0ELb0ELb0ELi128EEEEEEEEEvNT_6ParamsE --------------------------
	.section	.text._ZN7cutlass13device_kernelIN5flash11enable_sm90INS1_16FlashAttnBwdSm90INS1_25CollectiveMainloopBwdSm90ILi2ELi2ELi2EN4cute5tupleIJNS5_1CILi1EEES8_S8_EEENS6_IJNS7_ILi64EEENS7_ILi128EEENS7_ILi96EEEEEENS_6half_tEfNS_4arch4Sm90ELb0ELb0ELb0ELb0ELb1ELb1ELb0ELb0ELi2ELi1ELi2ELi1ELb1EEENS1_24CollectiveEpilogueBwdGQAISD_fSG_Li256ELb0ELb1EEENS1_19SingleTileSchedulerILb0ELb0ELb0ELi128EEEEEEEEEvNT_6ParamsE,"ax",@progbits
	.align	128
.text._ZN7cutlass13device_kernelIN5flash11enable_sm90INS1_16FlashAttnBwdSm90INS1_25CollectiveMainloopBwdSm90ILi2ELi2ELi2EN4cute5tupleIJNS5_1CILi1EEES8_S8_EEENS6_IJNS7_ILi64EEENS7_ILi128EEENS7_ILi96EEEEEENS_6half_tEfNS_4arch4Sm90ELb0ELb0ELb0ELb0ELb1ELb1ELb0ELb0ELi2ELi1ELi2ELi1ELb1EEENS1_24CollectiveEpilogueBwdGQAISD_fSG_Li256ELb0ELb1EEENS1_19SingleTileSchedulerILb0ELb0ELb0ELi128EEEEEEEEEvNT_6ParamsE:
        .type           _ZN7cutlass13device_kernelIN5flash11enable_sm90INS1_16FlashAttnBwdSm90INS1_25CollectiveMainloopBwdSm90ILi2ELi2ELi2EN4cute5tupleIJNS5_1CILi1EEES8_S8_EEENS6_IJNS7_ILi64EEENS7_ILi128EEENS7_ILi96EEEEEENS_6half_tEfNS_4arch4Sm90ELb0ELb0ELb0ELb0ELb1ELb1ELb0ELb0ELi2ELi1ELi2ELi1ELb1EEENS1_24CollectiveEpilogueBwdGQAISD_fSG_Li256ELb0ELb1EEENS1_19SingleTileSchedulerILb0ELb0ELb0ELi128EEEEEEEEEvNT_6ParamsE,@function
        .size           _ZN7cutlass13device_kernelIN5flash11enable_sm90INS1_16FlashAttnBwdSm90INS1_25CollectiveMainloopBwdSm90ILi2ELi2ELi2EN4cute5tupleIJNS5_1CILi1EEES8_S8_EEENS6_IJNS7_ILi64EEENS7_ILi128EEENS7_ILi96EEEEEENS_6half_tEfNS_4arch4Sm90ELb0ELb0ELb0ELb0ELb1ELb1ELb0ELb0ELi2ELi1ELi2ELi1ELb1EEENS1_24CollectiveEpilogueBwdGQAISD_fSG_Li256ELb0ELb1EEENS1_19SingleTileSchedulerILb0ELb0ELb0ELi128EEEEEEEEEvNT_6ParamsE,(.L_x_3298 - _ZN7cutlass13device_kernelIN5flash11enable_sm90INS1_16FlashAttnBwdSm90INS1_25CollectiveMainloopBwdSm90ILi2ELi2ELi2EN4cute5tupleIJNS5_1CILi1EEES8_S8_EEENS6_IJNS7_ILi64EEENS7_ILi128EEENS7_ILi96EEEEEENS_6half_tEfNS_4arch4Sm90ELb0ELb0ELb0ELb0ELb1ELb1ELb0ELb0ELi2ELi1ELi2ELi1ELb1EEENS1_24CollectiveEpilogueBwdGQAISD_fSG_Li256ELb0ELb1EEENS1_19SingleTileSchedulerILb0ELb0ELb0ELi128EEEEEEEEEvNT_6ParamsE)
        .other          _ZN7cutlass13device_kernelIN5flash11enable_sm90INS1_16FlashAttnBwdSm90INS1_25CollectiveMainloopBwdSm90ILi2ELi2ELi2EN4cute5tupleIJNS5_1CILi1EEES8_S8_EEENS6_IJNS7_ILi64EEENS7_ILi128EEENS7_ILi96EEEEEENS_6half_tEfNS_4arch4Sm90ELb0ELb0ELb0ELb0ELb1ELb1ELb0ELb0ELi2ELi1ELi2ELi1ELb1EEENS1_24CollectiveEpilogueBwdGQAISD_fSG_Li256ELb0ELb1EEENS1_19SingleTileSchedulerILb0ELb0ELb0ELi128EEEEEEEEEvNT_6ParamsE,@"STO_CUDA_ENTRY STV_DEFAULT"
_ZN7cutlass13device_kernelIN5flash11enable_sm90INS1_16FlashAttnBwdSm90INS1_25CollectiveMainloopBwdSm90ILi2ELi2ELi2EN4cute5tupleIJNS5_1CILi1EEES8_S8_EEENS6_IJNS7_ILi64EEENS7_ILi128EEENS7_ILi96EEEEEENS_6half_tEfNS_4arch4Sm90ELb0ELb0ELb0ELb0ELb1ELb1ELb0ELb0ELi2ELi1ELi2ELi1ELb1EEENS1_24CollectiveEpilogueBwdGQAISD_fSG_Li256ELb0ELb1EEENS1_19SingleTileSchedulerILb0ELb0ELb0ELi128EEEEEEEEEvNT_6ParamsE:
        /* <DEDUP_REMOVED lines=23> */
.L_x_329:
[----:B------:R-:W-:Y:S05]  /*0170*/  BSYNC B0 ;  /* 0x0000000000007941 */ /* 0x000fea0003800000 */
.L_x_328:
        /* <DEDUP_REMOVED lines=37> */
.L_x_330:
        /* <DEDUP_REMOVED lines=22> */
.L_x_331:
[----:B------:R-:W-:Y:S01]  /*0530*/  PLOP3.LUT P0, PT, PT, PT, UP0, 0x80, 0x0 ;  /* 0x000000000000781c */ /* 0x000fe20003f0f008 */
[----:B------:R-:W-:Y:S01]  /*0540*/  NOP ;  /* 0x0000000000007918 */ /* 0x000fe20000000000 */
[----:B------:R-:W-:Y:S01]  /*0550*/  ULDC.64 UR46, c[0x0][0x208] ;  /* 0x00008200002e7ab9 */ /* 0x000fe20000000a00 */
[----:B------:R-:W-:Y:S01]  /*0560*/  BSSY B6, `(.L_x_332) ;  /* 0x00007de000067945 */ /* 0x000fe20003800000 */
[----:B-12-4-:R-:W-:Y:S09]  /*0570*/  BAR.SYNC.DEFER_BLOCKING 0x0 ;  /* 0x0000000000007b1d */ /* 0x016ff20000010000 */
[----:B------:R-:W-:Y:S05]  /*0580*/  @!P0 BRA `(.L_x_333) ;  /* 0x0000004400bc8947 */ /* 0x000fea0003800000 */
.L_x_334:
        /* <DEDUP_REMOVED lines=33> */
.L_x_337:
        /* <DEDUP_REMOVED lines=15> */
.L_x_336:
        /* <DEDUP_REMOVED lines=22> */
.L_x_339:
        /* <DEDUP_REMOVED lines=15> */
.L_x_338:
[----:B------:R-:W-:Y:S01]  /*0ae0*/  SHF.R.S32.HI R41, RZ, 0x1f, R22 ;  /* 0x0000001fff297819 */ /* 0x000fe20000011416 */
[----:B------:R-:W-:-:S03]  /*0af0*/  UMOV UR4, 0xffffffff ;  /* 0xffffffff00047882 */ /* 0x000fc60000000000 */
[----:B------:R-:W-:-:S04]  /*0b00*/  LEA.HI R0, R41, R22, RZ, 0x7 ;  /* 0x0000001629007211 */ /* 0x000fc800078f38ff */
[----:B------:R-:W-:Y:S01]  /*0b10*/  SHF.R.S32.HI R16, RZ, 0x7, R0 ;  /* 0x00000007ff107819 */ /* 0x000fe20000011400 */
[----:B------:R-:W-:Y:S06]  /*0b20*/  BRA.DIV UR4, `(.L_x_340) ;  /* 0x0000007a040c7947 */ /* 0x000fec000b800000 */
[----:B------:R1:W2:Y:S02]  /*0b30*/  SHFL.IDX PT, R14, R16, RZ, 0x1f ;  /* 0x00001fff100e7589 */ /* 0x0002a400000e0000 */
.L_x_438:
        /* <DEDUP_REMOVED lines=15> */
.L_x_341:
        /* <DEDUP_REMOVED lines=19> */
.L_x_343:
        /* <DEDUP_REMOVED lines=176> */
.L_x_355:
[----:B------:R-:W-:-:S06]  /*1860*/  UISETP.NE.AND UP0, UPT, UR11, 0x3, UPT ;  /* 0x000000030b00788c */ /* 0x000fcc000bf05270 */
[----:B------:R-:W-:-:S13]  /*1870*/  PLOP3.LUT P0, PT, PT, PT, UP0, 0x80, 0x0 ;  /* 0x000000000000781c */ /* 0x000fda0003f0f008 */
[----:B-1----:R-:W-:Y:S05]  /*1880*/  @!P0 BRA `(.L_x_345) ;  /* 0x0000000000048947 */ /* 0x002fea0003800000 */
[----:B------:R-:W-:Y:S01]  /*1890*/  BPT.TRAP 0x1 ;  /* 0x000000040000795c */ /* 0x000fe20000300000 */
.L_x_345:
[----:B------:R-:W-:Y:S01]  /*18a0*/  R2UR UR8, R18 ;  /* 0x00000000120872ca */ /* 0x000fe200000e0000 */
[----:B------:R-:W-:-:S05]  /*18b0*/  IMAD.U32 R22, RZ, RZ, UR5 ;  /* 0x00000005ff167e24 */ /* 0x000fca000f8e00ff */
[----:B------:R-:W-:-:S07]  /*18c0*/  SHF.L.U32 R22, R22, 0x1f, RZ ;  /* 0x0000001f16167819 */ /* 0x000fce00000006ff */
[----:B------:R-:W-:-:S09]  /*18d0*/  ULEA UR8, UR6, UR8, 0x3 ;  /* 0x0000000806087291 */ /* 0x000fd2000f8e183f */
[----:B------:R2:W3:Y:S01]  /*18e0*/  SYNCS.PHASECHK.TRANS64.TRYWAIT P1, [UR8+0x26810], R22 ;  /* 0x02681016ff0075a7 */ /* 0x0004e20008020148 */
[----:B------:R-:W-:Y:S05]  /*18f0*/  @!P0 BRA `(.L_x_346) ;  /* 0x0000000000048947 */ /* 0x000fea0003800000 */
[----:B------:R-:W-:Y:S01]  /*1900*/  BPT.TRAP 0x1 ;  /* 0x000000040000795c */ /* 0x000fe20000300000 */
.L_x_346:
[----:B---3--:R-:W-:Y:S05]  /*1910*/  @P1 BRA `(.L_x_347) ;  /* 0x0000000000081947 */ /* 0x008fea0003800000 */
[----:B------:R-:W3:Y:S02]  /*1920*/  SYNCS.PHASECHK.TRANS64.TRYWAIT P1, [UR8+0x26810], R22 ;  /* 0x02681016ff0075a7 */ /* 0x000ee40008020148 */
[----:B---3--:R-:W-:Y:S05]  /*1930*/  @!P1 BRA `(.L_x_348) ;  /* 0x0000006800bc9947 */ /* 0x008fea0003800000 */
.L_x_347:
        /* <DEDUP_REMOVED lines=67> */
.L_x_349:
[----:B------:R1:W1:Y:S01]  /*1d70*/  SYNCS.PHASECHK.TRANS64.TRYWAIT P1, [UR8+0x26830], R22 ;  /* 0x02683016ff0075a7 */ /* 0x0002620008020148 */
[----:B------:R-:W-:Y:S05]  /*1d80*/  @!P0 BRA `(.L_x_350) ;  /* 0x0000000000048947 */ /* 0x000fea0003800000 */
[----:B------:R-:W-:Y:S01]  /*1d90*/  BPT.TRAP 0x1 ;  /* 0x000000040000795c */ /* 0x000fe20000300000 */
.L_x_350:
[----:B-1----:R-:W-:Y:S05]  /*1da0*/  @P1 BRA `(.L_x_351) ;  /* 0x0000000000081947 */ /* 0x002fea0003800000 */
[----:B------:R-:W1:Y:S02]  /*1db0*/  SYNCS.PHASECHK.TRANS64.TRYWAIT P1, [UR8+0x26830], R22 ;  /* 0x02683016ff0075a7 */ /* 0x000e640008020148 */
[----:B-1----:R-:W-:Y:S05]  /*1dc0*/  @!P1 BRA `(.L_x_352) ;  /* 0x0000006400b09947 */ /* 0x002fea0003800000 */
.L_x_351:
        /* <DEDUP_REMOVED lines=8> */
[----:B--2---:R-:W-:Y:S02]  /*1e50*/  FSEL R22, R153, -INF , P2 ;  /* 0xff80000099167808 */ /* 0x004fe40001000000 */
        /* <DEDUP_REMOVED lines=12> */
[----:B------:R-:W-:Y:S01]  /*1f20*/  FFMA.FTZ R160, R157, UR13, -R14 ;  /* 0x0000000d9da07c23 */ /* 0x000fe2000801080e */
[----:B------:R-:W-:Y:S01]  /*1f30*/  FSEL R157, R164, -INF , P2 ;  /* 0xff800000a49d7808 */ /* 0x000fe20001000000 */
[----:B------:R-:W-:Y:S01]  /*1f40*/  ULOP3.LUT UR12, UR10, 0x10000, URZ, 0xfc, !UPT ;  /* 0x000100000a0c7892 */ /* 0x000fe2000f8efc3f */
[----:B------:R-:W-:Y:S01]  /*1f50*/  FSEL R156, R161, -INF , P2 ;  /* 0xff800000a19c7808 */ /* 0x000fe20001000000 */
[----:B------:R-:W1:Y:S01]  /*1f60*/  MUFU.EX2 R152, R152 ;  /* 0x0000009800987308 */ /* 0x000e620000000800 */
[----:B------:R-:W-:Y:S01]  /*1f70*/  ULOP3.LUT UR10, UR10, 0x1000000, URZ, 0xfc, !UPT ;  /* 0x010000000a0a7892 */ /* 0x000fe2000f8efc3f */
[----:B------:R-:W-:Y:S01]  /*1f80*/  FFMA.FTZ R164, R157, UR13, -R12 ;  /* 0x0000000d9da47c23 */ /* 0x000fe2000801080c */
[----:B------:R-:W-:Y:S01]  /*1f90*/  UIMAD UR12, UR6, 0x300, UR12 ;  /* 0x00000300060c78a4 */ /* 0x000fe2000f8e020c */
[----:B------:R-:W-:Y:S01]  /*1fa0*/  FSEL R157, R168, -INF , P2 ;  /* 0xff800000a89d7808 */ /* 0x000fe20001000000 */
[----:B------:R-:W-:Y:S01]  /*1fb0*/  FFMA.FTZ R208, R156, UR13, -R15 ;  /* 0x0000000d9cd07c23 */ /* 0x000fe2000801080f */
[----:B------:R-:W-:Y:S01]  /*1fc0*/  FSEL R156, R165, -INF , P2 ;  /* 0xff800000a59c7808 */ /* 0x000fe20001000000 */
[----:B------:R-:W-:Y:S01]  /*1fd0*/  UIMAD UR10, UR6, 0x300, UR10 ;  /* 0x00000300060a78a4 */ /* 0x000fe2000f8e020a */
[----:B------:R2:W-:Y:S02]  /*1fe0*/  MUFU.EX2 R161, R160 ;  /* 0x000000a000a17308 */ /* 0x0005e40000000800 */
[----:B------:R-:W-:Y:S01]  /*1ff0*/  UMOV UR14, UR12 ;  /* 0x0000000c000e7c82 */ /* 0x000fe20008000000 */
[----:B------:R-:W-:Y:S01]  /*2000*/  FFMA.FTZ R213, R156, UR13, -R13 ;  /* 0x0000000d9cd57c23 */ /* 0x000fe2000801080d */
[----:B------:R-:W-:Y:S01]  /*2010*/  HGMMA.64x64x16.F32 R120, R184, gdesc[UR12], RZ, !UPT, gsb0 ;  /* 0x00e0000cb8787df0 */ /* 0x000fe2000c0008ff */
[----:B------:R-:W-:Y:S01]  /*2020*/  UIADD3 UR14, UR12, 0x2, URZ ;  /* 0x000000020c0e7890 */ /* 0x000fe2000fffe03f */
[----:B------:R-:W-:Y:S01]  /*2030*/  FSEL R156, R169, -INF , P2 ;  /* 0xff800000a99c7808 */ /* 0x000fe20001000000 */
[----:B------:R-:W-:Y:S01]  /*2040*/  UMOV UR15, 0x80000020 ;  /* 0x80000020000f7882 */ /* 0x000fe20000000000 */
[----:B------:R-:W-:Y:S01]  /*2050*/  MUFU.EX2 R153, R153 ;  /* 0x0000009900997308 */ /* 0x000fe20000000800 */
[----:B--2---:R-:W-:Y:S01]  /*2060*/  FFMA.FTZ R160, R157, UR13, -R10 ;  /* 0x0000000d9da07c23 */ /* 0x004fe2000801080a */
[----:B------:R-:W-:Y:S01]  /*2070*/  FSEL R157, R172, -INF , P2 ;  /* 0xff800000ac9d7808 */ /* 0x000fe20001000000 */
[----:B------:R-:W-:Y:S01]  /*2080*/  FFMA.FTZ R165, R156, UR13, -R11 ;  /* 0x0000000d9ca57c23 */ /* 0x000fe2000801080b */
[----:B------:R-:W-:-:S03]  /*2090*/  FSEL R156, R173, -INF , P2 ;  /* 0xff800000ad9c7808 */ /* 0x000fc60001000000 */
[----:B------:R-:W-:Y:S01]  /*20a0*/  FFMA.FTZ R168, R157, UR13, -R4 ;  /* 0x0000000d9da87c23 */ /* 0x000fe20008010804 */
[----:B------:R-:W-:Y:S01]  /*20b0*/  FSEL R157, R154, -INF , P1 ;  /* 0xff8000009a9d7808 */ /* 0x000fe20000800000 */
[----:B------:R-:W-:Y:S01]  /*20c0*/  FFMA.FTZ R156, R156, UR13, -R5 ;  /* 0x0000000d9c9c7c23 */ /* 0x000fe20008010805 */
[----:B------:R-:W-:Y:S01]  /*20d0*/  FSEL R154, R155, -INF , P1 ;  /* 0xff8000009b9a7808 */ /* 0x000fe20000800000 */
[----:B------:R-:W2:Y:S01]  /*20e0*/  MUFU.EX2 R22, R22 ;  /* 0x0000001600167308 */ /* 0x000ea20000000800 */
[----:B------:R-:W-:Y:S01]  /*20f0*/  FSEL R155, R158, -INF , P1 ;  /* 0xff8000009e9b7808 */ /* 0x000fe20000800000 */
[----:B------:R-:W-:Y:S01]  /*2100*/  FFMA.FTZ R157, R157, UR13, -R210 ;  /* 0x0000000d9d9d7c23 */ /* 0x000fe200080108d2 */
[----:B------:R-:W-:Y:S01]  /*2110*/  FSEL R210, R177, -INF , P2 ;  /* 0xff800000b1d27808 */ /* 0x000fe20001000000 */
        /* <DEDUP_REMOVED lines=12> */
[----:B------:R5:W-:Y:S01]  /*21e0*/  MUFU.EX2 R172, R157 ;  /* 0x0000009d00ac7308 */ /* 0x000be20000000800 */
[----:B------:R-:W-:Y:S01]  /*21f0*/  FFMA.FTZ R15, R154, UR13, -R15 ;  /* 0x0000000d9a0f7c23 */ /* 0x000fe2000801080f */
        /* <DEDUP_REMOVED lines=17> */
[----:B------:R-:W-:Y:S01]  /*2310*/  FFMA.FTZ R8, R214, UR13, -R9 ;  /* 0x0000000dd6087c23 */ /* 0x000fe20008010809 */
[----:B------:R-:W-:Y:S01]  /*2320*/  FFMA.FTZ R167, R10, UR13, -R11 ;  /* 0x0000000d0aa77c23 */ /* 0x000fe2000801080b */
[----:B------:R-:W-:Y:S01]  /*2330*/  MUFU.EX2 R15, R15 ;  /* 0x0000000f000f7308 */ /* 0x000fe20000000800 */
[--C-:B------:R-:W-:Y:S01]  /*2340*/  FFMA.FTZ R178, R171, UR13, -R6.reuse ;  /* 0x0000000dabb27c23 */ /* 0x100fe20008010806 */
[----:B------:R-:W-:Y:S01]  /*2350*/  FFMA.FTZ R6, R181, UR13, -R6 ;  /* 0x0000000db5067c23 */ /* 0x000fe20008010806 */
[----:B------:R-:W-:-:S05]  /*2360*/  FFMA.FTZ R9, R182, UR13, -R9 ;  /* 0x0000000db6097c23 */ /* 0x000fca0008010809 */
[----:B------:R-:W3:Y:S08]  /*2370*/  MUFU.EX2 R173, R173 ;  /* 0x000000ad00ad7308 */ /* 0x000ef00000000800 */
        /* <DEDUP_REMOVED lines=14> */
[----:B------:R-:W3:Y:S08]  /*2460*/  MUFU.EX2 R162, R162 ;  /* 0x000000a200a27308 */ /* 0x000ef00000000800 */
        /* <DEDUP_REMOVED lines=11> */
[----:B------:R-:W-:Y:S08]  /*2520*/  MUFU.EX2 R6, R6 ;  /* 0x0000000600067308 */ /* 0x000ff00000000800 */
[----:B------:R-:W4:Y:S08]  /*2530*/  MUFU.EX2 R7, R210 ;  /* 0x000000d200077308 */ /* 0x000f300000000800 */
[----:B------:R-:W-:Y:S08]  /*2540*/  MUFU.EX2 R180, R180 ;  /* 0x000000b400b47308 */ /* 0x000ff00000000800 */
[----:B------:R-:W-:Y:S01]  /*2550*/  MUFU.EX2 R179, R179 ;  /* 0x000000b300b37308 */ /* 0x000fe20000000800 */
[----:B------:R-:W-:-:S02]  /*2560*/  WARPGROUP.DEPBAR.LE gsb0, 0x0 ;  /* 0x00008000000079c5 */ /* 0x000fc40000010000 */
        /* <DEDUP_REMOVED lines=18> */
[----:B------:R-:W2:Y:S04]  /*2690*/  LDS.64 R12, [R212+0x1e220] ;  /* 0x01e22000d40c7984 */ /* 0x000ea80000000a00 */
[----:B-----5:R-:W5:Y:S04]  /*26a0*/  LDS.64 R156, [R212+0x1e260] ;  /* 0x01e26000d49c7984 */ /* 0x020f680000000a00 */
[----:B------:R-:W3:Y:S04]  /*26b0*/  LDS.64 R4, [R212+0x1e280] ;  /* 0x01e28000d4047984 */ /* 0x000ee80000000a00 */
[----:B------:R-:W4:Y:S04]  /*26c0*/  LDS.64 R158, [R212+0x1e2a0] ;  /* 0x01e2a000d49e7984 */ /* 0x000f280000000a00 */
[----:B------:R-:W4:Y:S04]  /*26d0*/  LDS.64 R154, [R212+0x1e240] ;  /* 0x01e24000d49a7984 */ /* 0x000f280000000a00 */
[----:B------:R-:W4:Y:S04]  /*26e0*/  LDS.64 R176, [R212+0x1e2e0] ;  /* 0x01e2e000d4b07984 */ /* 0x000f280000000a00 */
[----:B------:R-:W4:Y:S01]  /*26f0*/  LDS.64 R170, [R212+0x1e2c0] ;  /* 0x01e2c000d4aa7984 */ /* 0x000f220000000a00 */
[--C-:B-1----:R-:W-:Y:S01]  /*2700*/  FADD.FTZ R181, R120, -R10.reuse ;  /* 0x8000000a78b57221 */ /* 0x102fe20000010000 */
[----:B------:R-:W-:Y:S01]  /*2710*/  FADD.FTZ R183, R122, -R10 ;  /* 0x8000000a7ab77221 */ /* 0x000fe20000010000 */
[--C-:B------:R-:W-:Y:S01]  /*2720*/  FADD.FTZ R120, R123, -R11.reuse ;  /* 0x8000000b7b787221 */ /* 0x100fe20000010000 */
[----:B------:R-:W-:Y:S01]  /*2730*/  FADD.FTZ R10, R121, -R11 ;  /* 0x8000000b790a7221 */ /* 0x000fe20000010000 */
[--C-:B--2---:R-:W-:Y:S01]  /*2740*/  FADD.FTZ R123, R126, -R12.reuse ;  /* 0x8000000c7e7b7221 */ /* 0x104fe20000010000 */
[----:B------:R-:W-:Y:S01]  /*2750*/  FADD.FTZ R121, R124, -R12 ;  /* 0x8000000c7c797221 */ /* 0x000fe20000010000 */
[--C-:B------:R-:W-:Y:S01]  /*2760*/  FADD.FTZ R12, R125, -R13.reuse ;  /* 0x8000000d7d0c7221 */ /* 0x100fe20000010000 */
[----:B------:R-:W-:Y:S01]  /*2770*/  FADD.FTZ R122, R127, -R13 ;  /* 0x8000000d7f7a7221 */ /* 0x000fe20000010000 */
[----:B-----5:R-:W-:Y:S01]  /*2780*/  FADD.FTZ R126, R133, -R157 ;  /* 0x8000009d857e7221 */ /* 0x020fe20000010000 */
[--C-:B------:R-:W-:Y:S01]  /*2790*/  FADD.FTZ R125, R132, -R156.reuse ;  /* 0x8000009c847d7221 */ /* 0x100fe20000010000 */
[----:B------:R-:W-:Y:S01]  /*27a0*/  FADD.FTZ R127, R134, -R156 ;  /* 0x8000009c867f7221 */ /* 0x000fe20000010000 */
[----:B------:R-:W-:Y:S01]  /*27b0*/  FMUL.FTZ R156, R152, R181 ;  /* 0x000000b5989c7220 */ /* 0x000fe20000410000 */
[----:B---3--:R-:W-:Y:S01]  /*27c0*/  FADD.FTZ R133, R136, -R4 ;  /* 0x8000000488857221 */ /* 0x008fe20000010000 */
[----:B------:R-:W1:Y:S01]  /*27d0*/  MUFU.EX2 R11, R216 ;  /* 0x000000d8000b7308 */ /* 0x000e620000000800 */
[----:B------:R-:W-:Y:S01]  /*27e0*/  FADD.FTZ R134, R137, -R5 ;  /* 0x8000000589867221 */ /* 0x000fe20000010000 */
[----:B------:R-:W-:Y:S01]  /*27f0*/  FMUL.FTZ R121, R22, R121 ;  /* 0x0000007916797220 */ /* 0x000fe20000410000 */
[--C-:B----4-:R-:W-:Y:S01]  /*2800*/  FADD.FTZ R136, R143, -R159.reuse ;  /* 0x8000009f8f887221 */ /* 0x110fe20000010000 */
[----:B------:R-:W-:Y:S01]  /*2810*/  FMUL.FTZ R143, R153, R10 ;  /* 0x0000000a998f7220 */ /* 0x000fe20000410000 */
[----:B------:R-:W-:Y:S01]  /*2820*/  FADD.FTZ R132, R141, -R159 ;  /* 0x8000009f8d847221 */ /* 0x000fe20000010000 */
[----:B------:R-:W-:Y:S01]  /*2830*/  FMUL.FTZ R10, R173, R120 ;  /* 0x00000078ad0a7220 */ /* 0x000fe20000410000 */
[----:B------:R-:W-:Y:S01]  /*2840*/  FADD.FTZ R13, R130, -R154 ;  /* 0x8000009a820d7221 */ /* 0x000fe20000010000 */
[----:B------:R-:W-:Y:S01]  /*2850*/  FADD.FTZ R124, R131, -R155 ;  /* 0x8000009b837c7221 */ /* 0x000fe20000010000 */
[----:B------:R-:W-:Y:S01]  /*2860*/  F2FP.F16.F32.PACK_AB R156, R143, R156 ;  /* 0x0000009c8f9c723e */ /* 0x000fe200000000ff */
[----:B------:R-:W-:Y:S01]  /*2870*/  FADD.FTZ R131, R138, -R4 ;  /* 0x800000048a837221 */ /* 0x000fe20000010000 */
[----:B------:R-:W2:Y:S01]  /*2880*/  MUFU.EX2 R143, R8 ;  /* 0x00000008008f7308 */ /* 0x000ea20000000800 */
[----:B------:R-:W-:Y:S01]  /*2890*/  FADD.FTZ R4, R139, -R5 ;  /* 0x800000058b047221 */ /* 0x000fe20000010000 */
[----:B------:R-:W-:Y:S01]  /*28a0*/  FADD.FTZ R5, R140, -R158 ;  /* 0x8000009e8c057221 */ /* 0x000fe20000010000 */
[----:B------:R-:W-:Y:S01]  /*28b0*/  FMUL.FTZ R13, R14, R13 ;  /* 0x0000000d0e0d7220 */ /* 0x000fe20000410000 */
[----:B------:R-:W-:Y:S01]  /*28c0*/  FMUL.FTZ R124, R15, R124 ;  /* 0x0000007c0f7c7220 */ /* 0x000fe20000410000 */
[----:B------:R-:W-:Y:S01]  /*28d0*/  F2FP.F16.F32.PACK_AB R120, R153, R152 ;  /* 0x000000989978723e */ /* 0x000fe200000000ff */
[----:B------:R-:W-:Y:S01]  /*28e0*/  FMUL.FTZ R5, R168, R5 ;  /* 0x00000005a8057220 */ /* 0x000fe20000410000 */
[----:B------:R-:W-:Y:S01]  /*28f0*/  FMUL.FTZ R132, R169, R132 ;  /* 0x00000084a9847220 */ /* 0x000fe20000410000 */
[----:B------:R-:W3:Y:S01]  /*2900*/  MUFU.EX2 R8, R9 ;  /* 0x0000000900087308 */ /* 0x000ee20000000800 */
[----:B------:R-:W-:Y:S01]  /*2910*/  FADD.FTZ R130, R135, -R157 ;  /* 0x8000009d87827221 */ /* 0x000fe20000010000 */
[----:B------:R-:W-:Y:S01]  /*2920*/  F2FP.F16.F32.PACK_AB R153, R124, R13 ;  /* 0x0000000d7c99723e */ /* 0x000fe200000000ff */
[----:B------:R-:W-:Y:S01]  /*2930*/  FADD.FTZ R128, R128, -R154 ;  /* 0x8000009a80807221 */ /* 0x000fe20000010000 */
[----:B------:R-:W-:Y:S01]  /*2940*/  FADD.FTZ R129, R129, -R155 ;  /* 0x8000009b81817221 */ /* 0x000fe20000010000 */
[----:B------:R-:W-:Y:S01]  /*2950*/  FADD.FTZ R135, R142, -R158 ;  /* 0x8000009e8e877221 */ /* 0x000fe20000010000 */
[----:B------:R-:W-:Y:S01]  /*2960*/  FMUL.FTZ R131, R166, R131 ;  /* 0x00000083a6837220 */ /* 0x000fe20000410000 */
[----:B------:R-:W-:Y:S01]  /*2970*/  FMUL.FTZ R4, R167, R4 ;  /* 0x00000004a7047220 */ /* 0x000fe20000410000 */
[----:B------:R-:W-:-:S02]  /*2980*/  IMAD.U32 R13, RZ, RZ, UR6 ;  /* 0x00000006ff0d7e24 */ /* 0x000fc4000f8e00ff */
[----:B------:R-:W-:Y:S01]  /*2990*/  FADD.FTZ R141, R148, -R176 ;  /* 0x800000b0948d7221 */ /* 0x000fe20000010000 */
[----:B------:R-:W-:Y:S01]  /*29a0*/  FADD.FTZ R142, R149, -R177 ;  /* 0x800000b1958e7221 */ /* 0x000fe20000010000 */
[--C-:B------:R-:W-:Y:S01]  /*29b0*/  FADD.FTZ R139, R144, -R170.reuse ;  /* 0x800000aa908b7221 */ /* 0x100fe20000010000 */
        /* <DEDUP_REMOVED lines=25> */
[----:B-1----:R-:W-:Y:S01]  /*2b50*/  FMUL.FTZ R138, R11, R138 ;  /* 0x0000008a0b8a7220 */ /* 0x002fe20000410000 */
[----:B------:R-:W-:Y:S01]  /*2b60*/  FMUL.FTZ R141, R180, R141 ;  /* 0x0000008db48d7220 */ /* 0x000fe20000410000 */
[----:B--2---:R-:W-:Y:S01]  /*2b70*/  FMUL.FTZ R142, R143, R142 ;  /* 0x0000008e8f8e7220 */ /* 0x004fe20000410000 */
[----:B------:R-:W-:Y:S01]  /*2b80*/  FMUL.FTZ R147, R179, R176 ;  /* 0x000000b0b3937220 */ /* 0x000fe20000410000 */
[----:B---3--:R-:W-:Y:S01]  /*2b90*/  FMUL.FTZ R4, R8, R177 ;  /* 0x000000b108047220 */ /* 0x008fe20000410000 */
[----:B------:R-:W-:Y:S01]  /*2ba0*/  F2FP.F16.F32.PACK_AB R157, R10, R157 ;  /* 0x0000009d0a9d723e */ /* 0x000fe200000000ff */
[----:B------:R-:W-:Y:S01]  /*2bb0*/  IMAD R5, R5, 0x2, R18 ;  /* 0x0000000205057824 */ /* 0x000fe200078e0212 */
[----:B------:R-:W-:-:S02]  /*2bc0*/  F2FP.F16.F32.PACK_AB R158, R12, R121 ;  /* 0x000000790c9e723e */ /* 0x000fc400000000ff */
[----:B------:R-:W-:Y:S02]  /*2bd0*/  F2FP.F16.F32.PACK_AB R159, R122, R123 ;  /* 0x0000007b7a9f723e */ /* 0x000fe400000000ff */
[----:B------:R-:W-:Y:S02]  /*2be0*/  F2FP.F16.F32.PACK_AB R152, R129, R128 ;  /* 0x000000808198723e */ /* 0x000fe400000000ff */
[----:B------:R-:W-:Y:S01]  /*2bf0*/  F2FP.F16.F32.PACK_AB R154, R126, R125 ;  /* 0x0000007d7e9a723e */ /* 0x000fe200000000ff */
[----:B------:R1:W-:Y:S01]  /*2c00*/  STSM.16.MT88.4 [R5+0x1e800], R156 ;  /* 0x01e8009c05007844 */ /* 0x0003e20000004200 */
[----:B------:R-:W-:Y:S02]  /*2c10*/  F2FP.F16.F32.PACK_AB R155, R130, R127 ;  /* 0x0000007f829b723e */ /* 0x000fe400000000ff */
[----:B------:R-:W-:Y:S02]  /*2c20*/  F2FP.F16.F32.PACK_AB R148, R134, R133 ;  /* 0x000000858694723e */ /* 0x000fe400000000ff */
[----:B------:R-:W-:Y:S01]  /*2c30*/  F2FP.F16.F32.PACK_AB R151, R136, R135 ;  /* 0x000000878897723e */ /* 0x000fe200000000ff */
[----:B------:R1:W-:Y:S01]  /*2c40*/  STSM.16.MT88.4 [R5+0x1f000], R152 ;  /* 0x01f0009805007844 */ /* 0x0003e20000004200 */
[----:B------:R-:W-:-:S02]  /*2c50*/  F2FP.F16.F32.PACK_AB R144, R140, R139 ;  /* 0x0000008b8c90723e */ /* 0x000fc400000000ff */
[----:B------:R-:W-:Y:S01]  /*2c60*/  F2FP.F16.F32.PACK_AB R145, R138, R137 ;  /* 0x000000898a91723e */ /* 0x000fe200000000ff */
[----:B------:R1:W-:Y:S01]  /*2c70*/  STSM.16.MT88.4 [R5+0x1f800], R148 ;  /* 0x01f8009405007844 */ /* 0x0003e20000004200 */
[----:B------:R-:W-:Y:S02]  /*2c80*/  F2FP.F16.F32.PACK_AB R146, R142, R141 ;  /* 0x0000008d8e92723e */ /* 0x000fe400000000ff */
[----:B------:R-:W-:Y:S01]  /*2c90*/  F2FP.F16.F32.PACK_AB R147, R4, R147 ;  /* 0x000000930493723e */ /* 0x000fe200000000ff */
[----:B------:R-:W-:Y:S01]  /*2ca0*/  IMAD R4, R209, 0x1000, R18 ;  /* 0x00001000d1047824 */ /* 0x000fe200078e0212 */
[----:B------:R-:W-:Y:S02]  /*2cb0*/  F2FP.F16.F32.PACK_AB R121, R173, R172 ;  /* 0x000000acad79723e */ /* 0x000fe400000000ff */
[----:B------:R-:W-:Y:S01]  /*2cc0*/  F2FP.F16.F32.PACK_AB R122, R215, R22 ;  /* 0x00000016d77a723e */ /* 0x000fe200000000ff */
[----:B------:R1:W-:Y:S01]  /*2cd0*/  STSM.16.MT88.4 [R5+0x20000], R144 ;  /* 0x0200009005007844 */ /* 0x0003e20000004200 */
[----:B------:R-:W-:-:S02]  /*2ce0*/  F2FP.F16.F32.PACK_AB R123, R21, R20 ;  /* 0x00000014157b723e */ /* 0x000fc400000000ff */
        /* <DEDUP_REMOVED lines=9> */
[----:B------:R-:W-:Y:S01]  /*2d80*/  F2FP.F16.F32.PACK_AB R179, R8, R179 ;  /* 0x000000b308b3723e */ /* 0x000fe200000000ff */
[----:B------:R-:W-:-:S02]  /*2d90*/  WARPGROUP.DEPBAR.LE gsb0, 0x0 ;  /* 0x00008000000079c5 */ /* 0x000fc40000010000 */
[----:B------:R-:W-:Y:S02]  /*2da0*/  F2FP.F16.F32.PACK_AB R120, R208, R161 ;  /* 0x000000a1d078723e */ /* 0x000fe400000000ff */
[----:B------:R-:W-:Y:S02]  /*2db0*/  F2FP.F16.F32.PACK_AB R121, R15, R14 ;  /* 0x0000000e0f79723e */ /* 0x000fe400000000ff */
[----:B------:R-:W-:Y:S02]  /*2dc0*/  F2FP.F16.F32.PACK_AB R122, R213, R164 ;  /* 0x000000a4d57a723e */ /* 0x000fe400000000ff */
[----:B------:R-:W-:Y:S02]  /*2dd0*/  F2FP.F16.F32.PACK_AB R123, R163, R162 ;  /* 0x000000a2a37b723e */ /* 0x000fe400000000ff */
[----:B------:R-:W-:Y:S02]  /*2de0*/  F2FP.F16.F32.PACK_AB R161, R167, R166 ;  /* 0x000000a6a7a1723e */ /* 0x000fe400000000ff */
[----:B------:R-:W-:Y:S01]  /*2df0*/  WARPGROUP.ARRIVE ;  /* 0x00000000000079c5 */ /* 0x000fe20000000000 */
[----:B------:R-:W-:-:S02]  /*2e00*/  F2FP.F16.F32.PACK_AB R162, R169, R168 ;  /* 0x000000a8a9a2723e */ /* 0x000fc400000000ff */
[----:B------:R-:W-:-:S03]  /*2e10*/  F2FP.F16.F32.PACK_AB R163, R175, R174 ;  /* 0x000000aeafa3723e */ /* 0x000fc600000000ff */
[----:B------:R-:W-:Y:S01]  /*2e20*/  HGMMA.64x96x16.F32 R24, R120, gdesc[UR12].tnspB, R24, gsb0 ;  /* 0x4160000c78187df0 */ /* 0x000fe20008000818 */
[----:B------:R-:W-:Y:S01]  /*2e30*/  UMOV UR14, UR12 ;  /* 0x0000000c000e7c82 */ /* 0x000fe20008000000 */
[----:B------:R-:W-:Y:S01]  /*2e40*/  UMOV UR15, 0x80000020 ;  /* 0x80000020000f7882 */ /* 0x000fe20000000000 */
[----:B------:R-:W-:-:S13]  /*2e50*/  R2UR UR12, R19 ;  /* 0x00000000130c72ca */ /* 0x000fda00000e0000 */
[----:B------:R-:W-:-:S04]  /*2e60*/  USHF.R.U32.HI UR12, URZ, 0x4, UR12 ;  /* 0x000000043f0c7899 */ /* 0x000fc8000801160c */
[----:B------:R-:W-:-:S04]  /*2e70*/  ULOP3.LUT UR12, UR12, 0x3fff, URZ, 0xc0, !UPT ;  /* 0x00003fff0c0c7892 */ /* 0x000fc8000f8ec03f */
[----:B------:R-:W-:Y:S01]  /*2e80*/  ULOP3.LUT UR16, UR12, 0x10000, URZ, 0xfc, !UPT ;  /* 0x000100000c107892 */ /* 0x000fe2000f8efc3f */
[----:B------:R-:W-:Y:S02]  /*2e90*/  WARPGROUP.DEPBAR.LE gsb0, 0x0 ;  /* 0x00008000000079c5 */ /* 0x000fe40000010000 */
[----:B------:R-:W-:-:S06]  /*2ea0*/  WARPGROUP.ARRIVE ;  /* 0x00000000000079c5 */ /* 0x000fcc0000000000 */
[----:B------:R-:W-:Y:S01]  /*2eb0*/  HGMMA.64x96x16.F32 R24, R160, gdesc[UR12].tnspB, R24, gsb0 ;  /* 0x4160000ca0187df0 */ /* 0x000fe20008000818 */
[----:B------:R-:W-:-:S13]  /*2ec0*/  R2UR UR14, R4 ;  /* 0x00000000040e72ca */ /* 0x000fda00000e0000 */
[----:B------:R-:W-:Y:S02]  /*2ed0*/  USHF.R.U32.HI UR15, URZ, 0x4, UR14 ;  /* 0x000000043f0f7899 */ /* 0x000fe4000801160e */
[----:B------:R-:W-:Y:S02]  /*2ee0*/  UIADD3 UR14, UR10, 0xc0, URZ ;  /* 0x000000c00a0e7890 */ /* 0x000fe4000fffe03f */
[----:B------:R-:W-:Y:S02]  /*2ef0*/  ULOP3.LUT UR12, UR15, 0x3fff, URZ, 0xc0, !UPT ;  /* 0x00003fff0f0c7892 */ /* 0x000fe4000f8ec03f */
[----:B------:R-:W-:Y:S02]  /*2f00*/  ULEA UR10, UR6, UR16, 0xa ;  /* 0x00000010060a7291 */ /* 0x000fe4000f8e503f */
[----:B------:R-:W-:Y:S01]  /*2f10*/  UIADD3 UR15, UR12, 0x200, URZ ;  /* 0x000002000c0f7890 */ /* 0x000fe2000fffe03f */
[----:B------:R-:W-:Y:S01]  /*2f20*/  UMOV UR18, UR14 ;  /* 0x0000000e00127c82 */ /* 0x000fe20008000000 */
[----:B------:R-:W-:-:S03]  /*2f30*/  UIADD3 UR14, UR12, 0x400, URZ ;  /* 0x000004000c0e7890 */ /* 0x000fc6000fffe03f */
[----:B------:R-:W-:Y:S01]  /*2f40*/  UMOV UR16, UR10 ;  /* 0x0000000a00107c82 */ /* 0x000fe20008000000 */
[----:B------:R-:W-:Y:S02]  /*2f50*/  WARPGROUP.DEPBAR.LE gsb0, 0x0 ;  /* 0x00008000000079c5 */ /* 0x000fe40000010000 */
[----:B------:R-:W-:-:S06]  /*2f60*/  WARPGROUP.ARRIVE ;  /* 0x00000000000079c5 */ /* 0x000fcc0000000000 */
[----:B------:R-:W-:Y:S01]  /*2f70*/  HGMMA.64x96x16.F32 R24, R176, gdesc[UR16].tnspB, R24, gsb0 ;  /* 0x41600010b0187df0 */ /* 0x000fe20008000818 */
[----:B------:R-:W-:Y:S01]  /*2f80*/  UMOV UR18, UR12 ;  /* 0x0000000c00127c82 */ /* 0x000fe20008000000 */
        /* <DEDUP_REMOVED lines=135> */
[----:B------:R-:W-:Y:S02]  /*3800*/  UIADD3 UR18, UR12, 0xe0, URZ ;  /* 0x000000e00c127890 */ /* 0x000fe4000fffe03f */
[----:B------:R-:W-:Y:S01]  /*3810*/  UIADD3 UR16, UR10, 0x206, URZ ;  /* 0x000002060a107890 */ /* 0x000fe2000fffe03f */
[----:B------:R-:W-:Y:S01]  /*3820*/  UMOV UR19, 0xc0000010 ;  /* 0xc000001000137882 */ /* 0x000fe20000000000 */
[----:B------:R-:W-:Y:S01]  /*3830*/  UMOV UR17, 0x40000040 ;  /* 0x4000004000117882 */ /* 0x000fe20000000000 */
[----:B------:R-:W-:Y:S02]  /*3840*/  UIADD3 UR10, UR12, 0x2e0, URZ ;  /* 0x000002e00c0a7890 */ /* 0x000fe4000fffe03f */
[----:B------:R-:W-:Y:S01]  /*3850*/  UIADD3 UR12, UR12, 0x4e0, URZ ;  /* 0x000004e00c0c7890 */ /* 0x000fe2000fffe03f */
        /* <DEDUP_REMOVED lines=16> */
.L_x_353:
        /* <DEDUP_REMOVED lines=48> */
.L_x_354:
        /* <DEDUP_REMOVED lines=16> */
.L_x_344:
[----:B------:R-:W2:Y:S01]  /*3d60*/  S2UR UR7, SR_CTAID.Y ;  /* 0x00000000000779c3 */ /* 0x000ea20000002600 */
[----:B------:R-:W-:Y:S01]  /*3d70*/  ULDC UR6, c[0x0][0x850] ;  /* 0x0002140000067ab9 */ /* 0x000fe20000000800 */
[----:B------:R-:W3:Y:S01]  /*3d80*/  S2R R0, SR_TID.X ;  /* 0x0000000000007919 */ /* 0x000ee20000002100 */
[----:B------:R-:W-:Y:S01]  /*3d90*/  UISETP.NE.AND UP0, UPT, UR6, 0x1, UPT ;  /* 0x000000010600788c */ /* 0x000fe2000bf05270 */
[----:B------:R-:W-:Y:S01]  /*3da0*/  IMAD R23, R16, 0x1800, R23 ;  /* 0x0000180010177824 */ /* 0x000fe200078e0217 */
[----:B------:R-:W-:Y:S01]  /*3db0*/  ULDC.64 UR14, c[0x0][0x818] ;  /* 0x00020600000e7ab9 */ /* 0x000fe20000000a00 */
[----:B------:R-:W-:Y:S01]  /*3dc0*/  ULDC UR12, c[0x0][0x870] ;  /* 0x00021c00000c7ab9 */ /* 0x000fe20000000800 */
[----:B------:R-:W-:Y:S01]  /*3dd0*/  ULDC.64 UR18, c[0x0][0x840] ;  /* 0x0002100000127ab9 */ /* 0x000fe20000000a00 */
[----:B------:R-:W5:Y:S01]  /*3de0*/  S2UR UR17, SR_CTAID.X ;  /* 0x00000000001179c3 */ /* 0x000f620000002500 */
[----:B------:R-:W-:Y:S01]  /*3df0*/  ULDC.64 UR20, c[0x0][0x868] ;  /* 0x00021a0000147ab9 */ /* 0x000fe20000000a00 */
[----:B------:R-:W-:-:S06]  /*3e00*/  IMAD R23, R23, 0x4, R18 ;  /* 0x0000000417177824 */ /* 0x000fcc00078e0212 */
[----:B------:R-:W-:Y:S08]  /*3e10*/  BAR.SYNC.DEFER_BLOCKING 0x1, 0x100 ;  /* 0x0044000000007b1d */ /* 0x000ff00000010000 */
[----:B------:R-:W4:Y:S01]  /*3e20*/  S2UR UR24, SR_CTAID.Z ;  /* 0x00000000001879c3 */ /* 0x000f220000002700 */
[----:B------:R-:W-:Y:S01]  /*3e30*/  @UP0 ULDC UR4, c[0x0][0x854] ;  /* 0x0002150000040ab9 */ /* 0x000fe20000000800 */
[----:B------:R-:W-:Y:S01]  /*3e40*/  @UP0 ULDC UR9, c[0x0][0x858] ;  /* 0x0002160000090ab9 */ /* 0x000fe20000000800 */
[----:B------:R-:W-:Y:S01]  /*3e50*/  ULDC.64 UR22, c[0x0][0x848] ;  /* 0x0002120000167ab9 */ /* 0x000fe20000000a00 */
[----:B------:R-:W-:Y:S01]  /*3e60*/  BSSY B0, `(.L_x_356) ;  /* 0x0000073000007945 */ /* 0x000fe20003800000 */
[----:B--2---:R-:W-:-:S02]  /*3e70*/  UIMAD.WIDE.U32 UR4, UR7, UR4, URZ ;  /* 0x00000004070472a5 */ /* 0x004fc4000f8e003f */
[----:B------:R-:W-:Y:S02]  /*3e80*/  UMOV UR8, UR7 ;  /* 0x0000000700087c82 */ /* 0x000fe40008000000 */
[----:B------:R-:W-:Y:S02]  /*3e90*/  @UP0 USHF.R.U32.HI UR8, URZ, UR9, UR5 ;  /* 0x000000093f080299 */ /* 0x000fe40008011605 */
[----:B-----5:R-:W-:Y:S02]  /*3ea0*/  UIMAD UR10, UR17, 0x3000, URZ ;  /* 0x00003000110a78a4 */ /* 0x020fe4000f8e023f */
[----:B------:R-:W-:Y:S01]  /*3eb0*/  USHF.R.S32.HI UR13, URZ, 0x1f, UR8 ;  /* 0x0000001f3f0d7899 */ /* 0x000fe20008011408 */
[----:B------:R2:W-:Y:S01]  /*3ec0*/  STS.128 [R23], R24 ;  /* 0x0000001817007388 */ /* 0x0005e20000000c00 */
[----:B------:R-:W-:Y:S01]  /*3ed0*/  USHF.R.S32.HI UR11, URZ, 0x1f, UR10 ;  /* 0x0000001f3f0b7899 */ /* 0x000fe2000801140a */
[----:B---3--:R-:W-:Y:S01]  /*3ee0*/  ISETP.NE.AND P1, PT, R0, 0x80, PT ;  /* 0x000000800000780c */ /* 0x008fe20003f25270 */
[----:B------:R-:W-:Y:S01]  /*3ef0*/  UIMAD UR9, UR13, UR14, URZ ;  /* 0x0000000e0d0972a4 */ /* 0x000fe2000f8e023f */
[----:B------:R2:W-:Y:S01]  /*3f00*/  STS.128 [R23+0x800], R28 ;  /* 0x0008001c17007388 */ /* 0x0005e20000000c00 */
[----:B------:R-:W-:-:S02]  /*3f10*/  UIMAD UR12, UR17, UR12, URZ ;  /* 0x0000000c110c72a4 */ /* 0x000fc4000f8e023f */
[----:B------:R-:W-:Y:S01]  /*3f20*/  UIMAD.WIDE.U32 UR4, UR8, UR14, UR10 ;  /* 0x0000000e080472a5 */ /* 0x000fe2000f8e000a */
[----:B------:R2:W-:Y:S01]  /*3f30*/  STS.128 [R23+0x1000], R32 ;  /* 0x0010002017007388 */ /* 0x0005e20000000c00 */
[----:B------:R-:W-:Y:S01]  /*3f40*/  UIMAD UR16, UR8, UR15, UR9 ;  /* 0x0000000f081072a4 */ /* 0x000fe2000f8e0209 */
[----:B------:R-:W-:Y:S01]  /*3f50*/  ULDC UR14, c[0x0][0x80c] ;  /* 0x00020300000e7ab9 */ /* 0x000fe20000000800 */
[----:B------:R-:W-:Y:S01]  /*3f60*/  UIMAD.WIDE.U32 UR10, UR8, UR18, UR10 ;  /* 0x00000012080a72a5 */ /* 0x000fe2000f8e000a */
[----:B------:R2:W-:Y:S01]  /*3f70*/  STS.128 [R23+0x1800], R36 ;  /* 0x0018002417007388 */ /* 0x0005e20000000c00 */
[----:B------:R-:W-:Y:S02]  /*3f80*/  UIMAD UR12, UR12, UR14, URZ ;  /* 0x0000000e0c0c72a4 */ /* 0x000fe4000f8e023f */
[----:B----4-:R-:W-:Y:S01]  /*3f90*/  UIMAD UR9, UR24, UR14, URZ ;  /* 0x0000000e180972a4 */ /* 0x010fe2000f8e023f */
[----:B------:R2:W-:Y:S01]  /*3fa0*/  STS.128 [R23+0x2000], R4 ;  /* 0x0020000417007388 */ /* 0x0005e20000000c00 */
[----:B------:R-:W-:-:S02]  /*3fb0*/  USHF.R.S32.HI UR15, URZ, 0x1f, UR12 ;  /* 0x0000001f3f0f7899 */ /* 0x000fc4000801140c */
[----:B------:R-:W-:Y:S01]  /*3fc0*/  USHF.R.S32.HI UR14, URZ, 0x1f, UR9 ;  /* 0x0000001f3f0e7899 */ /* 0x000fe20008011409 */
[----:B------:R2:W-:Y:S01]  /*3fd0*/  STS.128 [R23+0x2800], R44 ;  /* 0x0028002c17007388 */ /* 0x0005e20000000c00 */
[----:B------:R-:W-:Y:S02]  /*3fe0*/  UIADD3 UR12, UP0, UP1, UR12, UR9, UR8 ;  /* 0x000000090c0c7290 */ /* 0x000fe4000f91e008 */
[----:B------:R-:W-:Y:S01]  /*3ff0*/  UIMAD UR17, UR13, UR18, URZ ;  /* 0x000000120d1172a4 */ /* 0x000fe2000f8e023f */
[----:B------:R2:W-:Y:S01]  /*4000*/  STS.128 [R23+0x3000], R48 ;  /* 0x0030003017007388 */ /* 0x0005e20000000c00 */
[----:B------:R-:W-:Y:S02]  /*4010*/  UIADD3.X UR14, UR15, UR14, UR13, UP0, UP1 ;  /* 0x0000000e0f0e7290 */ /* 0x000fe400087e240d */
[----:B------:R-:W-:Y:S01]  /*4020*/  USHF.L.U32 UR9, UR12, 0x2, URZ ;  /* 0x000000020c097899 */ /* 0x000fe2000800063f */
[----:B------:R2:W-:Y:S01]  /*4030*/  STS.128 [R23+0x3800], R52 ;  /* 0x0038003417007388 */ /* 0x0005e20000000c00 */
[----:B------:R-:W-:-:S02]  /*4040*/  USHF.L.U64.HI UR12, UR12, 0x2, UR14 ;  /* 0x000000020c0c7899 */ /* 0x000fc4000801020e */
[----:B------:R-:W-:Y:S01]  /*4050*/  UIADD3 UR18, UP0, UR9, UR20, URZ ;  /* 0x0000001409127290 */ /* 0x000fe2000ff1e03f */
[----:B------:R2:W-:Y:S01]  /*4060*/  STS.128 [R23+0x4000], R56 ;  /* 0x0040003817007388 */ /* 0x0005e20000000c00 */
[----:B------:R-:W-:Y:S02]  /*4070*/  UIMAD UR17, UR8, UR19, UR17 ;  /* 0x00000013081172a4 */ /* 0x000fe4000f8e0211 */
[----:B------:R-:W-:Y:S01]  /*4080*/  USHF.R.S32.HI UR13, URZ, 0x1f, UR24 ;  /* 0x0000001f3f0d7899 */ /* 0x000fe20008011418 */
[----:B------:R2:W-:Y:S01]  /*4090*/  STS.128 [R23+0x4800], R60 ;  /* 0x0048003c17007388 */ /* 0x0005e20000000c00 */
[----:B------:R-:W-:Y:S01]  /*40a0*/  UIADD3.X UR19, UR12, UR21, URZ, UP0, !UPT ;  /* 0x000000150c137290 */ /* 0x000fe200087fe43f */
[----:B------:R-:W-:Y:S01]  /*40b0*/  IMAD.U32 R2, RZ, RZ, UR18 ;  /* 0x00000012ff027e24 */ /* 0x000fe2000f8e00ff */
[----:B------:R-:W-:Y:S01]  /*40c0*/  UIADD3 UR5, UR5, UR16, URZ ;  /* 0x0000001005057290 */ /* 0x000fe2000fffe03f */
[----:B------:R2:W-:Y:S01]  /*40d0*/  STS.128 [R23+0x5000], R64 ;  /* 0x0050004017007388 */ /* 0x0005e20000000c00 */
[----:B------:R-:W-:Y:S01]  /*40e0*/  ULDC.64 UR20, c[0x0][0x820] ;  /* 0x0002080000147ab9 */ /* 0x000fe20000000a00 */
[----:B------:R-:W-:Y:S01]  /*40f0*/  UIMAD UR15, UR13, UR22, URZ ;  /* 0x000000160d0f72a4 */ /* 0x000fe2000f8e023f */
[----:B------:R-:W-:Y:S01]  /*4100*/  IMAD.U32 R3, RZ, RZ, UR19 ;  /* 0x00000013ff037e24 */ /* 0x000fe2000f8e00ff */
[----:B------:R-:W-:Y:S01]  /*4110*/  UIMAD UR14, UR13, UR20, URZ ;  /* 0x000000140d0e72a4 */ /* 0x000fe2000f8e023f */
[----:B------:R2:W-:Y:S01]  /*4120*/  STS.128 [R23+0x5800], R68 ;  /* 0x0058004417007388 */ /* 0x0005e20000000c00 */
[----:B------:R-:W-:-:S02]  /*4130*/  UIADD3 UR11, UR11, UR17, URZ ;  /* 0x000000110b0b7290 */ /* 0x000fc4000fffe03f */
[----:B------:R-:W-:Y:S02]  /*4140*/  UIMAD UR13, UR24, UR21, UR14 ;  /* 0x00000015180d72a4 */ /* 0x000fe4000f8e020e */
[----:B------:R-:W-:Y:S01]  /*4150*/  UIMAD.WIDE.U32 UR4, UR24, UR20, UR4 ;  /* 0x00000014180472a5 */ /* 0x000fe2000f8e0004 */
[----:B------:R-:W-:Y:S01]  /*4160*/  ULDC.64 UR16, c[0x0][0x800] ;  /* 0x0002000000107ab9 */ /* 0x000fe20000000a00 */
[----:B------:R-:W-:Y:S02]  /*4170*/  UIMAD.WIDE.U32 UR10, UR24, UR22, UR10 ;  /* 0x00000016180a72a5 */ /* 0x000fe4000f8e000a */
[----:B------:R-:W-:Y:S02]  /*4180*/  UIADD3 UR13, UR5, UR13, URZ ;  /* 0x0000000d050d7290 */ /* 0x000fe4000fffe03f */
[----:B------:R-:W-:Y:S02]  /*4190*/  ULEA UR16, UP0, UR4, UR16, 0x2 ;  /* 0x0000001004107291 */ /* 0x000fe4000f80103f */
[----:B------:R-:W-:Y:S01]  /*41a0*/  UIMAD UR15, UR24, UR23, UR15 ;  /* 0x00000017180f72a4 */ /* 0x000fe2000f8e020f */
[----:B------:R-:W-:Y:S01]  /*41b0*/  ULDC.64 UR20, c[0x0][0x828] ;  /* 0x00020a0000147ab9 */ /* 0x000fe20000000a00 */
[----:B------:R-:W-:-:S02]  /*41c0*/  ULEA.HI.X UR17, UR4, UR17, UR13, 0x2, UP0 ;  /* 0x0000001104117291 */ /* 0x000fc400080f140d */
[----:B------:R-:W-:Y:S02]  /*41d0*/  UIADD3 UR5, UR11, UR15, URZ ;  /* 0x0000000f0b057290 */ /* 0x000fe4000fffe03f */
[----:B------:R-:W-:Y:S02]  /*41e0*/  ULEA UR20, UP1, UR10, UR20, 0x2 ;  /* 0x000000140a147291 */ /* 0x000fe4000f82103f */
[----:B------:R-:W-:Y:S01]  /*41f0*/  UIADD3 UR4, -UR8, URZ, URZ ;  /* 0x0000003f08047290 */ /* 0x000fe2000fffe13f */
[----:B------:R-:W-:Y:S01]  /*4200*/  ULDC UR11, c[0x0][0x740] ;  /* 0x0001d000000b7ab9 */ /* 0x000fe20000000800 */
[----:B------:R-:W-:Y:S01]  /*4210*/  ULEA.HI.X UR5, UR10, UR21, UR5, 0x2, UP1 ;  /* 0x000000150a057291 */ /* 0x000fe200088f1405 */
        /* <DEDUP_REMOVED lines=48> */
[----:B------:R-:W-:Y:S01]  /*4520*/  UIMAD UR6, UR6, UR4, UR7 ;  /* 0x00000004060672a4 */ /* 0x000fe2000f8e0207 */
[----:B--2---:R-:W-:Y:S11]  /*4530*/  @P1 BRA `(.L_x_357) ;  /* 0x0000000000141947 */ /* 0x004ff60003800000 */
.L_x_358:
[----:B------:R-:W2:Y:S04]  /*4540*/  LDG.E.STRONG.GPU R0, desc[UR46][R2.64] ;  /* 0x0000002e02007981 */ /* 0x000ea8000c1ef900 */
[----:B--2---:R-:W-:Y:S01]  /*4550*/  CCTL.IVALL ;  /* 0x00000000ff00798f */ /* 0x004fe20002000000 */
[----:B------:R-:W-:Y:S05]  /*4560*/  YIELD ;  /* 0x0000000000007946 */ /* 0x000fea0003800000 */
[----:B------:R-:W-:-:S13]  /*4570*/  ISETP.NE.AND P0, PT, R0, UR6, PT ;  /* 0x0000000600007c0c */ /* 0x000fda000bf05270 */
[----:B------:R-:W-:Y:S05]  /*4580*/  @P0 BRA `(.L_x_358) ;  /* 0xfffffffc00ec0947 */ /* 0x000fea000383ffff */
.L_x_357:
[----:B------:R-:W-:Y:S05]  /*4590*/  BSYNC B0 ;  /* 0x0000000000007941 */ /* 0x000fea0003800000 */
.L_x_356:
[----:B------:R-:W-:-:S03]  /*45a0*/  UMOV UR4, 0xffffffff ;  /* 0xffffffff00047882 */ /* 0x000fc60000000000 */
[----:B------:R-:W-:Y:S05]  /*45b0*/  BRA.DIV UR4, `(.L_x_359) ;  /* 0x0000003e04cc7947 */ /* 0x000fea000b800000 */
[----:B------:R-:W-:Y:S01]  /*45c0*/  NOP ;  /* 0x0000000000007918 */ /* 0x000fe20000000000 */
.L_x_441:
[----:B------:R-:W-:Y:S01]  /*45d0*/  @!PT LDS RZ, [RZ] ;  /* 0x00000000fffff984 */ /* 0x000fe20000000800 */
[----:B------:R-:W-:Y:S01]  /*45e0*/  @!PT LDS RZ, [RZ] ;  /* 0x00000000fffff984 */ /* 0x000fe20000000800 */
[----:B------:R-:W-:Y:S01]  /*45f0*/  @!PT LDS RZ, [RZ] ;  /* 0x00000000fffff984 */ /* 0x000fe20000000800 */
[----:B------:R-:W-:Y:S01]  /*4600*/  @!PT LDS RZ, [RZ] ;  /* 0x00000000fffff984 */ /* 0x000fe20000000800 */
[----:B------:R2:W-:Y:S06]  /*4610*/  MEMBAR.ALL.CTA ;  /* 0x0000000000007992 */ /* 0x0005ec0000008000 */
[----:B--2---:R-:W2:Y:S01]  /*4620*/  FENCE.VIEW.ASYNC.S ;  /* 0x00000000000073c6 */ /* 0x004ea20000000000 */
[----:B------:R-:W-:Y:S05]  /*4630*/  WARPSYNC.ALL ;  /* 0x0000000000007948 */ /* 0x000fea0003800000 */
[----:B------:R-:W-:Y:S01]  /*4640*/  BSSY B0, `(.L_x_360) ;  /* 0x0000010000007945 */ /* 0x000fe20003800000 */
[----:B--2---:R-:W-:Y:S06]  /*4650*/  BAR.SYNC.DEFER_BLOCKING 0x1, 0x100 ;  /* 0x0044000000007b1d */ /* 0x004fec0000010000 */
[----:B------:R-:W-:Y:S05]  /*4660*/  @P1 BRA `(.L_x_361) ;  /* 0x0000000000341947 */ /* 0x000fea0003800000 */
[----:B------:R-:W-:Y:S01]  /*4670*/  R2UR UR7, R18 ;  /* 0x00000000120772ca */ /* 0x000fe200000e0000 */
[----:B------:R-:W-:Y:S01]  /*4680*/  UMOV UR8, 0xc00 ;  /* 0x00000c0000087882 */ /* 0x000fe20000000000 */
[----:B------:R-:W-:Y:S01]  /*4690*/  PLOP3.LUT P0, PT, PT, PT, PT, 0x80, 0x0 ;  /* 0x000000000000781c */ /* 0x000fe20003f0f070 */
[----:B------:R-:W-:Y:S01]  /*46a0*/  UMOV UR10, 0x0 ;  /* 0x00000000000a7882 */ /* 0x000fe20000000000 */
[----:B------:R-:W-:Y:S01]  /*46b0*/  UMOV UR11, 0x14f00000 ;  /* 0x14f00000000b7882 */ /* 0x000fe20000000000 */
[----:B------:R-:W-:-:S10]  /*46c0*/  UMOV UR4, UR20 ;  /* 0x0000001400047c82 */ /* 0x000fd40008000000 */
.L_x_362:
[----:B------:R-:W-:Y:S01]  /*46d0*/  @P0 ELECT P2, URZ, PT ;  /* 0x00000000003f082f */ /* 0x000fe20003840000 */
[----:B------:R2:W-:-:S12]  /*46e0*/  UBLKRED.G.S.ADD.F32.RN [UR4], [UR7], UR8, desc[UR10] ;  /* 0x00000a04070073bb */ /* 0x0005d800080a1408 */
[----:B------:R-:W-:Y:S02]  /*46f0*/  @P2 PLOP3.LUT P0, PT, P2, PT, PT, 0x8, 0x0 ;  /* 0x000000000000281c */ /* 0x000fe4000170e170 */
[----:B------:R-:W-:-:S11]  /*4700*/  PLOP3.LUT P2, PT, PT, PT, PT, 0x8, 0x0 ;  /* 0x000000000000781c */ /* 0x000fd60003f4e170 */
[----:B--2---:R-:W-:Y:S05]  /*4710*/  @P0 BRA.U.ANY `(.L_x_362) ;  /* 0xfffffffd00ec0947 */ /* 0x004fea000393ffff */
[----:B------:R0:W-:Y:S01]  /*4720*/  UTMACMDFLUSH ;  /* 0x00000000000079b7 */ /* 0x0001e20000000000 */
[----:B------:R-:W-:-:S04]  /*4730*/  DEPBAR.LE SB0, 0x0 ;  /* 0x000080000000791a */ /* 0x000fc80000000000 */
.L_x_361:
[----:B------:R-:W-:Y:S05]  /*4740*/  BSYNC B0 ;  /* 0x0000000000007941 */ /* 0x000fea0003800000 */
.L_x_360:
        /* <DEDUP_REMOVED lines=12> */
[----:B------:R-:W-:-:S05]  /*4810*/  IMAD.MOV.U32 R5, RZ, RZ, 0x1 ;  /* 0x00000001ff057424 */ /* 0x000fca00078e00ff */
[----:B------:R2:W-:Y:S02]  /*4820*/  REDG.E.ADD.S32.STRONG.GPU desc[UR46][R2.64], R5 ;  /* 0x000000050200798e */ /* 0x0005e4000c10e3ae */
.L_x_364:
[----:B------:R-:W-:Y:S05]  /*4830*/  BSYNC B0 ;  /* 0x0000000000007941 */ /* 0x000fea0003800000 */
.L_x_363:
[----:B------:R-:W-:Y:S06]  /*4840*/  BAR.SYNC.DEFER_BLOCKING 0x1, 0x100 ;  /* 0x0044000000007b1d */ /* 0x000fec0000010000 */
[----:B------:R-:W-:Y:S01]  /*4850*/  ULDC.64 UR4, c[0x0][0x860] ;  /* 0x0002180000047ab9 */ /* 0x000fe20000000a00 */
[----:B------:R-:W-:Y:S01]  /*4860*/  BSSY B0, `(.L_x_365) ;  /* 0x0000017000007945 */ /* 0x000fe20003800000 */
[----:B------:R-:W-:-:S04]  /*4870*/  UIADD3 UR9, UP0, UR9, UR4, URZ ;  /* 0x0000000409097290 */ /* 0x000fc8000ff1e03f */
[----:B------:R-:W-:Y:S02]  /*4880*/  UIADD3.X UR12, UR12, UR5, URZ, UP0, !UPT ;  /* 0x000000050c0c7290 */ /* 0x000fe400087fe43f */
[----:B--2---:R-:W-:-:S04]  /*4890*/  IMAD.U32 R2, RZ, RZ, UR9 ;  /* 0x00000009ff027e24 */ /* 0x004fc8000f8e00ff */
[----:B------:R-:W-:Y:S01]  /*48a0*/  IMAD.U32 R3, RZ, RZ, UR12 ;  /* 0x0000000cff037e24 */ /* 0x000fe2000f8e00ff */
        /* <DEDUP_REMOVED lines=12> */
[----:B------:R-:W-:Y:S05]  /*4970*/  @P1 BRA `(.L_x_366) ;  /* 0x0000000000141947 */ /* 0x000fea0003800000 */
.L_x_367:
[----:B------:R-:W3:Y:S04]  /*4980*/  LDG.E.STRONG.GPU R0, desc[UR46][R2.64] ;  /* 0x0000002e02007981 */ /* 0x000ee8000c1ef900 */
[----:B---3--:R-:W-:Y:S01]  /*4990*/  CCTL.IVALL ;  /* 0x00000000ff00798f */ /* 0x008fe20002000000 */
[----:B------:R-:W-:Y:S05]  /*49a0*/  YIELD ;  /* 0x0000000000007946 */ /* 0x000fea0003800000 */
[----:B------:R-:W-:-:S13]  /*49b0*/  ISETP.NE.AND P0, PT, R0, UR6, PT ;  /* 0x0000000600007c0c */ /* 0x000fda000bf05270 */
[----:B------:R-:W-:Y:S05]  /*49c0*/  @P0 BRA `(.L_x_367) ;  /* 0xfffffffc00ec0947 */ /* 0x000fea000383ffff */
.L_x_366:
[----:B------:R-:W-:Y:S05]  /*49d0*/  BSYNC B0 ;  /* 0x0000000000007941 */ /* 0x000fea0003800000 */
.L_x_365:
[----:B------:R-:W-:-:S03]  /*49e0*/  UMOV UR4, 0xffffffff ;  /* 0xffffffff00047882 */ /* 0x000fc60000000000 */
[----:B------:R-:W-:Y:S05]  /*49f0*/  BRA.DIV UR4, `(.L_x_368) ;  /* 0x0000003a04d87947 */ /* 0x000fea000b800000 */
[----:B------:R-:W-:Y:S01]  /*4a00*/  NOP ;  /* 0x0000000000007918 */ /* 0x000fe20000000000 */
.L_x_444:
[----:B------:R-:W-:Y:S01]  /*4a10*/  @!PT LDS RZ, [RZ] ;  /* 0x00000000fffff984 */ /* 0x000fe20000000800 */
[----:B------:R-:W-:Y:S01]  /*4a20*/  @!PT LDS RZ, [RZ] ;  /* 0x00000000fffff984 */ /* 0x000fe20000000800 */
[----:B------:R-:W-:Y:S01]  /*4a30*/  @!PT LDS RZ, [RZ] ;  /* 0x00000000fffff984 */ /* 0x000fe20000000800 */
[----:B------:R-:W-:Y:S01]  /*4a40*/  @!PT LDS RZ, [RZ] ;  /* 0x00000000fffff984 */ /* 0x000fe20000000800 */
[----:B------:R3:W-:Y:S06]  /*4a50*/  MEMBAR.ALL.CTA ;  /* 0x0000000000007992 */ /* 0x0007ec0000008000 */
[----:B---3--:R-:W3:Y:S01]  /*4a60*/  FENCE.VIEW.ASYNC.S ;  /* 0x00000000000073c6 */ /* 0x008ee20000000000 */
[----:B------:R-:W-:Y:S05]  /*4a70*/  WARPSYNC.ALL ;  /* 0x0000000000007948 */ /* 0x000fea0003800000 */
[----:B------:R-:W-:Y:S01]  /*4a80*/  BSSY B0, `(.L_x_369) ;  /* 0x0000011000007945 */ /* 0x000fe20003800000 */
        /* <DEDUP_REMOVED lines=9> */
.L_x_371:
[----:B------:R-:W-:Y:S01]  /*4b20*/  @P0 ELECT P2, URZ, PT ;  /* 0x00000000003f082f */ /* 0x000fe20003840000 */
[----:B------:R3:W-:-:S12]  /*4b30*/  UBLKRED.G.S.ADD.F32.RN [UR4], [UR7], UR8, desc[UR10] ;  /* 0x00000a04070073bb */ /* 0x0007d800080a1408 */
[----:B------:R-:W-:Y:S02]  /*4b40*/  @P2 PLOP3.LUT P0, PT, P2, PT, PT, 0x8, 0x0 ;  /* 0x000000000000281c */ /* 0x000fe4000170e170 */
[----:B------:R-:W-:-:S11]  /*4b50*/  PLOP3.LUT P2, PT, PT, PT, PT, 0x8, 0x0 ;  /* 0x000000000000781c */ /* 0x000fd60003f4e170 */
[----:B---3--:R-:W-:Y:S05]  /*4b60*/  @P0 BRA.U.ANY `(.L_x_371) ;  /* 0xfffffffd00ec0947 */ /* 0x008fea000393ffff */
[----:B------:R0:W-:Y:S01]  /*4b70*/  UTMACMDFLUSH ;  /* 0x00000000000079b7 */ /* 0x0001e20000000000 */
[----:B------:R-:W-:-:S04]  /*4b80*/  DEPBAR.LE SB0, 0x0 ;  /* 0x000080000000791a */ /* 0x000fc80000000000 */
.L_x_370:
[----:B------:R-:W-:Y:S05]  /*4b90*/  BSYNC B0 ;  /* 0x0000000000007941 */ /* 0x000fea0003800000 */
.L_x_369:
[----:B------:R-:W-:Y:S01]  /*4ba0*/  NOP ;  /* 0x0000000000007918 */ /* 0x000fe20000000000 */
[----:B------:R-:W-:Y:S05]  /*4bb0*/  @P1 BRA `(.L_x_335) ;  /* 0x0000003400e01947 */ /* 0x000fea0003800000 */
[----:B------:R-:W-:Y:S01]  /*4bc0*/  IMAD.MOV.U32 R5, RZ, RZ, 0x1 ;  /* 0x00000001ff057424 */ /* 0x000fe200078e00ff */
[----:B------:R-:W-:Y:S01]  /*4bd0*/  @!PT LDS RZ, [RZ] ;  /* 0x00000000fffff984 */ /* 0x000fe20000000800 */
[----:B------:R-:W-:Y:S01]  /*4be0*/  @!PT LDS RZ, [RZ] ;  /* 0x00000000fffff984 */ /* 0x000fe20000000800 */
[----:B------:R-:W-:Y:S01]  /*4bf0*/  @!PT LDS RZ, [RZ] ;  /* 0x00000000fffff984 */ /* 0x000fe20000000800 */
[----:B------:R-:W-:Y:S01]  /*4c00*/  @!PT LDS RZ, [RZ] ;  /* 0x00000000fffff984 */ /* 0x000fe20000000800 */
[----:B------:R3:W-:Y:S06]  /*4c10*/  MEMBAR.ALL.CTA ;  /* 0x0000000000007992 */ /* 0x0007ec0000008000 */
[----:B---3--:R-:W-:Y:S06]  /*4c20*/  MEMBAR.ALL.GPU ;  /* 0x0000000000007992 */ /* 0x008fec000000a000 */
[----:B------:R-:W-:-:S00]  /*4c30*/  ERRBAR ;  /* 0x00000000000079ab */ /* 0x000fc00000000000 */
[----:B------:R-:W-:Y:S06]  /*4c40*/  CGAERRBAR ;  /* 0x00000000000075ab */ /* 0x000fec0000000000 */
[----:B012345:R-:W-:Y:S04]  /*4c50*/  CCTL.IVALL ;  /* 0x00000000ff00798f */ /* 0x03ffe80002000000 */
[----:B------:R3:W-:Y:S01]  /*4c60*/  REDG.E.ADD.S32.STRONG.GPU desc[UR46][R2.64], R5 ;  /* 0x000000050200798e */ /* 0x0007e2000c10e3ae */
[----:B------:R-:W-:Y:S05]  /*4c70*/  BRA `(.L_x_335) ;  /* 0x0000003400b07947 */ /* 0x000fea0003800000 */
.L_x_333:
        /* <DEDUP_REMOVED lines=15> */
[----:B------:R-:W-:Y:S01]  /*4d70*/  UISETP.GE.AND UP1, UPT, UR16, 0x1, UPT ;  /* 0x000000011000788c */ /* 0x000fe2000bf26270 */
[----:B------:R-:W-:Y:S01]  /*4d80*/  ULDC UR15, c[0x0][0x288] ;  /* 0x0000a200000f7ab9 */ /* 0x000fe20000000800 */
[----:B------:R-:W-:Y:S01]  /*4d90*/  USHF.R.S32.HI UR14, URZ, 0x1f, UR7 ;  /* 0x0000001f3f0e7899 */ /* 0x000fe20008011407 */
[----:B------:R-:W-:-:S03]  /*4da0*/  ULDC.64 UR12, c[0x0][0x2e0] ;  /* 0x0000b800000c7ab9 */ /* 0x000fc60000000a00 */
[----:B------:R-:W-:Y:S02]  /*4db0*/  PLOP3.LUT P1, PT, PT, PT, UP1, 0x80, 0x0 ;  /* 0x000000000000781c */ /* 0x000fe40003f2f018 */
[----:B------:R-:W-:Y:S01]  /*4dc0*/  ELECT P0, URZ, PT ;  /* 0x00000000003f782f */ /* 0x000fe20003800000 */
[----:B-1----:R-:W-:Y:S02]  /*4dd0*/  USHF.R.S32.HI UR8, URZ, 0x1f, UR9 ;  /* 0x0000001f3f087899 */ /* 0x002fe40008011409 */
[----:B------:R-:W-:Y:S02]  /*4de0*/  UIMAD.WIDE.U32 UR4, UR9, UR10, URZ ;  /* 0x0000000a090472a5 */ /* 0x000fe4000f8e003f */
[----:B------:R-:W-:-:S04]  /*4df0*/  UIMAD UR6, UR8, UR10, URZ ;  /* 0x0000000a080672a4 */ /* 0x000fc8000f8e023f */
[----:B------:R-:W-:Y:S02]  /*4e00*/  UIMAD UR6, UR9, UR11, UR6 ;  /* 0x0000000b090672a4 */ /* 0x000fe4000f8e0206 */
[----:B------:R-:W-:Y:S02]  /*4e10*/  UIMAD UR11, UR7, UR15, URZ ;  /* 0x0000000f070b72a4 */ /* 0x000fe4000f8e023f */
[----:B------:R-:W-:Y:S02]  /*4e20*/  UIADD3 UR5, UR5, UR6, URZ ;  /* 0x0000000605057290 */ /* 0x000fe4000fffe03f */
[----:B------:R-:W-:Y:S02]  /*4e30*/  UIMAD UR6, UR14, UR12, URZ ;  /* 0x0000000c0e0672a4 */ /* 0x000fe4000f8e023f */
[----:B------:R-:W-:Y:S02]  /*4e40*/  UIADD3 UR10, UP0, UR11, UR9, URZ ;  /* 0x000000090b0a7290 */ /* 0x000fe4000ff1e03f */
[----:B------:R-:W-:-:S02]  /*4e50*/  UIMAD UR14, UR7, UR13, UR6 ;  /* 0x0000000d070e72a4 */ /* 0x000fc4000f8e0206 */
[----:B------:R-:W-:Y:S02]  /*4e60*/  UIMAD.WIDE.U32 UR6, UR7, UR12, UR4 ;  /* 0x0000000c070672a5 */ /* 0x000fe4000f8e0004 */
[----:B------:R-:W-:Y:S01]  /*4e70*/  ULEA.HI.X.SX32 UR11, UR11, UR8, 0x1, UP0 ;  /* 0x000000080b0b7291 */ /* 0x000fe200080f0e3f */
[----:B------:R-:W-:Y:S11]  /*4e80*/  @!P1 BRA `(.L_x_335) ;  /* 0x00000034002c9947 */ /* 0x000ff60003800000 */
[----:B------:R-:W1:Y:S01]  /*4e90*/  S2R R3, SR_TID.X ;  /* 0x0000000000037919 */ /* 0x000e620000002100 */
[----:B------:R-:W-:Y:S01]  /*4ea0*/  UIADD3 UR4, UR16, 0x3f, URZ ;  /* 0x0000003f10047890 */ /* 0x000fe2000fffe03f */
[----:B------:R-:W2:Y:S01]  /*4eb0*/  S2UR UR27, SR_CTAID.X ;  /* 0x00000000001b79c3 */ /* 0x000ea20000002500 */
[----:B------:R-:W-:Y:S02]  /*4ec0*/  UISETP.GE.AND UP0, UPT, UR16, 0x41, UPT ;  /* 0x000000411000788c */ /* 0x000fe4000bf06270 */
[----:B------:R-:W-:Y:S02]  /*4ed0*/  USHF.R.S32.HI UR5, URZ, 0x1f, UR4 ;  /* 0x0000001f3f057899 */ /* 0x000fe40008011404 */
[----:B------:R-:W-:Y:S02]  /*4ee0*/  UIADD3 UR14, UR7, UR14, URZ ;  /* 0x0000000e070e7290 */ /* 0x000fe4000fffe03f */
[----:B------:R-:W-:Y:S01]  /*4ef0*/  ULEA.HI UR5, UR5, UR4, URZ, 0x6 ;  /* 0x0000000405057291 */ /* 0x000fe2000f8f303f */
[----:B------:R-:W-:-:S02]  /*4f00*/  PLOP3.LUT P1, PT, PT, PT, UP0, 0x80, 0x0 ;  /* 0x000000000000781c */ /* 0x000fc40003f2f008 */
[----:B------:R-:W-:Y:S01]  /*4f10*/  ULDC UR4, c[0x0][0x760] ;  /* 0x0001d80000047ab9 */ /* 0x000fe20000000800 */
[----:B------:R-:W-:Y:S02]  /*4f20*/  USHF.R.S32.HI UR5, URZ, 0x6, UR5 ;  /* 0x000000063f057899 */ /* 0x000fe40008011405 */
        /* <DEDUP_REMOVED lines=19> */
.L_x_398:
        /* <DEDUP_REMOVED lines=17> */
.L_x_376:
[----:B------:R-:W2:Y:S04]  /*5170*/  LDG.E.STRONG.GPU R4, desc[UR46][R2.64] ;  /* 0x0000002e02047981 */ /* 0x000ea8000c1ef900 */
[----:B--2---:R-:W-:Y:S01]  /*5180*/  CCTL.IVALL ;  /* 0x00000000ff00798f */ /* 0x004fe20002000000 */
[----:B------:R-:W-:Y:S05]  /*5190*/  YIELD ;  /* 0x0000000000007946 */ /* 0x000fea0003800000 */
[----:B------:R-:W-:-:S13]  /*51a0*/  ISETP.NE.AND P3, PT, R4, UR27, PT ;  /* 0x0000001b04007c0c */ /* 0x000fda000bf65270 */
[----:B------:R-:W-:Y:S05]  /*51b0*/  @P3 BRA `(.L_x_376) ;  /* 0xfffffffc00ec3947 */ /* 0x000fea000383ffff */
.L_x_375:
[----:B------:R-:W-:Y:S05]  /*51c0*/  BSYNC B0 ;  /* 0x0000000000007941 */ /* 0x000fea0003800000 */
.L_x_374:
[----:B------:R-:W-:-:S03]  /*51d0*/  UMOV UR16, 0xffffffff ;  /* 0xffffffff00107882 */ /* 0x000fc60000000000 */
[----:B------:R-:W-:Y:S05]  /*51e0*/  BRA.DIV UR16, `(.L_x_377) ;  /* 0x0000003210f87947 */ /* 0x000fea000b800000 */
[----:B------:R-:W-:Y:S01]  /*51f0*/  NOP ;  /* 0x0000000000007918 */ /* 0x000fe20000000000 */
.L_x_447:
        /* <DEDUP_REMOVED lines=19> */
.L_x_379:
[----:B------:R-:W-:Y:S05]  /*5330*/  BSYNC B0 ;  /* 0x0000000000007941 */ /* 0x000fea0003800000 */
.L_x_378:
        /* <DEDUP_REMOVED lines=13> */
.L_x_381:
[----:B------:R-:W-:Y:S05]  /*5410*/  BSYNC B0 ;  /* 0x0000000000007941 */ /* 0x000fea0003800000 */
.L_x_380:
[----:B------:R-:W-:Y:S06]  /*5420*/  BAR.ARV 0xa, 0xa0 ;  /* 0x0282800000007b1d */ /* 0x000fec0000002000 */
[----:B------:R-:W-:Y:S04]  /*5430*/  BSSY B0, `(.L_x_382) ;  /* 0x0000003000007945 */ /* 0x000fe80003800000 */
[----:B------:R-:W-:Y:S05]  /*5440*/  @!P0 BRA `(.L_x_383) ;  /* 0x0000000000048947 */ /* 0x000fea0003800000 */
[----:B------:R-:W-:-:S04]  /*5450*/  DEPBAR.LE SB0, 0x0 ;  /* 0x000080000000791a */ /* 0x000fc80000000000 */
.L_x_383:
[----:B------:R-:W-:Y:S05]  /*5460*/  BSYNC B0 ;  /* 0x0000000000007941 */ /* 0x000fea0003800000 */
.L_x_382:
        /* <DEDUP_REMOVED lines=19> */
.L_x_385:
[----:B------:R-:W-:Y:S05]  /*55a0*/  BSYNC B0 ;  /* 0x0000000000007941 */ /* 0x000fea0003800000 */
.L_x_384:
        /* <DEDUP_REMOVED lines=9> */
.L_x_388:
[----:B------:R-:W2:Y:S04]  /*5640*/  LDG.E.STRONG.GPU R4, desc[UR46][R2.64] ;  /* 0x0000002e02047981 */ /* 0x000ea8000c1ef900 */
[----:B--2---:R-:W-:Y:S01]  /*5650*/  CCTL.IVALL ;  /* 0x00000000ff00798f */ /* 0x004fe20002000000 */
[----:B------:R-:W-:Y:S05]  /*5660*/  YIELD ;  /* 0x0000000000007946 */ /* 0x000fea0003800000 */
[----:B------:R-:W-:-:S13]  /*5670*/  ISETP.NE.AND P3, PT, R4, UR27, PT ;  /* 0x0000001b04007c0c */ /* 0x000fda000bf65270 */
[----:B------:R-:W-:Y:S05]  /*5680*/  @P3 BRA `(.L_x_388) ;  /* 0xfffffffc00ec3947 */ /* 0x000fea000383ffff */
.L_x_387:
[----:B------:R-:W-:Y:S05]  /*5690*/  BSYNC B0 ;  /* 0x0000000000007941 */ /* 0x000fea0003800000 */
.L_x_386:
[----:B------:R-:W-:-:S03]  /*56a0*/  UMOV UR8, 0xffffffff ;  /* 0xffffffff00087882 */ /* 0x000fc60000000000 */
[----:B------:R-:W-:Y:S05]  /*56b0*/  BRA.DIV UR8, `(.L_x_389) ;  /* 0x0000002e08e07947 */ /* 0x000fea000b800000 */
[----:B------:R-:W-:Y:S01]  /*56c0*/  NOP ;  /* 0x0000000000007918 */ /* 0x000fe20000000000 */
.L_x_450:
        /* <DEDUP_REMOVED lines=13> */
.L_x_391:
[----:B------:R-:W-:Y:S05]  /*57a0*/  BSYNC B0 ;  /* 0x0000000000007941 */ /* 0x000fea0003800000 */
.L_x_390:
        /* <DEDUP_REMOVED lines=13> */
.L_x_393:
[----:B------:R-:W-:Y:S05]  /*5880*/  BSYNC B0 ;  /* 0x0000000000007941 */ /* 0x000fea0003800000 */
.L_x_392:
[----:B------:R-:W-:Y:S06]  /*5890*/  BAR.ARV 0xa, 0xa0 ;  /* 0x0282800000007b1d */ /* 0x000fec0000002000 */
[----:B------:R-:W-:Y:S04]  /*58a0*/  BSSY B0, `(.L_x_394) ;  /* 0x0000003000007945 */ /* 0x000fe80003800000 */
[----:B------:R-:W-:Y:S05]  /*58b0*/  @!P0 BRA `(.L_x_395) ;  /* 0x0000000000048947 */ /* 0x000fea0003800000 */
[----:B------:R-:W-:-:S04]  /*58c0*/  DEPBAR.LE SB0, 0x0 ;  /* 0x000080000000791a */ /* 0x000fc80000000000 */
.L_x_395:
[----:B------:R-:W-:Y:S05]  /*58d0*/  BSYNC B0 ;  /* 0x0000000000007941 */ /* 0x000fea0003800000 */
.L_x_394:
        /* <DEDUP_REMOVED lines=19> */
.L_x_397:
[----:B------:R-:W-:Y:S05]  /*5a10*/  BSYNC B0 ;  /* 0x0000000000007941 */ /* 0x000fea0003800000 */
.L_x_396:
[----:B------:R-:W-:Y:S02]  /*5a20*/  UIADD3 UR4, UR4, 0x2, URZ ;  /* 0x0000000204047890 */ /* 0x000fe4000fffe03f */
[----:B------:R-:W-:Y:S01]  /*5a30*/  UIADD3 UR5, UR5, 0x1, URZ ;  /* 0x0000000105057890 */ /* 0x000fe2000fffe03f */
[----:B------:R-:W-:Y:S11]  /*5a40*/  @P2 BRA `(.L_x_398) ;  /* 0xfffffff400842947 */ /* 0x000ff6000383ffff */
.L_x_373:
[----:B------:R-:W-:-:S13]  /*5a50*/  ISETP.NE.AND P1, PT, RZ, UR33, PT ;  /* 0x00000021ff007c0c */ /* 0x000fda000bf25270 */
[----:B------:R-:W-:Y:S05]  /*5a60*/  @!P1 BRA `(.L_x_335) ;  /* 0x0000002800349947 */ /* 0x000fea0003800000 */
        /* <DEDUP_REMOVED lines=11> */
.L_x_401:
[----:B------:R-:W2:Y:S04]  /*5b20*/  LDG.E.STRONG.GPU R0, desc[UR46][R2.64] ;  /* 0x0000002e02007981 */ /* 0x000ea8000c1ef900 */
[----:B--2---:R-:W-:Y:S01]  /*5b30*/  CCTL.IVALL ;  /* 0x00000000ff00798f */ /* 0x004fe20002000000 */
[----:B------:R-:W-:Y:S05]  /*5b40*/  YIELD ;  /* 0x0000000000007946 */ /* 0x000fea0003800000 */
[----:B------:R-:W-:-:S13]  /*5b50*/  ISETP.NE.AND P2, PT, R0, UR27, PT ;  /* 0x0000001b00007c0c */ /* 0x000fda000bf45270 */
[----:B------:R-:W-:Y:S05]  /*5b60*/  @P2 BRA `(.L_x_401) ;  /* 0xfffffffc00ec2947 */ /* 0x000fea000383ffff */
.L_x_400:
[----:B------:R-:W-:Y:S05]  /*5b70*/  BSYNC B0 ;  /* 0x0000000000007941 */ /* 0x000fea0003800000 */
.L_x_399:
[----:B------:R-:W-:-:S03]  /*5b80*/  UMOV UR5, 0xffffffff ;  /* 0xffffffff00057882 */ /* 0x000fc60000000000 */
[----:B------:R-:W-:Y:S05]  /*5b90*/  BRA.DIV UR5, `(.L_x_402) ;  /* 0x0000002a05c47947 */ /* 0x000fea000b800000 */
[----:B------:R-:W-:Y:S01]  /*5ba0*/  NOP ;  /* 0x0000000000007918 */ /* 0x000fe20000000000 */
.L_x_453:
        /* <DEDUP_REMOVED lines=22> */
.L_x_404:
[----:B------:R-:W-:Y:S05]  /*5d10*/  BSYNC B0 ;  /* 0x0000000000007941 */ /* 0x000fea0003800000 */
.L_x_403:
        /* <DEDUP_REMOVED lines=20> */
.L_x_406:
[----:B------:R-:W-:Y:S05]  /*5e60*/  BSYNC B0 ;  /* 0x0000000000007941 */ /* 0x000fea0003800000 */
.L_x_405:
[----:B------:R-:W-:Y:S06]  /*5e70*/  BAR.ARV 0xa, 0xa0 ;  /* 0x0282800000007b1d */ /* 0x000fec0000002000 */
[----:B------:R-:W-:Y:S04]  /*5e80*/  BSSY B0, `(.L_x_407) ;  /* 0x0000003000007945 */ /* 0x000fe80003800000 */
[----:B------:R-:W-:Y:S05]  /*5e90*/  @!P0 BRA `(.L_x_408) ;  /* 0x0000000000048947 */ /* 0x000fea0003800000 */
[----:B------:R-:W-:-:S04]  /*5ea0*/  DEPBAR.LE SB0, 0x0 ;  /* 0x000080000000791a */ /* 0x000fc80000000000 */
.L_x_408:
[----:B------:R-:W-:Y:S05]  /*5eb0*/  BSYNC B0 ;  /* 0x0000000000007941 */ /* 0x000fea0003800000 */
.L_x_407:
[----:B------:R-:W-:Y:S06]  /*5ec0*/  BAR.ARV 0xb, 0xa0 ;  /* 0x02c2800000007b1d */ /* 0x000fec0000002000 */
[----:B------:R-:W-:Y:S01]  /*5ed0*/  NOP ;  /* 0x0000000000007918 */ /* 0x000fe20000000000 */
        /* <DEDUP_REMOVED lines=15> */
[----:B--2---:R4:W-:Y:S01]  /*5fd0*/  @P0 REDG.E.ADD.S32.STRONG.GPU desc[UR46][R2.64], R5 ;  /* 0x000000050200098e */ /* 0x0049e2000c10e3ae */
[----:B------:R-:W-:Y:S05]  /*5fe0*/  BRA `(.L_x_335) ;  /* 0x0000002000d47947 */ /* 0x000fea0003800000 */
.L_x_372:
        /* <DEDUP_REMOVED lines=48> */
.L_x_454:
        /* <DEDUP_REMOVED lines=14> */
.L_x_412:
        /* <DEDUP_REMOVED lines=23> */
[----:B------:R-:W-:Y:S01]  /*6540*/  MOV R14, UR47 ;  /* 0x0000002f000e7c02 */ /* 0x000fe20008000f00 */
[----:B--2---:R-:W-:Y:S01]  /*6550*/  IMAD.MOV.U32 R10, RZ, RZ, R6 ;  /* 0x000000ffff0a7224 */ /* 0x004fe200078e0006 */
[----:B------:R-:W-:Y:S01]  /*6560*/  UIADD3 UR44, UR8, 0x1e000, URZ ;  /* 0x0001e000082c7890 */ /* 0x000fe2000fffe03f */
[----:B------:R-:W-:Y:S01]  /*6570*/  IMAD.MOV.U32 R11, RZ, RZ, R7 ;  /* 0x000000ffff0b7224 */ /* 0x000fe200078e0007 */
[----:B------:R-:W-:Y:S01]  /*6580*/  UMOV UR33, UR25 ;  /* 0x0000001900217c82 */ /* 0x000fe20008000000 */
[----:B------:R-:W-:Y:S01]  /*6590*/  UMOV UR17, UR25 ;  /* 0x0000001900117c82 */ /* 0x000fe20008000000 */
[----:B------:R-:W-:Y:S01]  /*65a0*/  IADD3 R2, P1, R10, 0x2f0, RZ ;  /* 0x000002f00a027810 */ /* 0x000fe20007f3e0ff */
[----:B------:R-:W-:Y:S01]  /*65b0*/  UIADD3 UR9, UR8, 0x26800, URZ ;  /* 0x0002680008097890 */ /* 0x000fe2000fffe03f */
[----:B------:R-:W-:Y:S01]  /*65c0*/  MOV R15, UR46 ;  /* 0x0000002e000f7c02 */ /* 0x000fe20008000f00 */
[----:B------:R-:W-:Y:S01]  /*65d0*/  UMOV UR45, UR25 ;  /* 0x00000019002d7c82 */ /* 0x000fe20008000000 */
        /* <DEDUP_REMOVED lines=11> */
[----:B------:R-:W-:Y:S01]  /*6690*/  R2UR UR47, R14 ;  /* 0x000000000e2f72ca */ /* 0x000fe200000e0000 */
[----:B------:R-:W-:Y:S01]  /*66a0*/  UIADD3 UR48, UR8, 0x4000, URZ ;  /* 0x0000400008307890 */ /* 0x000fe2000fffe03f */
[----:B------:R-:W-:Y:S01]  /*66b0*/  R2UR UR31, R2 ;  /* 0x00000000021f72ca */ /* 0x000fe200000e0000 */
[--C-:B------:R-:W-:Y:S01]  /*66c0*/  IMAD.X R2, RZ, RZ, R11.reuse, P2 ;  /* 0x000000ffff027224 */ /* 0x100fe200010e060b */
[----:B------:R-:W-:Y:S01]  /*66d0*/  UMOV UR58, 0x30 ;  /* 0x00000030003a7882 */ /* 0x000fe20000000000 */
[----:B------:R-:W-:Y:S01]  /*66e0*/  UMOV UR60, UR12 ;  /* 0x0000000c003c7c82 */ /* 0x000fe20008000000 */
[----:B------:R-:W-:Y:S01]  /*66f0*/  UMOV UR59, UR11 ;  /* 0x0000000b003b7c82 */ /* 0x000fe20008000000 */
[----:B------:R-:W-:Y:S01]  /*6700*/  UMOV UR57, UR9 ;  /* 0x0000000900397c82 */ /* 0x000fe20008000000 */
[----:B------:R-:W-:Y:S01]  /*6710*/  R2UR UR23, R2 ;  /* 0x00000000021772ca */ /* 0x000fe200000e0000 */
[----:B------:R-:W-:Y:S01]  /*6720*/  UMOV UR50, 0x40 ;  /* 0x0000004000327882 */ /* 0x000fe20000000000 */
[----:B------:R-:W-:Y:S01]  /*6730*/  IADD3 R2, P1, R10, 0xf0, RZ ;  /* 0x000000f00a027810 */ /* 0x000fe20007f3e0ff */
[----:B------:R-:W-:Y:S01]  /*6740*/  UMOV UR52, UR12 ;  /* 0x0000000c00347c82 */ /* 0x000fe20008000000 */
[----:B------:R-:W-:Y:S01]  /*6750*/  UMOV UR51, UR11 ;  /* 0x0000000b00337c82 */ /* 0x000fe20008000000 */
[----:B------:R-:W-:Y:S01]  /*6760*/  UMOV UR49, UR9 ;  /* 0x0000000900317c82 */ /* 0x000fe20008000000 */
[----:B------:R-:W-:Y:S01]  /*6770*/  R2UR UR40, R2 ;  /* 0x00000000022872ca */ /* 0x000fe200000e0000 */
[----:B-1----:R-:W-:Y:S01]  /*6780*/  IMAD.X R3, RZ, RZ, R11, P1 ;  /* 0x000000ffff037224 */ /* 0x002fe200008e060b */
[----:B------:R-:W-:-:S04]  /*6790*/  R2UR UR46, R15 ;  /* 0x000000000f2e72ca */ /* 0x000fc800000e0000 */
        /* <DEDUP_REMOVED lines=21> */
[----:B------:R-:W-:Y:S01]  /*68f0*/  MOV R16, UR45 ;  /* 0x0000002d00107c02 */ /* 0x000fe20008000f00 */
        /* <DEDUP_REMOVED lines=8> */
[----:B------:R-:W-:Y:S01]  /*6980*/  MOV R17, UR44 ;  /* 0x0000002c00117c02 */ /* 0x000fe20008000f00 */
[----:B------:R-:W-:Y:S01]  /*6990*/  UMOV UR42, 0x50 ;  /* 0x00000050002a7882 */ /* 0x000fe20000000000 */
[----:B------:R-:W-:Y:S01]  /*69a0*/  UMOV UR43, UR11 ;  /* 0x0000000b002b7c82 */ /* 0x000fe20008000000 */
[----:B------:R-:W-:Y:S01]  /*69b0*/  MOV R18, UR42 ;  /* 0x0000002a00127c02 */ /* 0x000fe20008000f00 */
[----:B------:R-:W-:Y:S01]  /*69c0*/  UMOV UR42, 0x20 ;  /* 0x00000020002a7882 */ /* 0x000fe20000000000 */
[----:B------:R-:W-:Y:S01]  /*69d0*/  UMOV UR41, UR9 ;  /* 0x0000000900297c82 */ /* 0x000fe20008000000 */
[----:B------:R2:W-:Y:S01]  /*69e0*/  UTMALDG.4D [UR16], [UR30], desc[UR54] ;  /* 0x000036101e0075b4 */ /* 0x0005e20008019000 */
[----:B------:R-:W-:Y:S01]  /*69f0*/  IMAD.MOV.U32 R5, RZ, RZ, RZ ;  /* 0x000000ffff057224 */ /* 0x000fe200078e00ff */
[----:B------:R3:W-:Y:S01]  /*6a00*/  UTMALDG.4D [UR40], [UR30], desc[UR54] ;  /* 0x000036281e0075b4 */ /* 0x0007e20008019000 */
[----:B------:R4:W-:Y:S01]  /*6a10*/  UTMALDG.4D [UR56], [UR30], desc[UR54] ;  /* 0x000036381e0075b4 */ /* 0x0009e20008019000 */
[----:B-1----:R-:W-:Y:S01]  /*6a20*/  UMOV UR10, 0x40 ;  /* 0x00000040000a7882 */ /* 0x002fe20000000000 */
[----:B------:R4:W-:Y:S01]  /*6a30*/  UTMALDG.4D [UR48], [UR30], desc[UR54] ;  /* 0x000036301e0075b4 */ /* 0x0009e20008019000 */
        /* <DEDUP_REMOVED lines=15> */
[----:B------:R4:W-:Y:S10]  /*6b30*/  UTMALDG.4D [UR8], [UR22], desc[UR54] ;  /* 0x00003608160075b4 */ /* 0x0009f40008019000 */
        /* <DEDUP_REMOVED lines=17> */
.L_x_423:
[----:B------:R-:W-:-:S04]  /*6c50*/  SHF.L.U32 R20, R9, 0x1f, RZ ;  /* 0x0000001f09147819 */ /* 0x000fc800000006ff */
[----:B-1----:R-:W1:Y:S02]  /*6c60*/  SYNCS.PHASECHK.TRANS64.TRYWAIT P1, [R0+URZ+0x26840], R20 ;  /* 0x02684014000075a7 */ /* 0x002e64000802017f */
[----:B-123--:R-:W-:Y:S05]  /*6c70*/  @!P1 BRA `(.L_x_415) ;  /* 0x0000001800bc9947 */ /* 0x00efea0003800000 */
.L_x_455:
[----:B------:R-:W-:Y:S05]  /*6c80*/  @P0 BRA `(.L_x_416) ;  /* 0x0000000000140947 */ /* 0x000fea0003800000 */
[----:B------:R-:W-:Y:S01]  /*6c90*/  ISETP.NE.AND P1, PT, R13, RZ, PT ;  /* 0x000000ff0d00720c */ /* 0x000fe20003f25270 */
[----:B------:R-:W-:-:S04]  /*6ca0*/  IMAD.MOV.U32 R3, RZ, RZ, 0x3100 ;  /* 0x00003100ff037424 */ /* 0x000fc800078e00ff */
[----:B------:R2:W-:Y:S08]  /*6cb0*/  SYNCS.ARRIVE.TRANS64 RZ, [R0+URZ+0x26830], R3 ;  /* 0x0268300300ff79a7 */ /* 0x0005f0000800003f */
[----:B------:R-:W-:Y:S05]  /*6cc0*/  @!P1 BRA `(.L_x_416) ;  /* 0x0000000000049947 */ /* 0x000fea0003800000 */
[----:B------:R-:W-:Y:S01]  /*6cd0*/  BPT.TRAP 0x1 ;  /* 0x000000040000795c */ /* 0x000fe20000300000 */
.L_x_416:
        /* <DEDUP_REMOVED lines=42> */
.L_x_456:
[----:B------:R-:W-:Y:S05]  /*6f80*/  @P0 BRA `(.L_x_418) ;  /* 0x0000000000140947 */ /* 0x000fea0003800000 */
[----:B------:R-:W-:Y:S01]  /*6f90*/  ISETP.NE.AND P1, PT, R13, RZ, PT ;  /* 0x000000ff0d00720c */ /* 0x000fe20003f25270 */
[----:B------:R-:W-:-:S04]  /*6fa0*/  IMAD.MOV.U32 R3, RZ, RZ, 0x3100 ;  /* 0x00003100ff037424 */ /* 0x000fc800078e00ff */
[----:B------:R3:W-:Y:S08]  /*6fb0*/  SYNCS.ARRIVE.TRANS64 RZ, [R0+URZ+0x26818], R3 ;  /* 0x0268180300ff79a7 */ /* 0x0007f0000800003f */
[----:B------:R-:W-:Y:S05]  /*6fc0*/  @!P1 BRA `(.L_x_418) ;  /* 0x0000000000049947 */ /* 0x000fea0003800000 */
[----:B------:R-:W-:Y:S01]  /*6fd0*/  BPT.TRAP 0x1 ;  /* 0x000000040000795c */ /* 0x000fe20000300000 */
.L_x_418:
        /* <DEDUP_REMOVED lines=34> */
.L_x_457:
[----:B-123--:R-:W-:Y:S01]  /*7200*/  SHF.R.S32.HI R20, RZ, 0x1f, R19 ;  /* 0x0000001fff147819 */ /* 0x00efe20000011413 */
[----:B------:R-:W-:Y:S06]  /*7210*/  @P0 BRA `(.L_x_420) ;  /* 0x0000000000140947 */ /* 0x000fec0003800000 */
[----:B------:R-:W-:Y:S01]  /*7220*/  ISETP.NE.AND P1, PT, R13, RZ, PT ;  /* 0x000000ff0d00720c */ /* 0x000fe20003f25270 */
[----:B------:R-:W-:-:S04]  /*7230*/  IMAD.MOV.U32 R21, RZ, RZ, 0x3100 ;  /* 0x00003100ff157424 */ /* 0x000fc800078e00ff */
[----:B------:R1:W-:Y:S08]  /*7240*/  SYNCS.ARRIVE.TRANS64 RZ, [R0+URZ+0x26838], R21 ;  /* 0x0268381500ff79a7 */ /* 0x0003f0000800003f */
[----:B------:R-:W-:Y:S05]  /*7250*/  @!P1 BRA `(.L_x_420) ;  /* 0x0000000000049947 */ /* 0x000fea0003800000 */
[----:B------:R-:W-:Y:S01]  /*7260*/  BPT.TRAP 0x1 ;  /* 0x000000040000795c */ /* 0x000fe20000300000 */
.L_x_420:
        /* <DEDUP_REMOVED lines=38> */
.L_x_459:
[----:B------:R-:W-:Y:S05]  /*74d0*/  @P0 BRA `(.L_x_422) ;  /* 0x0000000000140947 */ /* 0x000fea0003800000 */
[----:B------:R-:W-:Y:S01]  /*74e0*/  ISETP.NE.AND P1, PT, R13, RZ, PT ;  /* 0x000000ff0d00720c */ /* 0x000fe20003f25270 */
[----:B--2---:R-:W-:-:S04]  /*74f0*/  IMAD.MOV.U32 R5, RZ, RZ, 0x3100 ;  /* 0x00003100ff057424 */ /* 0x004fc800078e00ff */
[----:B------:R3:W-:Y:S08]  /*7500*/  SYNCS.ARRIVE.TRANS64 RZ, [R0+URZ+0x26810], R5 ;  /* 0x0268100500ff79a7 */ /* 0x0007f0000800003f */
[----:B------:R-:W-:Y:S05]  /*7510*/  @!P1 BRA `(.L_x_422) ;  /* 0x0000000000049947 */ /* 0x000fea0003800000 */
[----:B------:R-:W-:Y:S01]  /*7520*/  BPT.TRAP 0x1 ;  /* 0x000000040000795c */ /* 0x000fe20000300000 */
.L_x_422:
        /* <DEDUP_REMOVED lines=36> */
.L_x_414:
[----:B------:R-:W-:-:S13]  /*7770*/  ISETP.NE.AND P1, PT, R17, RZ, PT ;  /* 0x000000ff1100720c */ /* 0x000fda0003f25270 */
[----:B------:R-:W-:Y:S05]  /*7780*/  @!P1 BRA `(.L_x_413) ;  /* 0x0000000400609947 */ /* 0x000fea0003800000 */
[----:B------:R-:W-:-:S04]  /*7790*/  SHF.L.U32 R7, R9, 0x1f, RZ ;  /* 0x0000001f09077819 */ /* 0x000fc800000006ff */
[----:B------:R-:W2:Y:S02]  /*77a0*/  SYNCS.PHASECHK.TRANS64.TRYWAIT P1, [R0+URZ+0x26840], R7 ;  /* 0x02684007000075a7 */ /* 0x000ea4000802017f */
[----:B--2---:R-:W-:Y:S05]  /*77b0*/  @!P1 BRA `(.L_x_424) ;  /* 0x0000001000409947 */ /* 0x004fea0003800000 */
.L_x_460:
[----:B------:R-:W-:Y:S05]  /*77c0*/  @P0 BRA `(.L_x_425) ;  /* 0x0000000000140947 */ /* 0x000fea0003800000 */
[----:B------:R-:W-:Y:S01]  /*77d0*/  ISETP.NE.AND P1, PT, R13, RZ, PT ;  /* 0x000000ff0d00720c */ /* 0x000fe20003f25270 */
[----:B------:R-:W-:-:S04]  /*77e0*/  IMAD.MOV.U32 R5, RZ, RZ, 0x3100 ;  /* 0x00003100ff057424 */ /* 0x000fc800078e00ff */
[----:B------:R3:W-:Y:S08]  /*77f0*/  SYNCS.ARRIVE.TRANS64 RZ, [R0+URZ+0x26830], R5 ;  /* 0x0268300500ff79a7 */ /* 0x0007f0000800003f */
[----:B------:R-:W-:Y:S05]  /*7800*/  @!P1 BRA `(.L_x_425) ;  /* 0x0000000000049947 */ /* 0x000fea0003800000 */
[----:B------:R-:W-:Y:S01]  /*7810*/  BPT.TRAP 0x1 ;  /* 0x000000040000795c */ /* 0x000fe20000300000 */
.L_x_425:
        /* <DEDUP_REMOVED lines=40> */
.L_x_461:
[----:B------:R-:W-:Y:S05]  /*7aa0*/  @P0 BRA `(.L_x_427) ;  /* 0x0000000000140947 */ /* 0x000fea0003800000 */
[----:B------:R-:W-:Y:S01]  /*7ab0*/  ISETP.NE.AND P0, PT, R13, RZ, PT ;  /* 0x000000ff0d00720c */ /* 0x000fe20003f05270 */
[----:B------:R-:W-:-:S04]  /*7ac0*/  IMAD.MOV.U32 R5, RZ, RZ, 0x3100 ;  /* 0x00003100ff057424 */ /* 0x000fc800078e00ff */
[----:B------:R4:W-:Y:S08]  /*7ad0*/  SYNCS.ARRIVE.TRANS64 RZ, [R0+URZ+0x26818], R5 ;  /* 0x0268180500ff79a7 */ /* 0x0009f0000800003f */
[----:B------:R-:W-:Y:S05]  /*7ae0*/  @!P0 BRA `(.L_x_427) ;  /* 0x0000000000048947 */ /* 0x000fea0003800000 */
[----:B------:R-:W-:Y:S01]  /*7af0*/  BPT.TRAP 0x1 ;  /* 0x000000040000795c */ /* 0x000fe20000300000 */
.L_x_427:
        /* <DEDUP_REMOVED lines=33> */
.L_x_413:
[----:B------:R-:W4:Y:S01]  /*7d10*/  S2R R2, SR_TID.X ;  /* 0x0000000000027919 */ /* 0x000f220000002100 */
[----:B------:R-:W-:Y:S01]  /*7d20*/  IMAD R3, R12, 0x8, R0 ;  /* 0x000000080c037824 */ /* 0x000fe200078e0200 */
[----:B----4-:R-:W-:Y:S02]  /*7d30*/  LOP3.LUT R4, R2, 0x7f, RZ, 0xc0, !PT ;  /* 0x0000007f02047812 */ /* 0x010fe400078ec0ff */
[----:B------:R-:W-:Y:S02]  /*7d40*/  SHF.L.U32 R2, R9, 0x1f, RZ ;  /* 0x0000001f09027819 */ /* 0x000fe400000006ff */
[----:B------:R-:W-:Y:S02]  /*7d50*/  ISETP.NE.AND P1, PT, R4, RZ, PT ;  /* 0x000000ff0400720c */ /* 0x000fe40003f25270 */
[----:B------:R-:W4:Y:S02]  /*7d60*/  SYNCS.PHASECHK.TRANS64.TRYWAIT P0, [R3+URZ+0x26840], R2 ;  /* 0x02684002030075a7 */ /* 0x000f24000800017f */
[----:B----4-:R-:W-:Y:S09]  /*7d70*/  @!P0 BRA `(.L_x_428) ;  /* 0x0000000800f88947 */ /* 0x010ff20003800000 */
.L_x_462:
[----:B------:R-:W-:Y:S05]  /*7d80*/  @P1 BRA `(.L_x_429) ;  /* 0x0000000000181947 */ /* 0x000fea0003800000 */
[----:B------:R-:W5:Y:S01]  /*7d90*/  S2R R4, SR_TID.X ;  /* 0x0000000000047919 */ /* 0x000f620000002100 */
[----:B----4-:R-:W-:-:S04]  /*7da0*/  IMAD.MOV.U32 R2, RZ, RZ, 0x3100 ;  /* 0x00003100ff027424 */ /* 0x010fc800078e00ff */
[----:B------:R4:W-:Y:S01]  /*7db0*/  SYNCS.ARRIVE.TRANS64 RZ, [R3+URZ+0x26830], R2 ;  /* 0x0268300203ff79a7 */ /* 0x0009e2000800003f */
[----:B-----5:R-:W-:-:S13]  /*7dc0*/  LOP3.LUT P0, RZ, R4, 0x1f, RZ, 0xc0, !PT ;  /* 0x0000001f04ff7812 */ /* 0x020fda000780c0ff */
[----:B----4-:R-:W-:Y:S05]  /*7dd0*/  @!P0 BRA `(.L_x_429) ;  /* 0x0000000000048947 */ /* 0x010fea0003800000 */
[----:B------:R-:W-:Y:S01]  /*7de0*/  BPT.TRAP 0x1 ;  /* 0x000000040000795c */ /* 0x000fe20000300000 */
.L_x_429:
        /* <DEDUP_REMOVED lines=47> */
.L_x_410:
[----:B------:R-:W-:Y:S05]  /*80e0*/  BSYNC B0 ;  /* 0x0000000000007941 */ /* 0x000fea0003800000 */
.L_x_409:
[----:B------:R-:W-:-:S03]  /*80f0*/  UMOV UR5, 0xffffffff ;  /* 0xffffffff00057882 */ /* 0x000fc60000000000 */
[----:B------:R-:W-:Y:S05]  /*8100*/  BRA.DIV UR5, `(.L_x_430) ;  /* 0x0000000a05287947 */ /* 0x000fea000b800000 */
[----:B------:R-:W-:-:S13]  /*8110*/  ELECT P0, URZ, PT ;  /* 0x00000000003f782f */ /* 0x000fda0003800000 */
.L_x_465:
[----:B------:R-:W-:Y:S05]  /*8120*/  @!P0 BRA `(.L_x_335) ;  /* 0x0000000000848947 */ /* 0x000fea0003800000 */
[----:B------:R-:W-:-:S06]  /*8130*/  ULOP3.LUT UR5, UR38, 0x2, URZ, 0xfc, !UPT ;  /* 0x0000000226057892 */ /* 0x000fcc000f8efc3f */
[----:B------:R-:W-:-:S05]  /*8140*/  IMAD.U32 R2, RZ, RZ, UR5 ;  /* 0x00000005ff027e24 */ /* 0x000fca000f8e00ff */
[----:B------:R-:W-:-:S13]  /*8150*/  ISETP.NE.AND P0, PT, R2, 0x3, PT ;  /* 0x000000030200780c */ /* 0x000fda0003f05270 */
[----:B------:R-:W-:Y:S05]  /*8160*/  @!P0 BRA `(.L_x_431) ;  /* 0x0000000000048947 */ /* 0x000fea0003800000 */
[----:B------:R-:W-:Y:S01]  /*8170*/  BPT.TRAP 0x1 ;  /* 0x000000040000795c */ /* 0x000fe20000300000 */
.L_x_431:
        /* <DEDUP_REMOVED lines=15> */
.L_x_466:
[----:B------:R-:W2:Y:S02]  /*8270*/  SYNCS.PHASECHK.TRANS64.TRYWAIT P1, [R3+URZ], R2 ;  /* 0x00000002030075a7 */ /* 0x000ea4000802017f */
[----:B--2---:R-:W-:Y:S05]  /*8280*/  @!P1 BRA `(.L_x_433) ;  /* 0x0000000800009947 */ /* 0x004fea0003800000 */
.L_x_467:
[----:B------:R-:W-:Y:S05]  /*8290*/  @!P0 BRA `(.L_x_434) ;  /* 0x0000000000048947 */ /* 0x000fea0003800000 */
[----:B------:R-:W-:Y:S01]  /*82a0*/  BPT.TRAP 0x1 ;  /* 0x000000040000795c */ /* 0x000fe20000300000 */
.L_x_434:
[----:B--2---:R-:W-:-:S04]  /*82b0*/  VIADD R3, R7, 0x26840 ;  /* 0x0002684007037836 */ /* 0x004fc80000000000 */
[----:B------:R-:W-:-:S04]  /*82c0*/  IMAD R0, R0, 0x8, R3 ;  /* 0x0000000800007824 */ /* 0x000fc800078e0203 */
[----:B------:R-:W2:Y:S02]  /*82d0*/  SYNCS.PHASECHK.TRANS64.TRYWAIT P0, [R0+URZ], R5 ;  /* 0x00000005000075a7 */ /* 0x000ea4000800017f */
[----:B--2---:R-:W-:Y:S05]  /*82e0*/  @!P0 BRA `(.L_x_435) ;  /* 0x0000000400fc8947 */ /* 0x004fea0003800000 */
.L_x_468:
[----:B------:R-:W-:-:S07]  /*82f0*/  IMAD R3, R4, 0x8, R3 ;  /* 0x0000000804037824 */ /* 0x000fce00078e0203 */
.L_x_436:
[----:B---3--:R3:W4:Y:S02]  /*8300*/  SYNCS.PHASECHK.TRANS64.TRYWAIT P0, [R3+URZ], R2 ;  /* 0x00000002030075a7 */ /* 0x008724000800017f */
[----:B----4-:R-:W-:Y:S05]  /*8310*/  @!P0 NANOSLEEP.SYNCS 0x989680 ;  /* 0x009896800000895d */ /* 0x010fea0003900000 */
[----:B------:R-:W4:Y:S02]  /*8320*/  @!P0 SYNCS.PHASECHK.TRANS64 P0, [R3+URZ], R2 ;  /* 0x00000002030085a7 */ /* 0x000f24000800007f */
[----:B----4-:R-:W-:Y:S05]  /*8330*/  @!P0 BRA `(.L_x_436) ;  /* 0xfffffffc00f08947 */ /* 0x010fea000383ffff */
.L_x_335:
[----:B------:R-:W-:Y:S05]  /*8340*/  BSYNC B6 ;  /* 0x0000000000067941 */ /* 0x000fea0003800000 */
.L_x_332:
[----:B------:R-:W-:Y:S05]  /*8350*/  EXIT ;  /* 0x000000000000794d */ /* 0x000fea0003800000 */
.L_x_340:
[----:B------:R-:W-:Y:S02]  /*8360*/  IMAD.MOV.U32 R13, RZ, RZ, R16 ;  /* 0x000000ffff0d7224 */ /* 0x000fe400078e0010 */
[----:B------:R-:W-:Y:S02]  /*8370*/  IMAD.MOV.U32 R12, RZ, RZ, RZ ;  /* 0x000000ffff0c7224 */ /* 0x000fe400078e00ff */
[----:B------:R-:W-:Y:S02]  /*8380*/  IMAD.MOV.U32 R11, RZ, RZ, 0x1f ;  /* 0x0000001fff0b7424 */ /* 0x000fe400078e00ff */
[----:B------:R-:W-:-:S07]  /*8390*/  IMAD.MOV.U32 R15, RZ, RZ, -0x1 ;  /* 0xffffffffff0f7424 */ /* 0x000fce00078e00ff */
[----:B------:R-:W-:Y:S05]  /*83a0*/  WARPSYNC.COLLECTIVE R15, `(.L_x_437) ;  /* 0x000000000f087348 */ /* 0x000fea0003c00000 */
[----:B------:R1:W2:Y:S02]  /*83b0*/  SHFL.IDX P6, R14, R13, R12, R11 ;  /* 0x0000000c0d0e7389 */ /* 0x0002a400000c000b */
[----:B-12---:R-:W-:Y:S01]  /*83c0*/  ENDCOLLECTIVE ;  /* 0x000000000000791b */ /* 0x006fe20003800000 */
.L_x_437:
[----:B------:R-:W-:Y:S05]  /*83d0*/  BRA `(.L_x_438) ;  /* 0xffffff8400d87947 */ /* 0x000fea000383ffff */
.L_x_342:
[----:B--2---:R2:W3:Y:S02]  /*83e0*/  SYNCS.PHASECHK.TRANS64.TRYWAIT P0, [R18+URZ+0x26800], R5 ;  /* 0x02680005120075a7 */ /* 0x0044e4000800017f */
[----:B---3--:R-:W-:Y:S05]  /*83f0*/  @!P0 NANOSLEEP.SYNCS 0x989680 ;  /* 0x009896800000895d */ /* 0x008fea0003900000 */
[----:B------:R-:W3:Y:S02]  /*8400*/  @!P0 SYNCS.PHASECHK.TRANS64 P0, [R18+URZ+0x26800], R5 ;  /* 0x02680005120085a7 */ /* 0x000ee4000800007f */
[----:B---3--:R-:W-:Y:S05]  /*8410*/  @!P0 BRA `(.L_x_342) ;  /* 0xfffffffc00f08947 */ /* 0x008fea000383ffff */
[----:B------:R-:W-:Y:S05]  /*8420*/  BRA `(.L_x_341) ;  /* 0xffffff8800007947 */ /* 0x000fea000383ffff */
.L_x_348:
[----:B---3--:R-:W-:-:S04]  /*8430*/  IMAD.U32 R5, RZ, RZ, UR8 ;  /* 0x00000008ff057e24 */ /* 0x008fc8000f8e00ff */
[----:B------:R3:W1:Y:S03]  /*8440*/  SYNCS.PHASECHK.TRANS64.TRYWAIT P1, [R5+URZ+0x26810], R22 ;  /* 0x02681016050075a7 */ /* 0x000666000802017f */
[----:B-1----:R-:W-:Y:S05]  /*8450*/  @!P1 NANOSLEEP.SYNCS 0x989680 ;  /* 0x009896800000995d */ /* 0x002fea0003900000 */
[----:B------:R-:W1:Y:S02]  /*8460*/  @!P1 SYNCS.PHASECHK.TRANS64 P1, [R5+URZ+0x26810], R22 ;  /* 0x02681016050095a7 */ /* 0x000e64000802007f */
[----:B-1----:R-:W-:Y:S05]  /*8470*/  @!P1 BRA `(.L_x_348) ;  /* 0xfffffffc00ec9947 */ /* 0x002fea000383ffff */
[----:B------:R-:W-:Y:S05]  /*8480*/  BRA `(.L_x_347) ;  /* 0xffffff94002c7947 */ /* 0x000fea000383ffff */
.L_x_352:
[----:B------:R-:W-:-:S04]  /*8490*/  IMAD.U32 R121, RZ, RZ, UR8 ;  /* 0x00000008ff797e24 */ /* 0x000fc8000f8e00ff */
[----:B------:R1:W1:Y:S03]  /*84a0*/  SYNCS.PHASECHK.TRANS64.TRYWAIT P1, [R121+URZ+0x26830], R22 ;  /* 0x02683016790075a7 */ /* 0x000266000802017f */
[----:B-1----:R-:W-:Y:S05]  /*84b0*/  @!P1 NANOSLEEP.SYNCS 0x989680 ;  /* 0x009896800000995d */ /* 0x002fea0003900000 */
[----:B------:R-:W1:Y:S02]  /*84c0*/  @!P1 SYNCS.PHASECHK.TRANS64 P1, [R121+URZ+0x26830], R22 ;  /* 0x02683016790095a7 */ /* 0x000e64000802007f */
[----:B-1----:R-:W-:Y:S05]  /*84d0*/  @!P1 BRA `(.L_x_352) ;  /* 0xfffffffc00ec9947 */ /* 0x002fea000383ffff */
[----:B------:R-:W-:Y:S05]  /*84e0*/  BRA `(.L_x_351) ;  /* 0xffffff9800387947 */ /* 0x000fea000383ffff */
.L_x_359:
[----:B------:R-:W-:Y:S01]  /*84f0*/  BSSY B0, `(.L_x_439) ;  /* 0x0000005000007945 */ /* 0x000fe20003800000 */
[----:B------:R-:W-:-:S07]  /*8500*/  IMAD.MOV.U32 R15, RZ, RZ, -0x1 ;  /* 0xffffffffff0f7424 */ /* 0x000fce00078e00ff */
[----:B-1----:R-:W-:Y:S05]  /*8510*/  WARPSYNC.COLLECTIVE R15, `(.L_x_440) ;  /* 0x000000000f087348 */ /* 0x002fea0003c00000 */
[----:B------:R-:W-:Y:S01]  /*8520*/  NOP ;  /* 0x0000000000007918 */ /* 0x000fe20000000000 */
[----:B-1----:R-:W-:Y:S01]  /*8530*/  ENDCOLLECTIVE ;  /* 0x000000000000791b */ /* 0x002fe20003800000 */
.L_x_440:
[----:B------:R-:W-:Y:S05]  /*8540*/  BSYNC B0 ;  /* 0x0000000000007941 */ /* 0x000fea0003800000 */
.L_x_439:
[----:B------:R-:W-:Y:S05]  /*8550*/  BRA `(.L_x_441) ;  /* 0xffffffc0001c7947 */ /* 0x000fea000383ffff */
.L_x_368:
[----:B------:R-:W-:Y:S01]  /*8560*/  BSSY B0, `(.L_x_442) ;  /* 0x0000005000007945 */ /* 0x000fe20003800000 */
[----:B------:R-:W-:-:S07]  /*8570*/  IMAD.MOV.U32 R15, RZ, RZ, -0x1 ;  /* 0xffffffffff0f7424 */ /* 0x000fce00078e00ff */
[----:B-12---:R-:W-:Y:S05]  /*8580*/  WARPSYNC.COLLECTIVE R15, `(.L_x_443) ;  /* 0x000000000f087348 */ /* 0x006fea0003c00000 */
[----:B------:R-:W-:Y:S01]  /*8590*/  NOP ;  /* 0x0000000000007918 */ /* 0x000fe20000000000 */
[----:B-12---:R-:W-:Y:S01]  /*85a0*/  ENDCOLLECTIVE ;  /* 0x000000000000791b */ /* 0x006fe20003800000 */
.L_x_443:
[----:B------:R-:W-:Y:S05]  /*85b0*/  BSYNC B0 ;  /* 0x0000000000007941 */ /* 0x000fea0003800000 */
.L_x_442:
[----:B------:R-:W-:Y:S05]  /*85c0*/  BRA `(.L_x_444) ;  /* 0xffffffc400107947 */ /* 0x000fea000383ffff */
.L_x_377:
[----:B------:R-:W-:Y:S01]  /*85d0*/  BSSY B0, `(.L_x_445) ;  /* 0x0000005000007945 */ /* 0x000fe20003800000 */
[----:B------:R-:W-:-:S07]  /*85e0*/  IMAD.MOV.U32 R15, RZ, RZ, -0x1 ;  /* 0xffffffffff0f7424 */ /* 0x000fce00078e00ff */
[----:B------:R-:W-:Y:S05]  /*85f0*/  WARPSYNC.COLLECTIVE R15, `(.L_x_446) ;  /* 0x000000000f087348 */ /* 0x000fea0003c00000 */
[----:B------:R-:W-:Y:S01]  /*8600*/  NOP ;  /* 0x0000000000007918 */ /* 0x000fe20000000000 */
[----:B------:R-:W-:Y:S01]  /*8610*/  ENDCOLLECTIVE ;  /* 0x000000000000791b */ /* 0x000fe20003800000 */
.L_x_446:
[----:B------:R-:W-:Y:S05]  /*8620*/  BSYNC B0 ;  /* 0x0000000000007941 */ /* 0x000fea0003800000 */
.L_x_445:
[----:B------:R-:W-:Y:S05]  /*8630*/  BRA `(.L_x_447) ;  /* 0xffffffc800f07947 */ /* 0x000fea000383ffff */
.L_x_389:
[----:B------:R-:W-:Y:S01]  /*8640*/  BSSY B0, `(.L_x_448) ;  /* 0x0000005000007945 */ /* 0x000fe20003800000 */
[----:B------:R-:W-:-:S07]  /*8650*/  IMAD.MOV.U32 R15, RZ, RZ, -0x1 ;  /* 0xffffffffff0f7424 */ /* 0x000fce00078e00ff */
[----:B------:R-:W-:Y:S05]  /*8660*/  WARPSYNC.COLLECTIVE R15, `(.L_x_449) ;  /* 0x000000000f087348 */ /* 0x000fea0003c00000 */
[----:B------:R-:W-:Y:S01]  /*8670*/  NOP ;  /* 0x0000000000007918 */ /* 0x000fe20000000000 */
[----:B------:R-:W-:Y:S01]  /*8680*/  ENDCOLLECTIVE ;  /* 0x000000000000791b */ /* 0x000fe20003800000 */
.L_x_449:
[----:B------:R-:W-:Y:S05]  /*8690*/  BSYNC B0 ;  /* 0x0000000000007941 */ /* 0x000fea0003800000 */
.L_x_448:
[----:B------:R-:W-:Y:S05]  /*86a0*/  BRA `(.L_x_450) ;  /* 0xffffffd000087947 */ /* 0x000fea000383ffff */
.L_x_402:
[----:B------:R-:W-:Y:S01]  /*86b0*/  BSSY B0, `(.L_x_451) ;  /* 0x0000005000007945 */ /* 0x000fe20003800000 */
[----:B------:R-:W-:-:S07]  /*86c0*/  IMAD.MOV.U32 R15, RZ, RZ, -0x1 ;  /* 0xffffffffff0f7424 */ /* 0x000fce00078e00ff */
[----:B------:R-:W-:Y:S05]  /*86d0*/  WARPSYNC.COLLECTIVE R15, `(.L_x_452) ;  /* 0x000000000f087348 */ /* 0x000fea0003c00000 */
[----:B------:R-:W-:Y:S01]  /*86e0*/  NOP ;  /* 0x0000000000007918 */ /* 0x000fe20000000000 */
[----:B------:R-:W-:Y:S01]  /*86f0*/  ENDCOLLECTIVE ;  /* 0x000000000000791b */ /* 0x000fe20003800000 */
.L_x_452:
[----:B------:R-:W-:Y:S05]  /*8700*/  BSYNC B0 ;  /* 0x0000000000007941 */ /* 0x000fea0003800000 */
.L_x_451:
[----:B------:R-:W-:Y:S05]  /*8710*/  BRA `(.L_x_453) ;  /* 0xffffffd400247947 */ /* 0x000fea000383ffff */
.L_x_411:
[----:B-1----:R1:W2:Y:S02]  /*8720*/  SYNCS.PHASECHK.TRANS64.TRYWAIT P0, [R0+URZ+0x26820], R3 ;  /* 0x02682003000075a7 */ /* 0x0022a4000800017f */
[----:B--2---:R-:W-:Y:S05]  /*8730*/  @!P0 NANOSLEEP.SYNCS 0x989680 ;  /* 0x009896800000895d */ /* 0x004fea0003900000 */
[----:B------:R-:W2:Y:S02]  /*8740*/  @!P0 SYNCS.PHASECHK.TRANS64 P0, [R0+URZ+0x26820], R3 ;  /* 0x02682003000085a7 */ /* 0x000ea4000800007f */
[----:B--2---:R-:W-:Y:S05]  /*8750*/  @!P0 BRA `(.L_x_411) ;  /* 0xfffffffc00f08947 */ /* 0x004fea000383ffff */
[----:B------:R-:W-:Y:S05]  /*8760*/  BRA `(.L_x_454) ;  /* 0xffffffd800e07947 */ /* 0x000fea000383ffff */
.L_x_415:
[----:B-1----:R1:W2:Y:S02]  /*8770*/  SYNCS.PHASECHK.TRANS64.TRYWAIT P1, [R0+URZ+0x26840], R20 ;  /* 0x02684014000075a7 */ /* 0x0022a4000802017f */
[----:B--2---:R-:W-:Y:S05]  /*8780*/  @!P1 NANOSLEEP.SYNCS 0x989680 ;  /* 0x009896800000995d */ /* 0x004fea0003900000 */
[----:B------:R-:W2:Y:S02]  /*8790*/  @!P1 SYNCS.PHASECHK.TRANS64 P1, [R0+URZ+0x26840], R20 ;  /* 0x02684014000095a7 */ /* 0x000ea4000802007f */
[----:B--2---:R-:W-:Y:S05]  /*87a0*/  @!P1 BRA `(.L_x_415) ;  /* 0xfffffffc00f09947 */ /* 0x004fea000383ffff */
[----:B------:R-:W-:Y:S05]  /*87b0*/  BRA `(.L_x_455) ;  /* 0xffffffe400307947 */ /* 0x000fea000383ffff */
.L_x_417:
[----:B--2---:R2:W3:Y:S02]  /*87c0*/  SYNCS.PHASECHK.TRANS64.TRYWAIT P1, [R0+URZ+0x26828], R20 ;  /* 0x02682814000075a7 */ /* 0x0044e4000802017f */
[----:B---3--:R-:W-:Y:S05]  /*87d0*/  @!P1 NANOSLEEP.SYNCS 0x989680 ;  /* 0x009896800000995d */ /* 0x008fea0003900000 */
[----:B------:R-:W3:Y:S02]  /*87e0*/  @!P1 SYNCS.PHASECHK.TRANS64 P1, [R0+URZ+0x26828], R20 ;  /* 0x02682814000095a7 */ /* 0x000ee4000802007f */
[----:B---3--:R-:W-:Y:S05]  /*87f0*/  @!P1 BRA `(.L_x_417) ;  /* 0xfffffffc00f09947 */ /* 0x008fea000383ffff */
[----:B------:R-:W-:Y:S05]  /*8800*/  BRA `(.L_x_456) ;  /* 0xffffffe400dc7947 */ /* 0x000fea000383ffff */
.L_x_419:
[----:B---3--:R3:W4:Y:S02]  /*8810*/  SYNCS.PHASECHK.TRANS64.TRYWAIT P1, [R0+URZ+0x26848], R20 ;  /* 0x02684814000075a7 */ /* 0x008724000802017f */
[----:B----4-:R-:W-:Y:S05]  /*8820*/  @!P1 NANOSLEEP.SYNCS 0x989680 ;  /* 0x009896800000995d */ /* 0x010fea0003900000 */
[----:B------:R-:W4:Y:S02]  /*8830*/  @!P1 SYNCS.PHASECHK.TRANS64 P1, [R0+URZ+0x26848], R20 ;  /* 0x02684814000095a7 */ /* 0x000f24000802007f */
[----:B----4-:R-:W-:Y:S05]  /*8840*/  @!P1 BRA `(.L_x_419) ;  /* 0xfffffffc00f09947 */ /* 0x010fea000383ffff */
[----:B------:R-:W-:Y:S05]  /*8850*/  BRA `(.L_x_457) ;  /* 0xffffffe800687947 */ /* 0x000fea000383ffff */
.L_x_421:
[----:B------:R-:W-:-:S07]  /*8860*/  SHF.L.U32 R5, R9, 0x1f, RZ ;  /* 0x0000001f09057819 */ /* 0x000fce00000006ff */
.L_x_458:
[----:B--2---:R2:W3:Y:S02]  /*8870*/  SYNCS.PHASECHK.TRANS64.TRYWAIT P1, [R0+URZ+0x26820], R5 ;  /* 0x02682005000075a7 */ /* 0x0044e4000802017f */
[----:B---3--:R-:W-:Y:S05]  /*8880*/  @!P1 NANOSLEEP.SYNCS 0x989680 ;  /* 0x009896800000995d */ /* 0x008fea0003900000 */
[----:B------:R-:W3:Y:S02]  /*8890*/  @!P1 SYNCS.PHASECHK.TRANS64 P1, [R0+URZ+0x26820], R5 ;  /* 0x02682005000095a7 */ /* 0x000ee4000802007f */
[----:B---3--:R-:W-:Y:S05]  /*88a0*/  @!P1 BRA `(.L_x_458) ;  /* 0xfffffffc00f09947 */ /* 0x008fea000383ffff */
[----:B------:R-:W-:Y:S05]  /*88b0*/  BRA `(.L_x_459) ;  /* 0xffffffec00047947 */ /* 0x000fea000383ffff */
.L_x_424:
[----:B--2---:R2:W3:Y:S02]  /*88c0*/  SYNCS.PHASECHK.TRANS64.TRYWAIT P1, [R0+URZ+0x26840], R7 ;  /* 0x02684007000075a7 */ /* 0x0044e4000802017f */
[----:B---3--:R-:W-:Y:S05]  /*88d0*/  @!P1 NANOSLEEP.SYNCS 0x989680 ;  /* 0x009896800000995d */ /* 0x008fea0003900000 */
[----:B------:R-:W3:Y:S02]  /*88e0*/  @!P1 SYNCS.PHASECHK.TRANS64 P1, [R0+URZ+0x26840], R7 ;  /* 0x02684007000095a7 */ /* 0x000ee4000802007f */
[----:B---3--:R-:W-:Y:S05]  /*88f0*/  @!P1 BRA `(.L_x_424) ;  /* 0xfffffffc00f09947 */ /* 0x008fea000383ffff */
[----:B------:R-:W-:Y:S05]  /*8900*/  BRA `(.L_x_460) ;  /* 0xffffffec00ac7947 */ /* 0x000fea000383ffff */
.L_x_426:
[----:B---3--:R3:W4:Y:S02]  /*8910*/  SYNCS.PHASECHK.TRANS64.TRYWAIT P1, [R0+URZ+0x26828], R7 ;  /* 0x02682807000075a7 */ /* 0x008724000802017f */
[----:B----4-:R-:W-:Y:S05]  /*8920*/  @!P1 NANOSLEEP.SYNCS 0x989680 ;  /* 0x009896800000995d */ /* 0x010fea0003900000 */
[----:B------:R-:W4:Y:S02]  /*8930*/  @!P1 SYNCS.PHASECHK.TRANS64 P1, [R0+URZ+0x26828], R7 ;  /* 0x02682807000095a7 */ /* 0x000f24000802007f */
[----:B----4-:R-:W-:Y:S05]  /*8940*/  @!P1 BRA `(.L_x_426) ;  /* 0xfffffffc00f09947 */ /* 0x010fea000383ffff */
[----:B------:R-:W-:Y:S05]  /*8950*/  BRA `(.L_x_461) ;  /* 0xfffffff000507947 */ /* 0x000fea000383ffff */
.L_x_428:
[----:B----4-:R4:W1:Y:S02]  /*8960*/  SYNCS.PHASECHK.TRANS64.TRYWAIT P0, [R3+URZ+0x26840], R2 ;  /* 0x02684002030075a7 */ /* 0x010864000800017f */
[----:B-1----:R-:W-:Y:S05]  /*8970*/  @!P0 NANOSLEEP.SYNCS 0x989680 ;  /* 0x009896800000895d */ /* 0x002fea0003900000 */
[----:B------:R-:W1:Y:S02]  /*8980*/  @!P0 SYNCS.PHASECHK.TRANS64 P0, [R3+URZ+0x26840], R2 ;  /* 0x02684002030085a7 */ /* 0x000e64000800007f */
[----:B-1----:R-:W-:Y:S05]  /*8990*/  @!P0 BRA `(.L_x_428) ;  /* 0xfffffffc00f08947 */ /* 0x002fea000383ffff */
[----:B------:R-:W-:Y:S05]  /*89a0*/  BRA `(.L_x_462) ;  /* 0xfffffff000f47947 */ /* 0x000fea000383ffff */
.L_x_430:
[----:B------:R-:W-:Y:S01]  /*89b0*/  BSSY B0, `(.L_x_463) ;  /* 0x0000006000007945 */ /* 0x000fe20003800000 */
[----:B------:R-:W-:-:S07]  /*89c0*/  IMAD.MOV.U32 R15, RZ, RZ, -0x1 ;  /* 0xffffffffff0f7424 */ /* 0x000fce00078e00ff */
[----:B------:R-:W-:Y:S05]  /*89d0*/  WARPSYNC.COLLECTIVE R15, `(.L_x_464) ;  /* 0x000000000f0c7348 */ /* 0x000fea0003c00000 */
[----:B------:R-:W-:Y:S02]  /*89e0*/  ELECT P6, UR62, PT ;  /* 0x00000000003e782f */ /* 0x000fe400038c0000 */
[----:B------:R-:W-:Y:S01]  /*89f0*/  MOV R14, UR62 ;  /* 0x0000003e000e7c02 */ /* 0x000fe20008000f00 */
[----:B------:R-:W-:Y:S10]  /*8a00*/  ENDCOLLECTIVE ;  /* 0x000000000000791b */ /* 0x000ff40003800000 */
.L_x_464:
[----:B------:R-:W-:Y:S05]  /*8a10*/  BSYNC B0 ;  /* 0x0000000000007941 */ /* 0x000fea0003800000 */
.L_x_463:
[----:B------:R-:W-:Y:S01]  /*8a20*/  PLOP3.LUT P0, PT, P6, PT, PT, 0x80, 0x0 ;  /* 0x000000000000781c */ /* 0x000fe2000370f070 */
[----:B------:R-:W-:-:S12]  /*8a30*/  BRA `(.L_x_465) ;  /* 0xfffffff400b87947 */ /* 0x000fd8000383ffff */
.L_x_432:
[----:B-1----:R1:W2:Y:S02]  /*8a40*/  SYNCS.PHASECHK.TRANS64.TRYWAIT P1, [R6+URZ], R5 ;  /* 0x00000005060075a7 */ /* 0x0022a4000802017f */
[----:B--2---:R-:W-:Y:S05]  /*8a50*/  @!P1 NANOSLEEP.SYNCS 0x989680 ;  /* 0x009896800000995d */ /* 0x004fea0003900000 */
[----:B------:R-:W2:Y:S02]  /*8a60*/  @!P1 SYNCS.PHASECHK.TRANS64 P1, [R6+URZ], R5 ;  /* 0x00000005060095a7 */ /* 0x000ea4000802007f */
[----:B--2---:R-:W-:Y:S05]  /*8a70*/  @!P1 BRA `(.L_x_432) ;  /* 0xfffffffc00f09947 */ /* 0x004fea000383ffff */
[----:B------:R-:W-:Y:S05]  /*8a80*/  BRA `(.L_x_466) ;  /* 0xfffffff400f87947 */ /* 0x000fea000383ffff */
.L_x_433:
[----:B--2---:R2:W3:Y:S02]  /*8a90*/  SYNCS.PHASECHK.TRANS64.TRYWAIT P1, [R3+URZ], R2 ;  /* 0x00000002030075a7 */ /* 0x0044e4000802017f */
[----:B---3--:R-:W-:Y:S05]  /*8aa0*/  @!P1 NANOSLEEP.SYNCS 0x989680 ;  /* 0x009896800000995d */ /* 0x008fea0003900000 */
[----:B------:R-:W3:Y:S02]  /*8ab0*/  @!P1 SYNCS.PHASECHK.TRANS64 P1, [R3+URZ], R2 ;  /* 0x00000002030095a7 */ /* 0x000ee4000802007f */
[----:B---3--:R-:W-:Y:S05]  /*8ac0*/  @!P1 BRA `(.L_x_433) ;  /* 0xfffffffc00f09947 */ /* 0x008fea000383ffff */
[----:B------:R-:W-:Y:S05]  /*8ad0*/  BRA `(.L_x_467) ;  /* 0xfffffff400ec7947 */ /* 0x000fea000383ffff */
.L_x_435:
[----:B--2---:R2:W3:Y:S02]  /*8ae0*/  SYNCS.PHASECHK.TRANS64.TRYWAIT P0, [R0+URZ], R5 ;  /* 0x00000005000075a7 */ /* 0x0044e4000800017f */
[----:B---3--:R-:W-:Y:S05]  /*8af0*/  @!P0 NANOSLEEP.SYNCS 0x989680 ;  /* 0x009896800000895d */ /* 0x008fea0003900000 */
[----:B------:R-:W3:Y:S02]  /*8b00*/  @!P0 SYNCS.PHASECHK.TRANS64 P0, [R0+URZ], R5 ;  /* 0x00000005000085a7 */ /* 0x000ee4000800007f */
[----:B---3--:R-:W-:Y:S05]  /*8b10*/  @!P0 BRA `(.L_x_435) ;  /* 0xfffffffc00f08947 */ /* 0x008fea000383ffff */
[----:B------:R-:W-:Y:S05]  /*8b20*/  BRA `(.L_x_468) ;  /* 0xfffffff400f07947 */ /* 0x000fea000383ffff */
.L_x_469:
        /* <DEDUP_REMOVED lines=13> */
.L_x_3298:


//--------------------- .text._ZN7cutlass13device_kernelIN5flash11enable_sm90INS1_16FlashAttnBwdSm90INS1_25CollectiveMainloopBwdSm90ILi2ELi2ELi2EN4cute5tupleIJNS5_1CILi1EEES8_S8_EEENS6_IJNS7_ILi64EEENS7_ILi128EEENS7_ILi96EEEEEENS_6half_tEfNS_4arch4Sm90ELb0ELb0ELb0ELb1ELb0ELb1ELb0ELb0ELi2ELi1ELi2ELi1ELb1EEENS1_21CollectiveEpilogueBwdISD_SE_SG_Li256ELb1ELb0ELi1EEENS1_19SingleTileSchedulerILb1ELb0ELb0ELi128EEEEEEEEEvNT_6ParamsE --------------------------
	.section	.text._ZN7cutlass13device_kernelIN5flash11enable_sm90INS1_16FlashAttnBwdSm90INS1_25CollectiveMainloopBwdSm90ILi2ELi2ELi2EN4cute5tupleIJNS5_1CILi1EEES8_S8_EEENS6_IJNS7_ILi64EEENS7_ILi128EEENS7_ILi96EEEEEENS_6half_tEfNS_4arch4Sm90ELb0ELb0ELb0ELb1ELb0ELb1ELb0ELb0ELi2ELi1ELi2ELi1ELb1EEENS1_21CollectiveEpilogueBwdISD_SE_SG_Li256ELb1ELb0ELi1EEENS1_19SingleTileSchedulerILb1ELb0ELb0ELi128EEEEEEEEEvNT_6ParamsE,"ax",@progbits
	.align	128
.text._ZN7cutlass13device_kernelIN5flash11enable_sm90INS1_16FlashAttnBwdSm90INS1_25CollectiveMainloopBwdSm90ILi2ELi2ELi2EN4cute5tupleIJNS5_1CILi1EEES8_S8_EEENS6_IJNS7_ILi64EEENS7_ILi128EEENS7_ILi96EEEEEENS_6half_tEfNS_4arch4Sm90ELb0ELb0ELb0ELb1ELb0ELb1ELb0ELb0ELi2ELi1ELi2ELi1ELb1EEENS1_21CollectiveEpilogueBwdISD_SE_SG_Li256ELb1ELb0ELi1EEENS1_19SingleTileSchedulerILb1ELb0ELb0ELi128EEEEEEEEEvNT_6ParamsE:
        .type           _ZN7cutlass13device_kernelIN5flash11enable_sm90INS1_16FlashAttnBwdSm90INS1_25CollectiveMainloopBwdSm90ILi2ELi2ELi2EN4cute5tupleIJNS5_1CILi1EEES8_S8_EEENS6_IJNS7_ILi64EEENS7_ILi128EEENS7_ILi96EEEEEENS_6half_tEfNS_4arch4Sm90ELb0ELb0ELb0ELb1ELb0ELb1ELb0ELb0ELi2ELi1ELi2ELi1ELb1EEENS1_21CollectiveEpilogueBwdISD_SE_SG_Li256ELb1ELb0ELi1EEENS1_19SingleTileSchedulerILb1ELb0ELb0ELi128EEEEEEEEEvNT_6ParamsE,@function
        .size           _ZN7cutlass13device_kernelIN5flash11enable_sm90INS1_16FlashAttnBwdSm90INS1_25CollectiveMainloopBwdSm90ILi2ELi2ELi2EN4cute5tupleIJNS5_1CILi1EEES8_S8_EEENS6_IJNS7_ILi64EEENS7_ILi128EEENS7_ILi96EEEEEENS_6half_tEfNS_4arch4Sm90ELb0ELb0ELb0ELb1ELb0ELb1ELb0ELb0ELi2ELi1ELi2ELi1ELb1EEENS1_21CollectiveEpilogueBwdISD_SE_SG_Li256ELb1ELb0ELi1EEENS1_19SingleTileSchedulerILb1ELb0ELb0ELi128EEEEEEEEEvNT_6ParamsE,(.L_x_3299 - _ZN7cutlass13device_kernelIN5flash11enable_sm90INS1_16FlashAttnBwdSm90INS1_25CollectiveMainloopBwdSm90ILi2ELi2ELi2EN4cute5tupleIJNS5_1CILi1EEES8_S8_EEENS6_IJNS7_ILi64EEENS7_ILi128EEENS7_ILi96EEEEEENS_6half_tEfNS_4arch4Sm90ELb0ELb0ELb0ELb1ELb0ELb1ELb0ELb0ELi2ELi1ELi2ELi1ELb1EEENS1_21CollectiveEpilogueBwdISD_SE_SG_Li256ELb1ELb0ELi1EEENS1_19SingleTileSchedulerILb1ELb0ELb0ELi128EEEEEEEEEvNT_6ParamsE)
        .other          _ZN7cutlass13device_kernelIN5flash11enable_sm90INS1_16FlashAttnBwdSm90INS1_25CollectiveMainloopBwdSm90ILi2ELi2ELi2EN4cute5tupleIJNS5_1CILi1EEES8_S8_EEENS6_IJNS7_ILi64EEENS7_ILi128EEENS7_ILi96EEEEEENS_6half_tEfNS_4arch4Sm90ELb0ELb0ELb0ELb1ELb0ELb1ELb0ELb0ELi2ELi1ELi2ELi1ELb1EEENS1_21CollectiveEpilogueBwdISD_SE_SG_Li256ELb1ELb0ELi1EEENS1_19SingleTileSchedulerILb1ELb0ELb0ELi128EEEEEEEEEvNT_6ParamsE,@"STO_CUDA_ENTRY STV_DEFAULT"
_ZN7cutlass13device_kernelIN5flash11enable_sm90INS1_16FlashAttnBwdSm90INS1_25CollectiveMainloopBwdSm90ILi2ELi2ELi2EN4cute5tupleIJNS5_1CILi1EEES8_S8_EEENS6_IJNS7_ILi64EEENS7_ILi128EEENS7_ILi96EEEEEENS_6half_tEfNS_4arch4Sm90ELb0ELb0ELb0ELb1ELb0ELb1ELb0ELb0ELi2ELi1ELi2ELi1ELb1EEENS1_21CollectiveEpilogueBwdISD_SE_SG_Li256ELb1ELb0ELi1EEENS1_19SingleTileSchedulerILb1ELb0ELb0ELi128EEEEEEEEEvNT_6ParamsE:
        /* <DEDUP_REMOVED lines=23> */
.L_x_471:
[----:B------:R-:W-:Y:S05]  /*0170*/  BSYNC B0 ;  /* 0x0000000000007941 */ /* 0x000fea0003800000 */
.L_x_470:
        /* <DEDUP_REMOVED lines=37> */
.L_x_472:
        /* <DEDUP_REMOVED lines=22> */
.L_x_473:
[----:B------:R-:W-:Y:S01]  /*0530*/  PLOP3.LUT P0, PT, PT, PT, UP0, 0x80, 0x0 ;  /* 0x000000000000781c */ /* 0x000fe20003f0f008 */
[----:B------:R-:W-:Y:S01]  /*0540*/  NOP ;  /* 0x0000000000007918 */ /* 0x000fe20000000000 */
[----:B------:R-:W-:Y:S01]  /*0550*/  ULDC.64 UR46, c[0x0][0x208] ;  /* 0x00008200002e7ab9 */ /* 0x000fe20000000a00 */
[----:B------:R-:W-:Y:S01]  /*0560*/  BSSY B6, `(.L_x_474) ;  /* 0x0000945000067945 */ /* 0x000fe20003800000 */
[----:B-12-4-:R-:W-:Y:S09]  /*0570*/  BAR.SYNC.DEFER_BLOCKING 0x0 ;  /* 0x0000000000007b1d */ /* 0x016ff20000010000 */
[----:B------:R-:W-:Y:S05]  /*0580*/  @!P0 BRA `(.L_x_475) ;  /* 0x0000005800c88947 */ /* 0x000fea0003800000 */
.L_x_476:
[----:B------:R-:W-:-:S08]  /*0590*/  NOP ;  /* 0x0000000000007918 */ /* 0x000fd00000000000 */
[----:B------:R-:W1:Y:S02]  /*05a0*/  USETMAXREG.TRY_ALLOC.CTAPOOL UP0, 0xf0 ;  /* 0x000000f0000079c8 */ /* 0x000e640008000600 */
[----:B-1----:R-:W-:-:S13]  /*05b0*/  PLOP3.LUT P0, PT, PT, PT, UP0, 0x80, 0x0 ;  /* 0x000000000000781c */ /* 0x002fda0003f0f008 */
[----:B------:R-:W-:Y:S05]  /*05c0*/  @!P0 BRA `(.L_x_476) ;  /* 0xfffffffc00f08947 */ /* 0x000fea000383ffff */
[----:B------:R-:W-:Y:S01]  /*05d0*/  LOP3.LUT R0, R0, 0x3, RZ, 0xc0, !PT ;  /* 0x0000000300007812 */ /* 0x000fe200078ec0ff */
[----:B------:R-:W-:Y:S01]  /*05e0*/  ULDC.64 UR4, c[0x0][0x8d8] ;  /* 0x0002360000047ab9 */ /* 0x000fe20000000a00 */
[----:B------:R-:W1:Y:S04]  /*05f0*/  S2UR UR36, SR_CTAID.Z ;  /* 0x00000000002479c3 */ /* 0x000e680000002700 */
[----:B------:R-:W2:Y:S02]  /*0600*/  SHFL.IDX PT, R0, R0, RZ, 0x1f ;  /* 0x00001fff00007589 */ /* 0x000ea400000e0000 */
[----:B--2---:R-:W-:-:S13]  /*0610*/  ISETP.NE.AND P0, PT, R0, RZ, PT ;  /* 0x000000ff0000720c */ /* 0x004fda0003f05270 */
[----:B------:R-:W-:-:S05]  /*0620*/  @!P0 VIADD R3, R2, 0x9 ;  /* 0x0000000902038836 */ /* 0x000fca0000000000 */
[----:B------:R2:W-:Y:S06]  /*0630*/  @!P0 BAR.ARV R3, 0xa0 ;  /* 0x000280030000851d */ /* 0x0005ec0000002000 */
[----:B------:R-:W-:-:S04]  /*0640*/  ISETP.NE.U32.AND P0, PT, RZ, UR4, PT ;  /* 0x00000004ff007c0c */ /* 0x000fc8000bf05070 */
[----:B------:R-:W-:-:S13]  /*0650*/  ISETP.NE.AND.EX P0, PT, RZ, UR5, PT, P0 ;  /* 0x00000005ff007c0c */ /* 0x000fda000bf05300 */
[----:B-12---:R-:W-:Y:S05]  /*0660*/  @!P0 BRA `(.L_x_477) ;  /* 0x00000000001c8947 */ /* 0x006fea0003800000 */
[----:B------:R-:W-:Y:S02]  /*0670*/  ULDC.64 UR4, c[0x0][0x8d8] ;  /* 0x0002360000047ab9 */ /* 0x000fe40000000a00 */
[----:B------:R-:W-:-:S06]  /*0680*/  UIMAD.WIDE UR4, UR36, 0x4, UR4 ;  /* 0x00000004240478a5 */ /* 0x000fcc000f8e0204 */
[----:B------:R-:W-:Y:S02]  /*0690*/  IMAD.U32 R4, RZ, RZ, UR4 ;  /* 0x00000004ff047e24 */ /* 0x000fe4000f8e00ff */
[----:B------:R-:W-:-:S05]  /*06a0*/  IMAD.U32 R5, RZ, RZ, UR5 ;  /* 0x00000005ff057e24 */ /* 0x000fca000f8e00ff */
[----:B------:R-:W2:Y:S02]  /*06b0*/  LDG.E R4, desc[UR46][R4.64] ;  /* 0x0000002e04047981 */ /* 0x000ea4000c1e1900 */
[----:B--2---:R-:W-:Y:S01]  /*06c0*/  R2UR UR4, R4 ;  /* 0x00000000040472ca */ /* 0x004fe200000e0000 */
[----:B------:R-:W-:-:S14]  /*06d0*/  BRA `(.L_x_478) ;  /* 0x00000000003c7947 */ /* 0x000fdc0003800000 */
.L_x_477:
[----:B------:R-:W-:Y:S02]  /*06e0*/  ULDC.64 UR4, c[0x0][0x8d0] ;  /* 0x0002340000047ab9 */ /* 0x000fe40000000a00 */
[----:B------:R-:W-:-:S04]  /*06f0*/  ISETP.NE.U32.AND P0, PT, RZ, UR4, PT ;  /* 0x00000004ff007c0c */ /* 0x000fc8000bf05070 */
[----:B------:R-:W-:-:S13]  /*0700*/  ISETP.NE.AND.EX P0, PT, RZ, UR5, PT, P0 ;  /* 0x00000005ff007c0c */ /* 0x000fda000bf05300 */
[----:B------:R-:W-:Y:S05]  /*0710*/  @!P0 BRA `(.L_x_479) ;  /* 0x0000000000288947 */ /* 0x000fea0003800000 */
[----:B------:R-:W-:Y:S02]  /*0720*/  ULDC.64 UR4, c[0x0][0x8d0] ;  /* 0x0002340000047ab9 */ /* 0x000fe40000000a00 */
[----:B------:R-:W-:-:S06]  /*0730*/  UIMAD.WIDE UR4, UR36, 0x4, UR4 ;  /* 0x00000004240478a5 */ /* 0x000fcc000f8e0204 */
[----:B------:R-:W-:Y:S02]  /*0740*/  IMAD.U32 R4, RZ, RZ, UR4 ;  /* 0x00000004ff047e24 */ /* 0x000fe4000f8e00ff */
[----:B------:R-:W-:-:S05]  /*0750*/  IMAD.U32 R5, RZ, RZ, UR5 ;  /* 0x00000005ff057e24 */ /* 0x000fca000f8e00ff */
[----:B------:R-:W2:Y:S04]  /*0760*/  LDG.E R3, desc[UR46][R4.64] ;  /* 0x0000002e04037981 */ /* 0x000ea8000c1e1900 */
[----:B------:R-:W3:Y:S01]  /*0770*/  LDG.E R0, desc[UR46][R4.64+0x4] ;  /* 0x0000042e04007981 */ /* 0x000ee2000c1e1900 */
[----:B--2---:R-:W-:Y:S02]  /*0780*/  R2UR UR4, R3 ;  /* 0x00000000030472ca */ /* 0x004fe400000e0000 */
[----:B---3--:R-:W-:-:S13]  /*0790*/  R2UR UR5, R0 ;  /* 0x00000000000572ca */ /* 0x008fda00000e0000 */
[----:B------:R-:W-:Y:S01]  /*07a0*/  UIADD3 UR4, -UR4, UR5, URZ ;  /* 0x0000000504047290 */ /* 0x000fe2000fffe13f */
[----:B------:R-:W-:Y:S11]  /*07b0*/  BRA `(.L_x_478) ;  /* 0x0000000000047947 */ /* 0x000ff60003800000 */
.L_x_479:
[----:B------:R-:W-:-:S05]  /*07c0*/  ULDC UR4, c[0x0][0x8bc] ;  /* 0x00022f0000047ab9 */ /* 0x000fca0000000800 */
.L_x_478:
[----:B------:R-:W1:Y:S02]  /*07d0*/  S2UR UR37, SR_CTAID.X ;  /* 0x00000000002579c3 */ /* 0x000e640000002500 */
[----:B-1----:R-:W-:-:S04]  /*07e0*/  USHF.L.U32 UR37, UR37, 0x7, URZ ;  /* 0x0000000725257899 */ /* 0x002fc8000800063f */
[----:B------:R-:W-:-:S04]  /*07f0*/  UISETP.GE.AND UP0, UPT, UR37, UR4, UPT ;  /* 0x000000042500728c */ /* 0x000fc8000bf06270 */
[----:B------:R-:W-:-:S06]  /*0800*/  USEL UR36, UR36, 0xffffffff, !UP0 ;  /* 0xffffffff24247887 */ /* 0x000fcc000c000000 */
[----:B------:R-:W-:-:S13]  /*0810*/  ISETP.LE.AND P0, PT, RZ, UR36, PT ;  /* 0x00000024ff007c0c */ /* 0x000fda000bf03270 */
[----:B------:R-:W-:Y:S05]  /*0820*/  @!P0 BRA `(.L_x_480) ;  /* 0x0000009000608947 */ /* 0x000fea0003800000 */
[----:B------:R-:W1:Y:S01]  /*0830*/  S2R R0, SR_TID.X ;  /* 0x0000000000007919 */ /* 0x000e620000002100 */
[----:B------:R-:W-:Y:S02]  /*0840*/  ULDC.64 UR4, c[0x0][0x780] ;  /* 0x0001e00000047ab9 */ /* 0x000fe40000000a00 */
[----:B------:R-:W-:Y:S01]  /*0850*/  ISETP.NE.U32.AND P0, PT, RZ, UR4, PT ;  /* 0x00000004ff007c0c */ /* 0x000fe2000bf05070 */
[----:B------:R-:W-:Y:S02]  /*0860*/  ULDC UR4, c[0x0][0x290] ;  /* 0x0000a40000047ab9 */ /* 0x000fe40000000800 */
[----:B------:R-:W-:Y:S01]  /*0870*/  IMAD.U32 R24, RZ, RZ, UR4 ;  /* 0x00000004ff187e24 */ /* 0x000fe2000f8e00ff */
[----:B------:R-:W-:Y:S01]  /*0880*/  ISETP.NE.AND.EX P0, PT, RZ, UR5, PT, P0 ;  /* 0x00000005ff007c0c */ /* 0x000fe2000bf05300 */
[----:B-1----:R-:W-:-:S12]  /*0890*/  VIADD R22, R0, 0xffffff80 ;  /* 0xffffff8000167836 */ /* 0x002fd80000000000 */
[----:B------:R-:W-:Y:S05]  /*08a0*/  @!P0 BRA `(.L_x_481) ;  /* 0x00000000001c8947 */ /* 0x000fea0003800000 */
[----:B------:R-:W-:Y:S02]  /*08b0*/  ULDC.64 UR4, c[0x0][0x780] ;  /* 0x0001e00000047ab9 */ /* 0x000fe40000000a00 */
[----:B------:R-:W-:-:S06]  /*08c0*/  UIMAD.WIDE UR4, UR36, 0x4, UR4 ;  /* 0x00000004240478a5 */ /* 0x000fcc000f8e0204 */
[----:B------:R-:W-:Y:S02]  /*08d0*/  IMAD.U32 R4, RZ, RZ, UR4 ;  /* 0x00000004ff047e24 */ /* 0x000fe4000f8e00ff */
[----:B------:R-:W-:-:S05]  /*08e0*/  IMAD.U32 R5, RZ, RZ, UR5 ;  /* 0x00000005ff057e24 */ /* 0x000fca000f8e00ff */
[----:B------:R-:W2:Y:S02]  /*08f0*/  LDG.E R4, desc[UR46][R4.64] ;  /* 0x0000002e04047981 */ /* 0x000ea4000c1e1900 */
[----:B--2---:R-:W-:Y:S01]  /*0900*/  R2UR UR39, R4 ;  /* 0x00000000042772ca */ /* 0x004fe200000e0000 */
[----:B------:R-:W-:-:S14]  /*0910*/  BRA `(.L_x_482) ;  /* 0x0000000000387947 */ /* 0x000fdc0003800000 */
.L_x_481:
[----:B------:R-:W-:Y:S01]  /*0920*/  ULDC.64 UR4, c[0x0][0x770] ;  /* 0x0001dc0000047ab9 */ /* 0x000fe20000000a00 */
[----:B------:R-:W-:Y:S01]  /*0930*/  ULDC UR39, c[0x0][0x280] ;  /* 0x0000a00000277ab9 */ /* 0x000fe20000000800 */
        /* <DEDUP_REMOVED lines=11> */
[----:B------:R-:W-:-:S12]  /*09f0*/  UIADD3 UR39, -UR39, UR4, URZ ;  /* 0x0000000427277290 */ /* 0x000fd8000fffe13f */
.L_x_482:
        /* <DEDUP_REMOVED lines=8> */
[----:B------:R1:W5:Y:S01]  /*0a80*/  LDG.E R24, desc[UR46][R4.64] ;  /* 0x0000002e04187981 */ /* 0x000362000c1e1900 */
[----:B------:R-:W-:Y:S05]  /*0a90*/  BRA `(.L_x_484) ;  /* 0x00000000002c7947 */ /* 0x000fea0003800000 */
.L_x_483:
        /* <DEDUP_REMOVED lines=9> */
[----:B------:R-:W2:Y:S02]  /*0b30*/  LDG.E R3, desc[UR46][R4.64+0x4] ;  /* 0x0000042e04037981 */ /* 0x000ea4000c1e1900 */
[----:B--2---:R-:W-:-:S07]  /*0b40*/  IMAD.IADD R24, R3, 0x1, -R24 ;  /* 0x0000000103187824 */ /* 0x004fce00078e0a18 */
.L_x_484:
[----:B------:R-:W-:Y:S01]  /*0b50*/  UISETP.GE.AND UP0, UPT, UR39, 0x1, UPT ;  /* 0x000000012700788c */ /* 0x000fe2000bf06270 */
[----:B------:R-:W-:Y:S02]  /*0b60*/  PLOP3.LUT P0, PT, PT, PT, PT, 0x80, 0x0 ;  /* 0x000000000000781c */ /* 0x000fe40003f0f070 */
[----:B------:R-:W-:Y:S02]  /*0b70*/  CS2R R70, SRZ ;  /* 0x0000000000467805 */ /* 0x000fe4000001ff00 */
[----:B------:R-:W-:Y:S02]  /*0b80*/  CS2R R68, SRZ ;  /* 0x0000000000447805 */ /* 0x000fe4000001ff00 */
[----:B------:R-:W-:Y:S02]  /*0b90*/  CS2R R66, SRZ ;  /* 0x0000000000427805 */ /* 0x000fe4000001ff00 */
[----:B------:R-:W-:Y:S02]  /*0ba0*/  CS2R R64, SRZ ;  /* 0x0000000000407805 */ /* 0x000fe4000001ff00 */
[----:B------:R-:W-:-:S02]  /*0bb0*/  PLOP3.LUT P1, PT, PT, PT, UP0, 0x80, 0x0 ;  /* 0x000000000000781c */ /* 0x000fc40003f2f008 */
        /* <DEDUP_REMOVED lines=18> */
[----:B------:R-:W-:Y:S01]  /*0ce0*/  CS2R R26, SRZ ;  /* 0x00000000001a7805 */ /* 0x000fe2000001ff00 */
[----:B------:R-:W-:Y:S01]  /*0cf0*/  IMAD.MOV.U32 R25, RZ, RZ, RZ ;  /* 0x000000ffff197224 */ /* 0x000fe200078e00ff */
[----:B------:R-:W-:Y:S01]  /*0d00*/  CS2R R118, SRZ ;  /* 0x0000000000767805 */ /* 0x000fe2000001ff00 */
[----:B------:R-:W-:Y:S01]  /*0d10*/  IMAD.MOV.U32 R0, RZ, RZ, RZ ;  /* 0x000000ffff007224 */ /* 0x000fe200078e00ff */
        /* <DEDUP_REMOVED lines=23> */
[----:B------:R-:W-:Y:S06]  /*0e90*/  @!P1 BRA `(.L_x_485) ;  /* 0x0000003400989947 */ /* 0x000fec0003800000 */
[----:B------:R-:W-:-:S04]  /*0ea0*/  MOV R0, RZ ;  /* 0x000000ff00007202 */ /* 0x000fc80000000f00 */
        /* <DEDUP_REMOVED lines=17> */
[----:B--2--5:R-:W-:Y:S05]  /*0fc0*/  CALL.ABS.NOINC R14 ;  /* 0x000000000e007343 */ /* 0x024fea0003c00000 */
.L_x_487:
        /* <DEDUP_REMOVED lines=15> */
.L_x_486:
[----:B------:R-:W2:Y:S01]  /*10c0*/  S2R R3, SR_CgaCtaId ;  /* 0x0000000000037919 */ /* 0x000ea20000008800 */
[----:B------:R-:W-:-:S04]  /*10d0*/  MOV R18, 0x400 ;  /* 0x0000040000127802 */ /* 0x000fc80000000f00 */
[----:B--2---:R-:W-:-:S05]  /*10e0*/  LEA R18, R3, R18, 0x18 ;  /* 0x0000001203127211 */ /* 0x004fca00078ec0ff */
[----:B------:R-:W-:-:S05]  /*10f0*/  VIADD R19, R18, 0x1e800 ;  /* 0x0001e80012137836 */ /* 0x000fca0000000000 */
        /* <DEDUP_REMOVED lines=18> */
.L_x_489:
        /* <DEDUP_REMOVED lines=15> */
.L_x_488:
[----:B------:R-:W-:Y:S01]  /*1310*/  SHF.R.S32.HI R25, RZ, 0x1f, R22 ;  /* 0x0000001fff197819 */ /* 0x000fe20000011416 */
[----:B------:R-:W-:-:S03]  /*1320*/  UMOV UR4, 0xffffffff ;  /* 0xffffffff00047882 */ /* 0x000fc60000000000 */
[----:B------:R-:W-:-:S04]  /*1330*/  LEA.HI R0, R25, R22, RZ, 0x7 ;  /* 0x0000001619007211 */ /* 0x000fc800078f38ff */
[----:B------:R-:W-:Y:S01]  /*1340*/  SHF.R.S32.HI R16, RZ, 0x7, R0 ;  /* 0x00000007ff107819 */ /* 0x000fe20000011400 */
[----:B------:R-:W-:Y:S06]  /*1350*/  BRA.DIV UR4, `(.L_x_490) ;  /* 0x00000086049c7947 */ /* 0x000fec000b800000 */
[----:B------:R2:W3:Y:S02]  /*1360*/  SHFL.IDX PT, R14, R16, RZ, 0x1f ;  /* 0x00001fff100e7589 */ /* 0x0004e400000e0000 */
.L_x_578:
[----:B-1----:R-:W-:Y:S02]  /*1370*/  SHF.L.U32 R5, RZ, 0x1f, RZ ;  /* 0x0000001fff057819 */ /* 0x002fe400000006ff */
[----:B------:R-:W-:Y:S01]  /*1380*/  LOP3.LUT R3, R0, 0xffffff80, RZ, 0xc0, !PT ;  /* 0xffffff8000037812 */ /* 0x000fe200078ec0ff */
[----:B------:R-:W-:Y:S01]  /*1390*/  VIADD R0, R18, 0x6000 ;  /* 0x0000600012007836 */ /* 0x000fe20000000000 */
[----:B------:R-:W1:Y:S03]  /*13a0*/  SYNCS.PHASECHK.TRANS64.TRYWAIT P0, [R18+URZ+0x26800], R5 ;  /* 0x02680005120075a7 */ /* 0x000e66000800017f */
[----:B------:R-:W-:Y:S01]  /*13b0*/  IMAD.IADD R27, R22, 0x1, -R3 ;  /* 0x00000001161b7824 */ /* 0x000fe200078e0a03 */
[----:B------:R-:W-:Y:S02]  /*13c0*/  LOP3.LUT P1, RZ, R0, 0x1bf, RZ, 0xc0, !PT ;  /* 0x000001bf00ff7812 */ /* 0x000fe4000782c0ff */
[----:B---3--:R-:W-:-:S02]  /*13d0*/  LEA.HI R0, R14, R14, RZ, 0x1 ;  /* 0x0000000e0e007211 */ /* 0x008fc400078f08ff */
[----:B------:R-:W-:Y:S02]  /*13e0*/  SHF.R.S32.HI R26, RZ, 0x1f, R27 ;  /* 0x0000001fff1a7819 */ /* 0x000fe4000001141b */
[----:B------:R-:W-:Y:S02]  /*13f0*/  LOP3.LUT R23, R0, 0xfffffffe, RZ, 0xc0, !PT ;  /* 0xfffffffe00177812 */ /* 0x000fe400078ec0ff */
[----:B------:R-:W-:-:S04]  /*1400*/  LEA.HI R28, R26, R27, RZ, 0x2 ;  /* 0x0000001b1a1c7211 */ /* 0x000fc800078f10ff */
[----:B------:R-:W-:Y:S01]  /*1410*/  LOP3.LUT R0, R28, 0x7ffffffc, RZ, 0xc0, !PT ;  /* 0x7ffffffc1c007812 */ /* 0x000fe200078ec0ff */
[----:B-1----:R-:W-:Y:S06]  /*1420*/  @P0 BRA `(.L_x_491) ;  /* 0x0000000000080947 */ /* 0x002fec0003800000 */
[----:B------:R-:W1:Y:S02]  /*1430*/  SYNCS.PHASECHK.TRANS64.TRYWAIT P0, [R18+URZ+0x26800], R5 ;  /* 0x02680005120075a7 */ /* 0x000e64000800017f */
[----:B-1----:R-:W-:Y:S05]  /*1440*/  @!P0 BRA `(.L_x_492) ;  /* 0x0000008400808947 */ /* 0x002fea0003800000 */
.L_x_491:
[----:B------:R-:W-:Y:S02]  /*1450*/  IMAD.IADD R23, R14, 0x1, -R23 ;  /* 0x000000010e177824 */ /* 0x000fe400078e0a17 */
[----:B------:R-:W-:Y:S01]  /*1460*/  IMAD.IADD R17, R27, 0x1, -R0 ;  /* 0x000000011b117824 */ /* 0x000fe200078e0a00 */
[----:B------:R-:W-:Y:S06]  /*1470*/  @!P1 BRA `(.L_x_493) ;  /* 0x0000000000409947 */ /* 0x000fec0003800000 */
[----:B------:R-:W-:Y:S01]  /*1480*/  MOV R0, 0x0 ;  /* 0x0000000000007802 */ /* 0x000fe20000000f00 */
[----:B------:R-:W-:Y:S01]  /*1490*/  ULDC.64 UR4, c[0x4][0x88] ;  /* 0x0100220000047ab9 */ /* 0x000fe20000000a00 */
[----:B------:R-:W-:Y:S01]  /*14a0*/  ULDC.64 UR6, c[0x4][0x90] ;  /* 0x0100240000067ab9 */ /* 0x000fe20000000a00 */
[----:B------:R-:W-:Y:S01]  /*14b0*/  IMAD.U32 R4, RZ, RZ, UR4 ;  /* 0x00000004ff047e24 */ /* 0x000fe2000f8e00ff */
[----:B------:R3:W4:Y:S01]  /*14c0*/  LDC.64 R14, c[0x4][R0] ;  /* 0x01000000000e7b82 */ /* 0x0007220000000a00 */
[----:B-1----:R-:W-:Y:S01]  /*14d0*/  IMAD.U32 R5, RZ, RZ, UR5 ;  /* 0x00000005ff057e24 */ /* 0x002fe2000f8e00ff */
        /* <DEDUP_REMOVED lines=9> */
[----:B--2-45:R-:W-:Y:S05]  /*1570*/  CALL.ABS.NOINC R14 ;  /* 0x000000000e007343 */ /* 0x034fea0003c00000 */
.L_x_493:
[----:B------:R-:W-:Y:S01]  /*1580*/  LEA.HI R0, R25, R22, RZ, 0x4 ;  /* 0x0000001619007211 */ /* 0x000fe200078f20ff */
[----:B------:R-:W-:Y:S05]  /*1590*/  WARPSYNC.ALL ;  /* 0x0000000000007948 */ /* 0x000fea0003800000 */
[----:B------:R-:W-:-:S05]  /*15a0*/  LOP3.LUT R3, R0, 0xfffffff0, RZ, 0xc0, !PT ;  /* 0xfffffff000037812 */ /* 0x000fca00078ec0ff */
[----:B-1----:R-:W-:Y:S01]  /*15b0*/  IMAD.IADD R5, R22, 0x1, -R3 ;  /* 0x0000000116057824 */ /* 0x002fe200078e0a03 */
[----:B------:R-:W-:-:S04]  /*15c0*/  SHF.R.S32.HI R3, RZ, 0x4, R0 ;  /* 0x00000004ff037819 */ /* 0x000fc80000011400 */
[----:B------:R-:W-:Y:S02]  /*15d0*/  LEA.HI R6, R5, R5, RZ, 0x1 ;  /* 0x0000000505067211 */ /* 0x000fe400078f08ff */
[----:B------:R-:W-:Y:S02]  /*15e0*/  LEA.HI R0, R0, R3, RZ, 0x1 ;  /* 0x0000000300007211 */ /* 0x000fe400078f08ff */
[--C-:B------:R-:W-:Y:S02]  /*15f0*/  SHF.R.S32.HI R7, RZ, 0x1, R6.reuse ;  /* 0x00000001ff077819 */ /* 0x100fe40000011406 */
[----:B------:R-:W-:Y:S02]  /*1600*/  SHF.R.S32.HI R4, RZ, 0x1f, R6 ;  /* 0x0000001fff047819 */ /* 0x000fe40000011406 */
[----:B------:R-:W-:Y:S02]  /*1610*/  SHF.R.S32.HI R10, RZ, 0x1f, R5 ;  /* 0x0000001fff0a7819 */ /* 0x000fe40000011405 */
[----:B------:R-:W-:-:S02]  /*1620*/  LEA.HI R4, R4, R7, RZ, 0x2 ;  /* 0x0000000704047211 */ /* 0x000fc400078f10ff */
[----:B------:R-:W-:Y:S02]  /*1630*/  LEA.HI R10, R10, R5, RZ, 0x3 ;  /* 0x000000050a0a7211 */ /* 0x000fe400078f18ff */
[----:B------:R-:W-:Y:S02]  /*1640*/  LOP3.LUT R8, R4, 0xfffffffc, RZ, 0xc0, !PT ;  /* 0xfffffffc04087812 */ /* 0x000fe400078ec0ff */
        /* <DEDUP_REMOVED lines=13> */
[----:B------:R-:W-:-:S03]  /*1720*/  IMAD R5, R9, 0x200, R10 ;  /* 0x0000020009057824 */ /* 0x000fc600078e020a */
[----:B------:R-:W-:Y:S01]  /*1730*/  LOP3.LUT R7, R0, 0x8, R7, 0xf8, !PT ;  /* 0x0000000800077812 */ /* 0x000fe200078ef807 */
[----:B------:R-:W-:Y:S01]  /*1740*/  IMAD R6, R6, 0x20, R5 ;  /* 0x0000002006067824 */ /* 0x000fe200078e0205 */
[----:B------:R-:W-:-:S04]  /*1750*/  SHF.R.U32.HI R0, RZ, 0x3, R0 ;  /* 0x00000003ff007819 */ /* 0x000fc80000011600 */
[----:B------:R-:W-:Y:S01]  /*1760*/  LOP3.LUT R7, R7, R0, RZ, 0x3c, !PT ;  /* 0x0000000007077212 */ /* 0x000fe200078e3cff */
[----:B------:R-:W-:-:S04]  /*1770*/  IMAD.SHL.U32 R0, R22, 0x40, RZ ;  /* 0x0000004016007824 */ /* 0x000fc800078e00ff */
[----:B------:R-:W-:Y:S01]  /*1780*/  IMAD.IADD R7, R7, 0x1, R6 ;  /* 0x0000000107077824 */ /* 0x000fe200078e0206 */
[----:B------:R-:W-:-:S03]  /*1790*/  LOP3.LUT R0, R0, 0x1c0, RZ, 0xc0, !PT ;  /* 0x000001c000007812 */ /* 0x000fc600078ec0ff */
[----:B------:R-:W-:Y:S01]  /*17a0*/  IMAD R7, R7, 0x2, R18 ;  /* 0x0000000207077824 */ /* 0x000fe200078e0212 */
[----:B------:R-:W-:Y:S01]  /*17b0*/  LEA.HI R26, R26, R27, RZ, 0x5 ;  /* 0x0000001b1a1a7211 */ /* 0x000fe200078f28ff */
[----:B------:R-:W-:-:S03]  /*17c0*/  IMAD.SHL.U32 R9, R9, 0x10, RZ ;  /* 0x0000001009097824 */ /* 0x000fc600078e00ff */
[----:B------:R-:W1:Y:S01]  /*17d0*/  LDSM.16.M88.4 R184, [R7+0x6000] ;  /* 0x0060000007b8783b */ /* 0x000e620000000200 */
[--C-:B------:R-:W-:Y:S01]  /*17e0*/  SHF.R.S32.HI R4, RZ, 0x2, R28.reuse ;  /* 0x00000002ff047819 */ /* 0x100fe2000001141c */
[----:B-----5:R-:W-:Y:S01]  /*17f0*/  VIADD R11, R24, -UR37 ;  /* 0x80000025180b7c36 */ /* 0x020fe20008000000 */
[----:B------:R-:W-:Y:S01]  /*1800*/  SHF.R.S32.HI R5, RZ, 0x1f, R28 ;  /* 0x0000001fff057819 */ /* 0x000fe2000001141c */
[----:B------:R-:W3:Y:S01]  /*1810*/  LDSM.16.M88.4 R188, [R7+0x8000] ;  /* 0x0080000007bc783b */ /* 0x000ee20000000200 */
[----:B------:R-:W-:Y:S01]  /*1820*/  SHF.R.S32.HI R26, RZ, 0x5, R26 ;  /* 0x00000005ff1a7819 */ /* 0x000fe2000001141a */
[----:B------:R-:W-:Y:S01]  /*1830*/  UIADD3 UR39, UR39, 0x3f, URZ ;  /* 0x0000003f27277890 */ /* 0x000fe2000fffe03f */
[----:B------:R-:W-:Y:S01]  /*1840*/  LEA.HI R22, R25, R22, RZ, 0x3 ;  /* 0x0000001619167211 */ /* 0x000fe200078f18ff */
[----:B------:R-:W4:Y:S01]  /*1850*/  LDSM.16.M88.4 R192, [R7+0xa000] ;  /* 0x00a0000007c0783b */ /* 0x000f220000000200 */
[----:B------:R-:W-:Y:S01]  /*1860*/  LOP3.LUT R9, R0, 0x30, R9, 0xf8, !PT ;  /* 0x0000003000097812 */ /* 0x000fe200078ef809 */
[----:B------:R-:W-:Y:S01]  /*1870*/  IMAD R11, R26, -0x10, R11 ;  /* 0xfffffff01a0b7824 */ /* 0x000fe200078e020b */
[----:B------:R-:W-:Y:S01]  /*1880*/  LEA.HI R5, R5, R4, RZ, 0x3 ;  /* 0x0000000405057211 */ /* 0x000fe200078f18ff */
[----:B------:R-:W-:Y:S01]  /*1890*/  USHF.R.S32.HI UR6, URZ, 0x1f, UR39 ;  /* 0x0000001f3f067899 */ /* 0x000fe20008011427 */
[----:B------:R-:W-:-:S02]  /*18a0*/  LEA.HI R6, R16, R16, RZ, 0x1 ;  /* 0x0000001010067211 */ /* 0x000fc400078f08ff */
[----:B------:R-:W-:Y:S02]  /*18b0*/  CS2R R70, SRZ ;  /* 0x0000000000467805 */ /* 0x000fe4000001ff00 */
[----:B------:R-:W-:Y:S01]  /*18c0*/  LOP3.LUT R22, R9, 0x8, R22, 0xf8, !PT ;  /* 0x0000000809167812 */ /* 0x000fe200078ef816 */
[----:B------:R-:W-:Y:S01]  /*18d0*/  ULEA.HI UR6, UR6, UR39, URZ, 0x6 ;  /* 0x0000002706067291 */ /* 0x000fe2000f8f303f */
[----:B------:R-:W-:Y:S02]  /*18e0*/  LOP3.LUT R5, R5, 0xfffffff8, RZ, 0xc0, !PT ;  /* 0xfffffff805057812 */ /* 0x000fe400078ec0ff */
[----:B------:R-:W-:Y:S02]  /*18f0*/  CS2R R68, SRZ ;  /* 0x0000000000447805 */ /* 0x000fe4000001ff00 */
[----:B------:R-:W-:Y:S02]  /*1900*/  LOP3.LUT R9, R6, 0xfffffffe, RZ, 0xc0, !PT ;  /* 0xfffffffe06097812 */ /* 0x000fe400078ec0ff */
[----:B------:R-:W-:-:S02]  /*1910*/  CS2R R66, SRZ ;  /* 0x0000000000427805 */ /* 0x000fc4000001ff00 */
[----:B------:R-:W-:Y:S02]  /*1920*/  SHF.R.U32.HI R13, RZ, 0x3, R0 ;  /* 0x00000003ff0d7819 */ /* 0x000fe40000011600 */
[----:B------:R-:W-:Y:S02]  /*1930*/  CS2R R64, SRZ ;  /* 0x0000000000407805 */ /* 0x000fe4000001ff00 */
[----:B------:R-:W-:Y:S01]  /*1940*/  IADD3 R0, R11, R5, -R4 ;  /* 0x000000050b007210 */ /* 0x000fe20007ffe804 */
[----:B------:R-:W-:Y:S01]  /*1950*/  IMAD R5, R16, 0x8, R3 ;  /* 0x0000000810057824 */ /* 0x000fe200078e0203 */
[----:B------:R-:W-:Y:S01]  /*1960*/  LOP3.LUT R4, R22, R13, RZ, 0x3c, !PT ;  /* 0x0000000d16047212 */ /* 0x000fe200078e3cff */
[C---:B------:R-:W-:Y:S01]  /*1970*/  IMAD.IADD R3, R16.reuse, 0x1, -R9 ;  /* 0x0000000110037824 */ /* 0x040fe200078e0a09 */
[----:B------:R-:W-:Y:S01]  /*1980*/  CS2R R62, SRZ ;  /* 0x00000000003e7805 */ /* 0x000fe2000001ff00 */
[----:B--2---:R-:W-:Y:S01]  /*1990*/  IMAD R16, R16, 0x300, R27 ;  /* 0x0000030010107824 */ /* 0x004fe200078e021b */
[----:B------:R-:W-:Y:S01]  /*19a0*/  CS2R R60, SRZ ;  /* 0x00000000003c7805 */ /* 0x000fe2000001ff00 */
[----:B------:R-:W-:Y:S01]  /*19b0*/  IMAD R3, R3, -0x40, R0 ;  /* 0xffffffc003037824 */ /* 0x000fe200078e0200 */
[----:B------:R-:W-:Y:S01]  /*19c0*/  CS2R R58, SRZ ;  /* 0x00000000003a7805 */ /* 0x000fe2000001ff00 */
[----:B------:R-:W-:Y:S01]  /*19d0*/  IMAD.MOV.U32 R0, RZ, RZ, 0x20 ;  /* 0x00000020ff007424 */ /* 0x000fe200078e00ff */
[----:B------:R-:W-:Y:S01]  /*19e0*/  CS2R R56, SRZ ;  /* 0x0000000000387805 */ /* 0x000fe2000001ff00 */
[----:B------:R-:W-:Y:S01]  /*19f0*/  IMAD.U32 R4, R5, 0x200, R4 ;  /* 0x0000020005047824 */ /* 0x000fe200078e0004 */
[----:B------:R-:W-:Y:S01]  /*1a00*/  CS2R R54, SRZ ;  /* 0x0000000000367805 */ /* 0x000fe2000001ff00 */
[----:B------:R-:W-:Y:S01]  /*1a10*/  IMAD.SHL.U32 R5, R16, 0x4, RZ ;  /* 0x0000000410057824 */ /* 0x000fe200078e00ff */
[----:B------:R-:W-:-:S02]  /*1a20*/  SEL R0, R0, 0xffffffe0, !P0 ;  /* 0xffffffe000007807 */ /* 0x000fc40004000000 */
[----:B------:R-:W-:Y:S02]  /*1a30*/  CS2R R52, SRZ ;  /* 0x0000000000347805 */ /* 0x000fe4000001ff00 */
[----:B------:R-:W-:Y:S02]  /*1a40*/  CS2R R50, SRZ ;  /* 0x0000000000327805 */ /* 0x000fe4000001ff00 */
[----:B------:R-:W-:Y:S02]  /*1a50*/  CS2R R48, SRZ ;  /* 0x0000000000307805 */ /* 0x000fe4000001ff00 */
[----:B------:R-:W-:Y:S01]  /*1a60*/  CS2R R46, SRZ ;  /* 0x00000000002e7805 */ /* 0x000fe2000001ff00 */
[----:B------:R-:W-:Y:S01]  /*1a70*/  IMAD.IADD R0, R7, 0x1, R0 ;  /* 0x0000000107007824 */ /* 0x000fe200078e0200 */
[----:B------:R-:W-:Y:S02]  /*1a80*/  CS2R R44, SRZ ;  /* 0x00000000002c7805 */ /* 0x000fe4000001ff00 */
[----:B------:R-:W-:-:S02]  /*1a90*/  CS2R R42, SRZ ;  /* 0x00000000002a7805 */ /* 0x000fc4000001ff00 */
[----:B------:R-:W-:Y:S02]  /*1aa0*/  CS2R R40, SRZ ;  /* 0x0000000000287805 */ /* 0x000fe4000001ff00 */
[----:B------:R-:W-:Y:S01]  /*1ab0*/  CS2R R38, SRZ ;  /* 0x0000000000267805 */ /* 0x000fe2000001ff00 */
[----:B------:R-:W2:Y:S01]  /*1ac0*/  LDSM.16.M88.4 R196, [R0+0x6000] ;  /* 0x0060000000c4783b */ /* 0x000ea20000000200 */
[----:B------:R-:W-:Y:S02]  /*1ad0*/  CS2R R36, SRZ ;  /* 0x0000000000247805 */ /* 0x000fe4000001ff00 */
[----:B------:R-:W-:Y:S02]  /*1ae0*/  CS2R R34, SRZ ;  /* 0x0000000000227805 */ /* 0x000fe4000001ff00 */
[----:B------:R-:W-:Y:S01]  /*1af0*/  CS2R R32, SRZ ;  /* 0x0000000000207805 */ /* 0x000fe2000001ff00 */
[----:B------:R-:W1:Y:S01]  /*1b00*/  LDSM.16.M88.4 R200, [R0+0x8000] ;  /* 0x0080000000c8783b */ /* 0x000e620000000200 */
        /* <DEDUP_REMOVED lines=28> */
[----:B------:R-:W-:Y:S01]  /*1cd0*/  CS2R R72, SRZ ;  /* 0x0000000000487805 */ /* 0x000fe2000001ff00 */
[----:B---3--:R-:W-:Y:S01]  /*1ce0*/  IMAD R0, R5, 0x4, R18 ;  /* 0x0000000405007824 */ /* 0x008fe200078e0212 */
[----:B------:R-:W-:Y:S02]  /*1cf0*/  USHF.R.S32.HI UR7, URZ, 0x6, UR6 ;  /* 0x000000063f077899 */ /* 0x000fe40008011406 */
[----:B------:R-:W-:Y:S01]  /*1d00*/  ULOP3.LUT UR11, UR38, 0x1, URZ, 0xfc, !UPT ;  /* 0x00000001260b7892 */ /* 0x000fe2000f8efc3f */
[----:B------:R-:W-:Y:S01]  /*1d10*/  UMOV UR4, URZ ;  /* 0x0000003f00047c82 */ /* 0x000fe20008000000 */
[----:B------:R-:W-:Y:S01]  /*1d20*/  UMOV UR5, URZ ;  /* 0x0000003f00057c82 */ /* 0x000fe20008000000 */
[----:B------:R-:W-:Y:S01]  /*1d30*/  UMOV UR6, URZ ;  /* 0x0000003f00067c82 */ /* 0x000fe20008000000 */
[----:B-12-4-:R-:W-:-:S08]  /*1d40*/  ULDC UR13, c[0x0][0x744] ;  /* 0x0001d100000d7ab9 */ /* 0x016fd00000000800 */
.L_x_504:
[----:B------:R-:W-:-:S06]  /*1d50*/  UISETP.NE.AND UP0, UPT, UR11, 0x3, UPT ;  /* 0x000000030b00788c */ /* 0x000fcc000bf05270 */
[----:B------:R-:W-:-:S13]  /*1d60*/  PLOP3.LUT P0, PT, PT, PT, UP0, 0x80, 0x0 ;  /* 0x000000000000781c */ /* 0x000fda0003f0f008 */
[----:B-1----:R-:W-:Y:S05]  /*1d70*/  @!P0 BRA `(.L_x_494) ;  /* 0x0000000000048947 */ /* 0x002fea0003800000 */
[----:B------:R-:W-:Y:S01]  /*1d80*/  BPT.TRAP 0x1 ;  /* 0x000000040000795c */ /* 0x000fe20000300000 */
.L_x_494:
[----:B------:R-:W-:Y:S01]  /*1d90*/  R2UR UR8, R18 ;  /* 0x00000000120872ca */ /* 0x000fe200000e0000 */
[----:B------:R-:W-:-:S05]  /*1da0*/  IMAD.U32 R16, RZ, RZ, UR5 ;  /* 0x00000005ff107e24 */ /* 0x000fca000f8e00ff */
[----:B------:R-:W-:-:S07]  /*1db0*/  SHF.L.U32 R16, R16, 0x1f, RZ ;  /* 0x0000001f10107819 */ /* 0x000fce00000006ff */
[----:B------:R-:W-:-:S09]  /*1dc0*/  ULEA UR8, UR6, UR8, 0x3 ;  /* 0x0000000806087291 */ /* 0x000fd2000f8e183f */
[----:B------:R1:W2:Y:S01]  /*1dd0*/  SYNCS.PHASECHK.TRANS64.TRYWAIT P1, [UR8+0x26810], R16 ;  /* 0x02681010ff0075a7 */ /* 0x0002a20008020148 */
[----:B------:R-:W-:Y:S05]  /*1de0*/  @!P0 BRA `(.L_x_495) ;  /* 0x0000000000048947 */ /* 0x000fea0003800000 */
[----:B------:R-:W-:Y:S01]  /*1df0*/  BPT.TRAP 0x1 ;  /* 0x000000040000795c */ /* 0x000fe20000300000 */
.L_x_495:
[----:B--2---:R-:W-:Y:S05]  /*1e00*/  @P1 BRA `(.L_x_496) ;  /* 0x0000000000081947 */ /* 0x004fea0003800000 */
[----:B------:R-:W2:Y:S02]  /*1e10*/  SYNCS.PHASECHK.TRANS64.TRYWAIT P1, [UR8+0x26810], R16 ;  /* 0x02681010ff0075a7 */ /* 0x000ea40008020148 */
[----:B--2---:R-:W-:Y:S05]  /*1e20*/  @!P1 BRA `(.L_x_497) ;  /* 0x0000007c001c9947 */ /* 0x004fea0003800000 */
.L_x_496:
[----:B------:R-:W-:Y:S01]  /*1e30*/  R2UR UR9, R18 ;  /* 0x00000000120972ca */ /* 0x000fe200000e0000 */
[----:B--2---:R-:W-:Y:S01]  /*1e40*/  IMAD R5, R23, 0x800, R18 ;  /* 0x0000080017057824 */ /* 0x004fe200078e0212 */
[----:B------:R-:W-:Y:S01]  /*1e50*/  WARPGROUP.ARRIVE ;  /* 0x00000000000079c5 */ /* 0x000fe20000000000 */
[----:B------:R-:W-:Y:S01]  /*1e60*/  UMOV UR17, 0xc0000010 ;  /* 0xc000001000117882 */ /* 0x000fe20000000000 */
[----:B------:R-:W-:Y:S01]  /*1e70*/  UMOV UR19, 0x80000020 ;  /* 0x8000002000137882 */ /* 0x000fe20000000000 */
[----:B------:R-:W-:Y:S01]  /*1e80*/  IMAD.U32 R6, RZ, RZ, UR6 ;  /* 0x00000006ff067e24 */ /* 0x000fe2000f8e00ff */
[----:B------:R-:W-:-:S03]  /*1e90*/  R2UR UR10, R5 ;  /* 0x00000000050a72ca */ /* 0x000fc600000e0000 */
[----:B------:R-:W-:-:S04]  /*1ea0*/  IMAD R5, R6, 0x20, R17 ;  /* 0x0000002006057824 */ /* 0x000fc800078e0211 */
[----:B------:R-:W-:Y:S01]  /*1eb0*/  UIADD3 UR9, UR9, 0x12000, URZ ;  /* 0x0001200009097890 */ /* 0x000fe2000fffe03f */
[----:B------:R-:W-:-:S03]  /*1ec0*/  IMAD.SHL.U32 R5, R5, 0x2, RZ ;  /* 0x0000000205057824 */ /* 0x000fc600078e00ff */
[----:B------:R-:W-:Y:S01]  /*1ed0*/  USHF.R.U32.HI UR9, URZ, 0x4, UR9 ;  /* 0x000000043f097899 */ /* 0x000fe20008011609 */
[----:B------:R-:W-:Y:S01]  /*1ee0*/  IMAD R212, R5, 0x4, R18 ;  /* 0x0000000405d47824 */ /* 0x000fe200078e0212 */
[----:B------:R-:W-:Y:S02]  /*1ef0*/  USHF.R.U32.HI UR10, URZ, 0x4, UR10 ;  /* 0x000000043f0a7899 */ /* 0x000fe4000801160a */
[----:B------:R-:W-:Y:S02]  /*1f00*/  ULOP3.LUT UR9, UR9, 0x3fff, URZ, 0xc0, !UPT ;  /* 0x00003fff09097892 */ /* 0x000fe4000f8ec03f */
[----:B------:R-:W-:Y:S02]  /*1f10*/  ULOP3.LUT UR10, UR10, 0x3fff, URZ, 0xc0, !UPT ;  /* 0x00003fff0a0a7892 */ /* 0x000fe4000f8ec03f */
[----:B------:R-:W-:Y:S02]  /*1f20*/  ULOP3.LUT UR14, UR9, 0x10000, URZ, 0xfc, !UPT ;  /* 0x00010000090e7892 */ /* 0x000fe4000f8efc3f */
[----:B------:R-:W-:-:S02]  /*1f30*/  ULOP3.LUT UR12, UR10, 0x10000, URZ, 0xfc, !UPT ;  /* 0x000100000a0c7892 */ /* 0x000fc4000f8efc3f */
        /* <DEDUP_REMOVED lines=40> */
[----:B------:R2:W3:Y:S04]  /*21c0*/  LDS.64 R210, [R212+0x1e000] ;  /* 0x01e00000d4d27984 */ /* 0x0004e80000000a00 */
[----:B------:R2:W4:Y:S04]  /*21d0*/  LDS.64 R208, [R212+0x1e020] ;  /* 0x01e02000d4d07984 */ /* 0x0005280000000a00 */
        /* <DEDUP_REMOVED lines=8> */
.L_x_498:
[----:B------:R1:W1:Y:S01]  /*2260*/  SYNCS.PHASECHK.TRANS64.TRYWAIT P1, [UR8+0x26830], R16 ;  /* 0x02683010ff0075a7 */ /* 0x0002620008020148 */
[----:B------:R-:W-:Y:S05]  /*2270*/  @!P0 BRA `(.L_x_499) ;  /* 0x0000000000048947 */ /* 0x000fea0003800000 */
[----:B------:R-:W-:Y:S01]  /*2280*/  BPT.TRAP 0x1 ;  /* 0x000000040000795c */ /* 0x000fe20000300000 */
.L_x_499:
[----:B-1----:R-:W-:Y:S05]  /*2290*/  @P1 BRA `(.L_x_500) ;  /* 0x0000000000081947 */ /* 0x002fea0003800000 */
[----:B------:R-:W1:Y:S02]  /*22a0*/  SYNCS.PHASECHK.TRANS64.TRYWAIT P1, [UR8+0x26830], R16 ;  /* 0x02683010ff0075a7 */ /* 0x000e640008020148 */
[----:B-1----:R-:W-:Y:S05]  /*22b0*/  @!P1 BRA `(.L_x_501) ;  /* 0x0000007800109947 */ /* 0x002fea0003800000 */
.L_x_500:
        /* <DEDUP_REMOVED lines=9> */
[----:B------:R-:W-:Y:S01]  /*2350*/  FSEL R22, R157, -INF , P2 ;  /* 0xff8000009d167808 */ /* 0x000fe20001000000 */
[----:B---3--:R-:W-:Y:S01]  /*2360*/  FFMA.FTZ R152, R5, UR13, -R210 ;  /* 0x0000000d05987c23 */ /* 0x008fe200080108d2 */
[----:B------:R-:W-:Y:S01]  /*2370*/  UIADD3 UR10, UR10, 0x18000, URZ ;  /* 0x000180000a0a7890 */ /* 0x000fe2000fffe03f */
[----:B------:R-:W-:Y:S01]  /*2380*/  FSEL R5, R156, -INF , P2 ;  /* 0xff8000009c057808 */ /* 0x000fe20001000000 */
[----:B------:R-:W-:Y:S01]  /*2390*/  FFMA.FTZ R153, R16, UR13, -R211 ;  /* 0x0000000d10997c23 */ /* 0x000fe200080108d3 */
[----:B------:R-:W-:Y:S01]  /*23a0*/  FSEL R156, R165, -INF , P2 ;  /* 0xff800000a59c7808 */ /* 0x000fe20001000000 */
[----:B------:R-:W-:Y:S01]  /*23b0*/  USHF.R.U32.HI UR10, URZ, 0x4, UR10 ;  /* 0x000000043f0a7899 */ /* 0x000fe2000801160a */
[----:B------:R-:W-:Y:S01]  /*23c0*/  FSEL R157, R164, -INF , P2 ;  /* 0xff800000a49d7808 */ /* 0x000fe20001000000 */
[----:B----4-:R-:W-:Y:S01]  /*23d0*/  FFMA.FTZ R213, R22, UR13, -R209 ;  /* 0x0000000d16d57c23 */ /* 0x010fe200080108d1 */
[----:B------:R-:W-:Y:S01]  /*23e0*/  FFMA.FTZ R16, R5, UR13, -R208 ;  /* 0x0000000d05107c23 */ /* 0x000fe200080108d0 */
[----:B------:R-:W-:Y:S01]  /*23f0*/  ULOP3.LUT UR10, UR10, 0x3fff, URZ, 0xc0, !UPT ;  /* 0x00003fff0a0a7892 */ /* 0x000fe2000f8ec03f */
[----:B------:R-:W-:Y:S01]  /*2400*/  FSEL R22, R161, -INF , P2 ;  /* 0xff800000a1167808 */ /* 0x000fe20001000000 */
[----:B------:R-:W-:Y:S01]  /*2410*/  FFMA.FTZ R161, R156, UR13, -R15 ;  /* 0x0000000d9ca17c23 */ /* 0x000fe2000801080f */
[----:B------:R-:W-:Y:S01]  /*2420*/  FSEL R5, R160, -INF , P2 ;  /* 0xff800000a0057808 */ /* 0x000fe20001000000 */
[----:B------:R-:W-:Y:S01]  /*2430*/  ULOP3.LUT UR12, UR10, 0x10000, URZ, 0xfc, !UPT ;  /* 0x000100000a0c7892 */ /* 0x000fe2000f8efc3f */
[----:B------:R-:W-:Y:S01]  /*2440*/  FFMA.FTZ R160, R157, UR13, -R14 ;  /* 0x0000000d9da07c23 */ /* 0x000fe2000801080e */
[----:B------:R-:W-:Y:S01]  /*2450*/  FSEL R156, R169, -INF , P2 ;  /* 0xff800000a99c7808 */ /* 0x000fe20001000000 */
[----:B------:R-:W-:Y:S01]  /*2460*/  FFMA.FTZ R22, R22, UR13, -R21 ;  /* 0x0000000d16167c23 */ /* 0x000fe20008010815 */
[----:B------:R-:W-:Y:S01]  /*2470*/  UIMAD UR12, UR6, 0x300, UR12 ;  /* 0x00000300060c78a4 */ /* 0x000fe2000f8e020c */
[----:B------:R-:W-:Y:S01]  /*2480*/  FSEL R157, R168, -INF , P2 ;  /* 0xff800000a89d7808 */ /* 0x000fe20001000000 */
[----:B------:R-:W-:Y:S01]  /*2490*/  FFMA.FTZ R5, R5, UR13, -R20 ;  /* 0x0000000d05057c23 */ /* 0x000fe20008010814 */
[----:B------:R-:W-:Y:S01]  /*24a0*/  FFMA.FTZ R165, R156, UR13, -R13 ;  /* 0x0000000d9ca57c23 */ /* 0x000fe2000801080d */
[----:B------:R-:W-:Y:S01]  /*24b0*/  FSEL R156, R173, -INF , P2 ;  /* 0xff800000ad9c7808 */ /* 0x000fe20001000000 */
[----:B------:R-:W-:Y:S01]  /*24c0*/  MUFU.EX2 R152, R152 ;  /* 0x0000009800987308 */ /* 0x000fe20000000800 */
        /* <DEDUP_REMOVED lines=19> */
[----:B------:R-:W-:Y:S01]  /*2600*/  FFMA.FTZ R216, R158, UR13, -R7 ;  /* 0x0000000d9ed87c23 */ /* 0x000fe20008010807 */
[----:B------:R-:W-:Y:S01]  /*2610*/  FFMA.FTZ R155, R155, UR13, -R20 ;  /* 0x0000000d9b9b7c23 */ /* 0x000fe20008010814 */
[----:B------:R-:W-:Y:S01]  /*2620*/  FSEL R20, R163, -INF , P1 ;  /* 0xff800000a3147808 */ /* 0x000fe20000800000 */
[----:B------:R1:W-:Y:S01]  /*2630*/  MUFU.EX2 R172, R157 ;  /* 0x0000009d00ac7308 */ /* 0x0003e20000000800 */
[----:B------:R-:W-:Y:S01]  /*2640*/  FFMA.FTZ R209, R154, UR13, -R209 ;  /* 0x0000000d9ad17c23 */ /* 0x000fe200080108d1 */
[----:B------:R-:W-:Y:S01]  /*2650*/  FSEL R211, R180, -INF , P2 ;  /* 0xff800000b4d37808 */ /* 0x000fe20001000000 */
[----:B------:R-:W-:Y:S01]  /*2660*/  ULOP3.LUT UR10, UR10, 0x1000000, URZ, 0xfc, !UPT ;  /* 0x010000000a0a7892 */ /* 0x000fe2000f8efc3f */
[----:B------:R-:W-:Y:S01]  /*2670*/  FFMA.FTZ R20, R20, UR13, -R21 ;  /* 0x0000000d14147c23 */ /* 0x000fe20008010815 */
[----:B------:R-:W-:-:S02]  /*2680*/  FSEL R21, R166, -INF , P1 ;  /* 0xff800000a6157808 */ /* 0x000fc40000800000 */
[----:B------:R-:W-:Y:S01]  /*2690*/  FSEL R214, R181, -INF , P2 ;  /* 0xff800000b5d67808 */ /* 0x000fe20001000000 */
[----:B------:R-:W-:Y:S01]  /*26a0*/  MUFU.EX2 R163, R20 ;  /* 0x0000001400a37308 */ /* 0x000fe20000000800 */
[----:B-1----:R-:W-:Y:S01]  /*26b0*/  FSEL R157, R174, -INF , P1 ;  /* 0xff800000ae9d7808 */ /* 0x002fe20000800000 */
[----:B------:R-:W-:Y:S01]  /*26c0*/  FFMA.FTZ R166, R21, UR13, -R14 ;  /* 0x0000000d15a67c23 */ /* 0x000fe2000801080e */
        /* <DEDUP_REMOVED lines=8> */
[----:B------:R-:W-:-:S02]  /*2750*/  FSEL R208, R177, -INF , P2 ;  /* 0xff800000b1d07808 */ /* 0x000fc40001000000 */
[----:B------:R-:W-:Y:S01]  /*2760*/  FSEL R179, R182, -INF , P1 ;  /* 0xff800000b6b37808 */ /* 0x000fe20000800000 */
[----:B------:R-:W-:Y:S01]  /*2770*/  FFMA.FTZ R170, R15, UR13, -R12 ;  /* 0x0000000d0faa7c23 */ /* 0x000fe2000801080c */
[----:B------:R-:W-:Y:S01]  /*2780*/  FSEL R12, R171, -INF , P1 ;  /* 0xff800000ab0c7808 */ /* 0x000fe20000800000 */
[----:B------:R-:W-:Y:S01]  /*2790*/  FFMA.FTZ R208, R208, UR13, -R11 ;  /* 0x0000000dd0d07c23 */ /* 0x000fe2000801080b */
[----:B------:R-:W-:Y:S01]  /*27a0*/  FSEL R182, R183, -INF , P1 ;  /* 0xff800000b7b67808 */ /* 0x000fe20000800000 */
[----:B------:R-:W-:Y:S01]  /*27b0*/  MUFU.EX2 R169, R156 ;  /* 0x0000009c00a97308 */ /* 0x000fe20000000800 */
[----:B------:R-:W-:Y:S01]  /*27c0*/  FFMA.FTZ R183, R181, UR13, -R10 ;  /* 0x0000000db5b77c23 */ /* 0x000fe2000801080a */
[----:B------:R-:W-:Y:S01]  /*27d0*/  FFMA.FTZ R171, R12, UR13, -R13 ;  /* 0x0000000d0cab7c23 */ /* 0x000fe2000801080d */
[----:B------:R-:W-:Y:S01]  /*27e0*/  FFMA.FTZ R179, R179, UR13, -R8 ;  /* 0x0000000db3b37c23 */ /* 0x000fe20008010808 */
[----:B------:R-:W-:-:S04]  /*27f0*/  FFMA.FTZ R10, R182, UR13, -R9 ;  /* 0x0000000db60a7c23 */ /* 0x000fc80008010809 */
[----:B------:R-:W1:Y:S08]  /*2800*/  MUFU.EX2 R173, R173 ;  /* 0x000000ad00ad7308 */ /* 0x000e700000000800 */
[----:B------:R-:W3:Y:S08]  /*2810*/  MUFU.EX2 R210, R210 ;  /* 0x000000d200d27308 */ /* 0x000ef00000000800 */
[----:B------:R4:W5:Y:S08]  /*2820*/  MUFU.EX2 R177, R215 ;  /* 0x000000d700b17308 */ /* 0x0009700000000800 */
[----:B------:R-:W2:Y:S01]  /*2830*/  MUFU.EX2 R178, R216 ;  /* 0x000000d800b27308 */ /* 0x000ea20000000800 */
[----:B------:R-:W-:-:S02]  /*2840*/  WARPGROUP.DEPBAR.LE gsb0, 0x0 ;  /* 0x00008000000079c5 */ /* 0x000fc40000010000 */
[----:B------:R-:W-:Y:S01]  /*2850*/  WARPGROUP.ARRIVE ;  /* 0x00000000000079c5 */ /* 0x000fe20000000000 */
[----:B----4-:R-:W-:Y:S01]  /*2860*/  FFMA.FTZ R215, R180, UR13, -R11 ;  /* 0x0000000db4d77c23 */ /* 0x010fe2000801080b */
[----:B------:R-:W-:Y:S01]  /*2870*/  FFMA.FTZ R180, R211, UR13, -R8 ;  /* 0x0000000dd3b47c23 */ /* 0x000fe20008010808 */
[----:B------:R-:W-:Y:S02]  /*2880*/  FFMA.FTZ R11, R214, UR13, -R9 ;  /* 0x0000000dd60b7c23 */ /* 0x000fe40008010809 */
        /* <DEDUP_REMOVED lines=8> */
[----:B------:R-:W4:Y:S08]  /*2910*/  MUFU.EX2 R5, R5 ;  /* 0x0000000500057308 */ /* 0x000f300000000800 */
[----:B------:R-:W4:Y:S08]  /*2920*/  MUFU.EX2 R22, R22 ;  /* 0x0000001600167308 */ /* 0x000f300000000800 */
[----:B------:R-:W4:Y:S08]  /*2930*/  MUFU.EX2 R160, R160 ;  /* 0x000000a000a07308 */ /* 0x000f300000000800 */
[----:B------:R-:W4:Y:S08]  /*2940*/  MUFU.EX2 R161, R161 ;  /* 0x000000a100a17308 */ /* 0x000f300000000800 */
[----:B------:R-:W4:Y:S01]  /*2950*/  MUFU.EX2 R166, R166 ;  /* 0x000000a600a67308 */ /* 0x000f220000000800 */
[----:B------:R-:W-:-:S02]  /*2960*/  WARPGROUP.DEPBAR.LE gsb0, 0x0 ;  /* 0x00008000000079c5 */ /* 0x000fc40000010000 */
[----:B------:R-:W-:-:S05]  /*2970*/  WARPGROUP.ARRIVE ;  /* 0x00000000000079c5 */ /* 0x000fca0000000000 */
[----:B------:R-:W4:Y:S01]  /*2980*/  MUFU.EX2 R167, R167 ;  /* 0x000000a700a77308 */ /* 0x000f220000000800 */
[----:B------:R-:W-:Y:S01]  /*2990*/  HGMMA.64x64x16.F32 R120, R188, gdesc[UR12], R120, gsb0 ;  /* 0x00e0000cbc787df0 */ /* 0x000fe20008000878 */
[----:B------:R-:W-:Y:S01]  /*29a0*/  UIADD3 UR14, UR12, 0x102, URZ ;  /* 0x000001020c0e7890 */ /* 0x000fe2000fffe03f */
[----:B------:R-:W-:-:S05]  /*29b0*/  UMOV UR15, 0x80000020 ;  /* 0x80000020000f7882 */ /* 0x000fca0000000000 */
[----:B------:R-:W4:Y:S08]  /*29c0*/  MUFU.EX2 R164, R164 ;  /* 0x000000a400a47308 */ /* 0x000f300000000800 */
[----:B------:R-:W4:Y:S08]  /*29d0*/  MUFU.EX2 R165, R165 ;  /* 0x000000a500a57308 */ /* 0x000f300000000800 */
[----:B------:R-:W-:Y:S08]  /*29e0*/  MUFU.EX2 R168, R168 ;  /* 0x000000a800a87308 */ /* 0x000ff00000000800 */
        /* <DEDUP_REMOVED lines=27> */
[----:B------:R-:W3:Y:S04]  /*2ba0*/  LDS.64 R20, [R212+0x1e220] ;  /* 0x01e22000d4147984 */ /* 0x000ee80000000a00 */
[----:B------:R-:W5:Y:S04]  /*2bb0*/  LDS.64 R12, [R212+0x1e260] ;  /* 0x01e26000d40c7984 */ /* 0x000f680000000a00 */
[----:B------:R-:W2:Y:S04]  /*2bc0*/  LDS.64 R6, [R212+0x1e2a0] ;  /* 0x01e2a000d4067984 */ /* 0x000ea80000000a00 */
[----:B------:R-:W4:Y:S04]  /*2bd0*/  LDS.64 R154, [R212+0x1e240] ;  /* 0x01e24000d49a7984 */ /* 0x000f280000000a00 */
[----:B------:R-:W4:Y:S04]  /*2be0*/  LDS.64 R156, [R212+0x1e280] ;  /* 0x01e28000d49c7984 */ /* 0x000f280000000a00 */
[----:B------:R-:W4:Y:S04]  /*2bf0*/  LDS.64 R174, [R212+0x1e2e0] ;  /* 0x01e2e000d4ae7984 */ /* 0x000f280000000a00 */
[----:B------:R-:W4:Y:S01]  /*2c00*/  LDS.64 R158, [R212+0x1e2c0] ;  /* 0x01e2c000d49e7984 */ /* 0x000f220000000a00 */
[--C-:B-1----:R-:W-:Y:S01]  /*2c10*/  FADD.FTZ R181, R120, -R14.reuse ;  /* 0x8000000e78b57221 */ /* 0x102fe20000010000 */
[--C-:B------:R-:W-:Y:S01]  /*2c20*/  FADD.FTZ R120, R121, -R15.reuse ;  /* 0x8000000f79787221 */ /* 0x100fe20000010000 */
[----:B------:R-:W-:Y:S01]  /*2c30*/  FADD.FTZ R15, R123, -R15 ;  /* 0x8000000f7b0f7221 */ /* 0x000fe20000010000 */
[----:B------:R-:W-:Y:S01]  /*2c40*/  FADD.FTZ R14, R122, -R14 ;  /* 0x8000000e7a0e7221 */ /* 0x000fe20000010000 */
[--C-:B---3--:R-:W-:Y:S01]  /*2c50*/  FADD.FTZ R121, R124, -R20.reuse ;  /* 0x800000147c797221 */ /* 0x108fe20000010000 */
[----:B------:R-:W-:Y:S01]  /*2c60*/  FADD.FTZ R123, R126, -R20 ;  /* 0x800000147e7b7221 */ /* 0x000fe20000010000 */
[--C-:B------:R-:W-:Y:S01]  /*2c70*/  FADD.FTZ R20, R125, -R21.reuse ;  /* 0x800000157d147221 */ /* 0x100fe20000010000 */
[----:B------:R-:W-:Y:S01]  /*2c80*/  FADD.FTZ R122, R127, -R21 ;  /* 0x800000157f7a7221 */ /* 0x000fe20000010000 */
[--C-:B-----5:R-:W-:Y:S01]  /*2c90*/  FADD.FTZ R125, R132, -R12.reuse ;  /* 0x8000000c847d7221 */ /* 0x120fe20000010000 */
[----:B------:R-:W-:Y:S01]  /*2ca0*/  FADD.FTZ R127, R134, -R12 ;  /* 0x8000000c867f7221 */ /* 0x000fe20000010000 */
[--C-:B------:R-:W-:Y:S01]  /*2cb0*/  FADD.FTZ R12, R133, -R13.reuse ;  /* 0x8000000d850c7221 */ /* 0x100fe20000010000 */
[----:B------:R-:W-:Y:S01]  /*2cc0*/  FADD.FTZ R126, R135, -R13 ;  /* 0x8000000d877e7221 */ /* 0x000fe20000010000 */
[----:B------:R-:W-:Y:S01]  /*2cd0*/  FMUL.FTZ R14, R173, R14 ;  /* 0x0000000ead0e7220 */ /* 0x000fe20000410000 */
[----:B------:R-:W1:Y:S01]  /*2ce0*/  MUFU.EX2 R13, R215 ;  /* 0x000000d7000d7308 */ /* 0x000e620000000800 */
[----:B------:R-:W-:Y:S01]  /*2cf0*/  FMUL.FTZ R15, R210, R15 ;  /* 0x0000000fd20f7220 */ /* 0x000fe20000410000 */
[--C-:B--2---:R-:W-:Y:S01]  /*2d00*/  FADD.FTZ R133, R140, -R6.reuse ;  /* 0x800000068c857221 */ /* 0x104fe20000010000 */
[----:B------:R-:W-:Y:S01]  /*2d10*/  FADD.FTZ R6, R142, -R6 ;  /* 0x800000068e067221 */ /* 0x000fe20000010000 */
[----:B------:R-:W-:Y:S01]  /*2d20*/  FADD.FTZ R143, R143, -R7 ;  /* 0x800000078f8f7221 */ /* 0x000fe20000010000 */
[--C-:B----4-:R-:W-:Y:S01]  /*2d30*/  FADD.FTZ R128, R128, -R154.reuse ;  /* 0x8000009a80807221 */ /* 0x110fe20000010000 */
[----:B------:R-:W-:Y:S01]  /*2d40*/  FADD.FTZ R21, R130, -R154 ;  /* 0x8000009a82157221 */ /* 0x000fe20000010000 */
[--C-:B------:R-:W-:Y:S01]  /*2d50*/  FADD.FTZ R154, R137, -R157.reuse ;  /* 0x8000009d899a7221 */ /* 0x100fe20000010000 */
[----:B------:R-:W-:Y:S01]  /*2d60*/  FADD.FTZ R130, R139, -R157 ;  /* 0x8000009d8b827221 */ /* 0x000fe20000010000 */
[--C-:B------:R-:W-:Y:S01]  /*2d70*/  FADD.FTZ R124, R131, -R155.reuse ;  /* 0x8000009b837c7221 */ /* 0x100fe20000010000 */
[----:B------:R-:W-:Y:S01]  /*2d80*/  F2FP.F16.F32.PACK_AB R157, R15, R14 ;  /* 0x0000000e0f9d723e */ /* 0x000fe200000000ff */
[----:B------:R-:W-:Y:S01]  /*2d90*/  FADD.FTZ R129, R129, -R155 ;  /* 0x8000009b81817221 */ /* 0x000fe20000010000 */
        /* <DEDUP_REMOVED lines=62> */
[----:B------:R-:W-:Y:S02]  /*3180*/  F2FP.F16.F32.PACK_AB R147, R6, R147 ;  /* 0x000000930693723e */ /* 0x000fe400000000ff */
[----:B------:R-:W-:Y:S02]  /*3190*/  F2FP.F16.F32.PACK_AB R121, R210, R173 ;  /* 0x000000add279723e */ /* 0x000fe400000000ff */
[----:B------:R-:W-:Y:S01]  /*31a0*/  F2FP.F16.F32.PACK_AB R122, R213, R16 ;  /* 0x00000010d57a723e */ /* 0x000fe200000000ff */
[----:B------:R1:W-:Y:S01]  /*31b0*/  STSM.16.MT88.4 [R15+0x20000], R144 ;  /* 0x020000900f007844 */ /* 0x0003e20000004200 */
[----:B------:R-:W-:Y:S02]  /*31c0*/  F2FP.F16.F32.PACK_AB R123, R209, R176 ;  /* 0x000000b0d17b723e */ /* 0x000fe400000000ff */
[----:B------:R-:W-:Y:S02]  /*31d0*/  F2FP.F16.F32.PACK_AB R164, R165, R164 ;  /* 0x000000a4a5a4723e */ /* 0x000fe400000000ff */
[----:B------:R-:W-:Y:S01]  /*31e0*/  WARPGROUP.ARRIVE ;  /* 0x00000000000079c5 */ /* 0x000fe20000000000 */
[----:B------:R-:W-:-:S02]  /*31f0*/  F2FP.F16.F32.PACK_AB R165, R171, R170 ;  /* 0x000000aaaba5723e */ /* 0x000fc400000000ff */
[----:B------:R-:W-:Y:S02]  /*3200*/  F2FP.F16.F32.PACK_AB R172, R9, R172 ;  /* 0x000000ac09ac723e */ /* 0x000fe400000000ff */
[----:B------:R-:W-:Y:S01]  /*3210*/  F2FP.F16.F32.PACK_AB R173, R13, R8 ;  /* 0x000000080dad723e */ /* 0x000fe200000000ff */
[----:B------:R-:W-:Y:S01]  /*3220*/  HGMMA.64x96x16.F32 R72, R120, gdesc[UR12].tnspB, R72, gsb0 ;  /* 0x4160000c78487df0 */ /* 0x000fe20008000848 */
[----:B------:R-:W-:Y:S01]  /*3230*/  UMOV UR14, UR12 ;  /* 0x0000000c000e7c82 */ /* 0x000fe20008000000 */
[----:B------:R-:W-:Y:S01]  /*3240*/  UMOV UR15, 0x80000020 ;  /* 0x80000020000f7882 */ /* 0x000fe20000000000 */
[----:B------:R-:W-:Y:S01]  /*3250*/  UIADD3 UR12, UR10, 0x80, URZ ;  /* 0x000000800a0c7890 */ /* 0x000fe2000fffe03f */
[----:B------:R-:W-:Y:S02]  /*3260*/  F2FP.F16.F32.PACK_AB R174, R11, R180 ;  /* 0x000000b40bae723e */ /* 0x000fe400000000ff */
[----:B------:R-:W-:Y:S01]  /*3270*/  F2FP.F16.F32.PACK_AB R175, R10, R179 ;  /* 0x000000b30aaf723e */ /* 0x000fe200000000ff */
[----:B------:R-:W-:-:S02]  /*3280*/  WARPGROUP.DEPBAR.LE gsb0, 0x0 ;  /* 0x00008000000079c5 */ /* 0x000fc40000010000 */
[----:B------:R-:W-:Y:S01]  /*3290*/  F2FP.F16.F32.PACK_AB R120, R22, R5 ;  /* 0x000000051678723e */ /* 0x000fe200000000ff */
[----:B------:R-:W-:Y:S01]  /*32a0*/  IMAD R5, R23, 0x1000, R18 ;  /* 0x0000100017057824 */ /* 0x000fe200078e0212 */
[----:B------:R-:W-:Y:S02]  /*32b0*/  F2FP.F16.F32.PACK_AB R121, R163, R162 ;  /* 0x000000a2a379723e */ /* 0x000fe400000000ff */
[----:B------:R-:W-:Y:S02]  /*32c0*/  F2FP.F16.F32.PACK_AB R122, R161, R160 ;  /* 0x000000a0a17a723e */ /* 0x000fe400000000ff */
[----:B------:R-:W-:Y:S02]  /*32d0*/  F2FP.F16.F32.PACK_AB R123, R167, R166 ;  /* 0x000000a6a77b723e */ /* 0x000fe400000000ff */
[----:B------:R-:W-:Y:S02]  /*32e0*/  F2FP.F16.F32.PACK_AB R166, R169, R168 ;  /* 0x000000a8a9a6723e */ /* 0x000fe400000000ff */
[----:B------:R-:W-:Y:S01]  /*32f0*/  WARPGROUP.ARRIVE ;  /* 0x00000000000079c5 */ /* 0x000fe20000000000 */
[----:B------:R-:W-:-:S05]  /*3300*/  F2FP.F16.F32.PACK_AB R167, R178, R177 ;  /* 0x000000b1b2a7723e */ /* 0x000fca00000000ff */
        /* <DEDUP_REMOVED lines=14> */
[----:B------:R-:W-:Y:S01]  /*33f0*/  ULEA UR10, UR6, UR16, 0xa ;  /* 0x00000010060a7291 */ /* 0x000fe2000f8e503f */
[----:B------:R-:W-:Y:S01]  /*3400*/  UMOV UR15, 0x80000020 ;  /* 0x80000020000f7882 */ /* 0x000fe20000000000 */
[----:B------:R-:W-:-:S03]  /*3410*/  UIADD3 UR20, UR12, 0x200, URZ ;  /* 0x000002000c147890 */ /* 0x000fc6000fffe03f */
[----:B------:R-:W-:Y:S02]  /*3420*/  UMOV UR18, UR12 ;  /* 0x0000000c00127c82 */ /* 0x000fe40008000000 */
[----:B------:R-:W-:Y:S01]  /*3430*/  UMOV UR16, UR10 ;  /* 0x0000000a00107c82 */ /* 0x000fe20008000000 */
[----:B------:R-:W-:Y:S02]  /*3440*/  WARPGROUP.DEPBAR.LE gsb0, 0x0 ;  /* 0x00008000000079c5 */ /* 0x000fe40000010000 */
[----:B------:R-:W-:-:S06]  /*3450*/  WARPGROUP.ARRIVE ;  /* 0x00000000000079c5 */ /* 0x000fcc0000000000 */
[----:B------:R-:W-:Y:S01]  /*3460*/  HGMMA.64x96x16.F32 R72, R172, gdesc[UR12].tnspB, R72, gsb0 ;  /* 0x4160000cac487df0 */ /* 0x000fe20008000848 */
[----:B------:R-:W-:Y:S02]  /*3470*/  UIADD3 UR14, UR12, 0x400, URZ ;  /* 0x000004000c0e7890 */ /* 0x000fe4000fffe03f */
[----:B------:R-:W-:Y:S01]  /*3480*/  UIADD3 UR15, UR12, 0x420, URZ ;  /* 0x000004200c0f7890 */ /* 0x000fe2000fffe03f */
        /* <DEDUP_REMOVED lines=155> */
.L_x_502:
[----:B------:R-:W-:Y:S01]  /*3e40*/  UIADD3 UR10, UR8, 0x26840, URZ ;  /* 0x00026840080a7890 */ /* 0x000fe2000fffe03f */
[C---:B------:R-:W-:Y:S01]  /*3e50*/  VIADD R6, R2.reuse, 0x9 ;  /* 0x0000000902067836 */ /* 0x040fe20000000000 */
[----:B------:R-:W-:Y:S01]  /*3e60*/  ULOP3.LUT UR12, UR9, 0x1000000, URZ, 0xfc, !UPT ;  /* 0x01000000090c7892 */ /* 0x000fe2000f8efc3f */
[----:B------:R-:W-:Y:S01]  /*3e70*/  VIADD R5, R2, 0xc ;  /* 0x0000000c02057836 */ /* 0x000fe20000000000 */
        /* <DEDUP_REMOVED lines=42> */
.L_x_503:
        /* <DEDUP_REMOVED lines=12> */
[----:B------:R-:W-:Y:S01]  /*41e0*/  ULDC UR4, c[0x0][0x740] ;  /* 0x0001d00000047ab9 */ /* 0x000fe20000000800 */
[----:B------:R-:W-:Y:S01]  /*41f0*/  PLOP3.LUT P0, PT, PT, PT, PT, 0x8, 0x0 ;  /* 0x000000000000781c */ /* 0x000fe20003f0e170 */
[----:B-1----:R-:W-:Y:S01]  /*4200*/  FMUL.FTZ R0, R24, UR4 ;  /* 0x0000000418007c20 */ /* 0x002fe20008410000 */
        /* <DEDUP_REMOVED lines=46> */
[----:B------:R-:W-:-:S07]  /*44f0*/  FMUL.FTZ R71, R71, UR4 ;  /* 0x0000000447477c20 */ /* 0x000fce0008410000 */
.L_x_485:
[----:B------:R-:W-:Y:S05]  /*4500*/  @P0 BRA `(.L_x_505) ;  /* 0x00000010006c0947 */ /* 0x000fea0003800000 */
[----:B------:R-:W2:Y:S01]  /*4510*/  S2R R2, SR_TID.X ;  /* 0x0000000000027919 */ /* 0x000ea20000002100 */
[----:B------:R-:W3:Y:S01]  /*4520*/  S2UR UR5, SR_CgaCtaId ;  /* 0x00000000000579c3 */ /* 0x000ee20000008800 */
[----:B------:R-:W-:Y:S01]  /*4530*/  UMOV UR4, 0x400 ;  /* 0x0000040000047882 */ /* 0x000fe20000000000 */
[----:B------:R-:W-:-:S06]  /*4540*/  F2FP.F16.F32.PACK_AB R72, R73, R72 ;  /* 0x000000484948723e */ /* 0x000fcc00000000ff */
[----:B------:R-:W-:Y:S01]  /*4550*/  BAR.SYNC.DEFER_BLOCKING 0x1, 0x100 ;  /* 0x0044000000007b1d */ /* 0x000fe20000010000 */
        /* <DEDUP_REMOVED lines=8> */
[----:B------:R-:W-:Y:S02]  /*45e0*/  F2FP.F16.F32.PACK_AB R89, R91, R90 ;  /* 0x0000005a5b59723e */ /* 0x000fe400000000ff */
[----:B------:R-:W-:Y:S01]  /*45f0*/  F2FP.F16.F32.PACK_AB R96, R97, R96 ;  /* 0x000000606160723e */ /* 0x000fe200000000ff */
[----:B---3--:R-:W-:Y:S01]  /*4600*/  ULEA UR6, UR5, UR4, 0x18 ;  /* 0x0000000405067291 */ /* 0x008fe2000f8ec03f */
[----:B------:R-:W-:Y:S02]  /*4610*/  F2FP.F16.F32.PACK_AB R90, R93, R92 ;  /* 0x0000005c5d5a723e */ /* 0x000fe400000000ff */
[----:B------:R-:W-:Y:S01]  /*4620*/  F2FP.F16.F32.PACK_AB R91, R95, R94 ;  /* 0x0000005e5f5b723e */ /* 0x000fe200000000ff */
[----:B------:R-:W-:Y:S01]  /*4630*/  ULDC.64 UR4, c[0x0][0x870] ;  /* 0x00021c0000047ab9 */ /* 0x000fe20000000a00 */
[----:B------:R-:W-:Y:S01]  /*4640*/  F2FP.F16.F32.PACK_AB R97, R99, R98 ;  /* 0x000000626361723e */ /* 0x000fe200000000ff */
[----:B------:R-:W-:Y:S01]  /*4650*/  UISETP.NE.U32.AND UP0, UPT, UR4, URZ, UPT ;  /* 0x0000003f0400728c */ /* 0x000fe2000bf05070 */
[----:B--2---:R-:W-:Y:S01]  /*4660*/  VIADD R10, R2, 0xffffff80 ;  /* 0xffffff80020a7836 */ /* 0x004fe20000000000 */
[----:B------:R-:W-:-:S02]  /*4670*/  F2FP.F16.F32.PACK_AB R104, R105, R104 ;  /* 0x000000686968723e */ /* 0x000fc400000000ff */
[----:B------:R-:W-:Y:S01]  /*4680*/  F2FP.F16.F32.PACK_AB R98, R101, R100 ;  /* 0x000000646562723e */ /* 0x000fe200000000ff */
[----:B------:R-:W-:Y:S01]  /*4690*/  UISETP.NE.AND.EX UP0, UPT, UR5, URZ, UPT, UP0 ;  /* 0x0000003f0500728c */ /* 0x000fe2000bf05300 */
[----:B------:R-:W-:Y:S02]  /*46a0*/  SHF.R.S32.HI R11, RZ, 0x1f, R10 ;  /* 0x0000001fff0b7819 */ /* 0x000fe4000001140a */
[----:B------:R-:W-:Y:S01]  /*46b0*/  F2FP.F16.F32.PACK_AB R99, R103, R102 ;  /* 0x000000666763723e */ /* 0x000fe200000000ff */
[----:B------:R-:W-:Y:S01]  /*46c0*/  ULDC.64 UR4, c[0x0][0x870] ;  /* 0x00021c0000047ab9 */ /* 0x000fe20000000a00 */
[CC--:B------:R-:W-:Y:S01]  /*46d0*/  LEA.HI R2, R11.reuse, R10.reuse, RZ, 0x4 ;  /* 0x0000000a0b027211 */ /* 0x0c0fe200078f20ff */
[----:B------:R-:W-:Y:S01]  /*46e0*/  UIMAD.WIDE UR4, UR36, 0x4, UR4 ;  /* 0x00000004240478a5 */ /* 0x000fe2000f8e0204 */
[----:B------:R-:W-:Y:S02]  /*46f0*/  LEA.HI R7, R11, R10, RZ, 0x5 ;  /* 0x0000000a0b077211 */ /* 0x000fe400078f28ff */
[----:B------:R-:W-:-:S02]  /*4700*/  LOP3.LUT R3, R2, 0xfffffff0, RZ, 0xc0, !PT ;  /* 0xfffffff002037812 */ /* 0x000fc400078ec0ff */
[----:B------:R-:W-:Y:S02]  /*4710*/  SHF.R.U32.HI R2, RZ, 0x1, R2 ;  /* 0x00000001ff027819 */ /* 0x000fe40000011602 */
[----:B------:R-:W-:Y:S01]  /*4720*/  SHF.R.S32.HI R13, RZ, 0x5, R7 ;  /* 0x00000005ff0d7819 */ /* 0x000fe20000011407 */
[----:B------:R-:W-:Y:S01]  /*4730*/  IMAD.IADD R3, R10, 0x1, -R3 ;  /* 0x000000010a037824 */ /* 0x000fe200078e0a03 */
[----:B------:R-:W-:Y:S02]  /*4740*/  F2FP.F16.F32.PACK_AB R105, R107, R106 ;  /* 0x0000006a6b69723e */ /* 0x000fe400000000ff */
[----:B------:R-:W-:Y:S02]  /*4750*/  F2FP.F16.F32.PACK_AB R112, R113, R112 ;  /* 0x000000707170723e */ /* 0x000fe400000000ff */
[----:B-1----:R-:W-:Y:S02]  /*4760*/  LEA.HI R4, R3, R3, RZ, 0x1 ;  /* 0x0000000303047211 */ /* 0x002fe400078f08ff */
[----:B------:R-:W-:-:S02]  /*4770*/  SHF.R.S32.HI R8, RZ, 0x1f, R3 ;  /* 0x0000001fff087819 */ /* 0x000fc40000011403 */
[--C-:B------:R-:W-:Y:S02]  /*4780*/  SHF.R.S32.HI R5, RZ, 0x1, R4.reuse ;  /* 0x00000001ff057819 */ /* 0x100fe40000011404 */
[----:B------:R-:W-:Y:S02]  /*4790*/  SHF.R.S32.HI R6, RZ, 0x1f, R4 ;  /* 0x0000001fff067819 */ /* 0x000fe40000011404 */
[----:B------:R-:W-:Y:S02]  /*47a0*/  LEA.HI R8, R8, R3, RZ, 0x3 ;  /* 0x0000000308087211 */ /* 0x000fe400078f18ff */
[----:B------:R-:W-:Y:S02]  /*47b0*/  LEA.HI R6, R6, R5, RZ, 0x2 ;  /* 0x0000000506067211 */ /* 0x000fe400078f10ff */
[----:B------:R-:W-:Y:S01]  /*47c0*/  LOP3.LUT R4, R4, 0x3fffffe, RZ, 0xc0, !PT ;  /* 0x03fffffe04047812 */ /* 0x000fe200078ec0ff */
[----:B------:R-:W-:Y:S01]  /*47d0*/  IMAD.SHL.U32 R8, R8, 0x20, RZ ;  /* 0x0000002008087824 */ /* 0x000fe200078e00ff */
[----:B------:R-:W-:-:S02]  /*47e0*/  LOP3.LUT R6, R6, 0xfffffffc, RZ, 0xc0, !PT ;  /* 0xfffffffc06067812 */ /* 0x000fc400078ec0ff */
[----:B------:R-:W-:Y:S01]  /*47f0*/  F2FP.F16.F32.PACK_AB R106, R109, R108 ;  /* 0x0000006c6d6a723e */ /* 0x000fe200000000ff */
[----:B------:R-:W-:Y:S01]  /*4800*/  IMAD.IADD R4, R3, 0x1, -R4 ;  /* 0x0000000103047824 */ /* 0x000fe200078e0a04 */
[----:B------:R-:W-:Y:S01]  /*4810*/  LOP3.LUT R8, R8, 0x7fffff00, RZ, 0xc0, !PT ;  /* 0x7fffff0008087812 */ /* 0x000fe200078ec0ff */
[----:B------:R-:W-:Y:S01]  /*4820*/  IMAD.IADD R6, R5, 0x1, -R6 ;  /* 0x0000000105067824 */ /* 0x000fe200078e0a06 */
[----:B------:R-:W-:Y:S02]  /*4830*/  F2FP.F16.F32.PACK_AB R107, R111, R110 ;  /* 0x0000006e6f6b723e */ /* 0x000fe400000000ff */
[----:B------:R-:W-:Y:S01]  /*4840*/  F2FP.F16.F32.PACK_AB R113, R115, R114 ;  /* 0x000000727371723e */ /* 0x000fe200000000ff */
[C---:B------:R-:W-:Y:S01]  /*4850*/  IMAD.SHL.U32 R5, R6.reuse, 0x40, RZ ;  /* 0x0000004006057824 */ /* 0x040fe200078e00ff */
[----:B------:R-:W-:Y:S01]  /*4860*/  LOP3.LUT P0, RZ, R6, 0x2, RZ, 0xc0, !PT ;  /* 0x0000000206ff7812 */ /* 0x000fe2000780c0ff */
[----:B------:R-:W-:Y:S01]  /*4870*/  IMAD R3, R13, 0x200, R8 ;  /* 0x000002000d037824 */ /* 0x000fe200078e0208 */
[----:B------:R-:W-:-:S02]  /*4880*/  F2FP.F16.F32.PACK_AB R114, R117, R116 ;  /* 0x000000747572723e */ /* 0x000fc400000000ff */
[----:B------:R-:W-:Y:S01]  /*4890*/  LOP3.LUT R5, R5, 0xc0, RZ, 0xc0, !PT ;  /* 0x000000c005057812 */ /* 0x000fe200078ec0ff */
[----:B------:R-:W-:Y:S01]  /*48a0*/  IMAD R3, R4, 0x20, R3 ;  /* 0x0000002004037824 */ /* 0x000fe200078e0203 */
[----:B------:R-:W-:Y:S02]  /*48b0*/  F2FP.F16.F32.PACK_AB R115, R119, R118 ;  /* 0x000000767773723e */ /* 0x000fe400000000ff */
[----:B------:R-:W-:Y:S02]  /*48c0*/  LOP3.LUT R2, R5, 0x8, R2, 0xf8, !PT ;  /* 0x0000000805027812 */ /* 0x000fe400078ef802 */
[----:B------:R-:W-:Y:S02]  /*48d0*/  SHF.R.U32.HI R5, RZ, 0x3, R5 ;  /* 0x00000003ff057819 */ /* 0x000fe40000011605 */
[----:B------:R-:W-:Y:S02]  /*48e0*/  F2FP.F16.F32.PACK_AB R32, R33, R32 ;  /* 0x000000202120723e */ /* 0x000fe400000000ff */
[----:B------:R-:W-:-:S02]  /*48f0*/  LOP3.LUT R2, R2, R5, RZ, 0x3c, !PT ;  /* 0x0000000502027212 */ /* 0x000fc400078e3cff */
[----:B------:R-:W-:Y:S02]  /*4900*/  F2FP.F16.F32.PACK_AB R4, R25, R0 ;  /* 0x000000001904723e */ /* 0x000fe400000000ff */
[----:B------:R-:W-:Y:S01]  /*4910*/  F2FP.F16.F32.PACK_AB R5, R27, R26 ;  /* 0x0000001a1b05723e */ /* 0x000fe200000000ff */
[----:B------:R-:W-:Y:S01]  /*4920*/  IMAD.IADD R2, R3, 0x1, R2 ;  /* 0x0000000103027824 */ /* 0x000fe200078e0202 */
[----:B------:R-:W-:Y:S01]  /*4930*/  F2FP.F16.F32.PACK_AB R6, R29, R28 ;  /* 0x0000001c1d06723e */ /* 0x000fe200000000ff */
[----:B------:R-:W-:Y:S01]  /*4940*/  IMAD.MOV.U32 R3, RZ, RZ, 0x20 ;  /* 0x00000020ff037424 */ /* 0x000fe200078e00ff */
[----:B------:R-:W-:Y:S02]  /*4950*/  F2FP.F16.F32.PACK_AB R7, R31, R30 ;  /* 0x0000001e1f07723e */ /* 0x000fe400000000ff */
[----:B------:R-:W-:Y:S01]  /*4960*/  LEA R8, R2, UR6, 0x1 ;  /* 0x0000000602087c11 */ /* 0x000fe2000f8e08ff */
[----:B------:R-:W-:Y:S01]  /*4970*/  IMAD.U32 R2, RZ, RZ, UR4 ;  /* 0x00000004ff027e24 */ /* 0x000fe2000f8e00ff */
[----:B------:R-:W-:-:S02]  /*4980*/  SEL R3, R3, 0xffffffe0, !P0 ;  /* 0xffffffe003037807 */ /* 0x000fc40004000000 */
[----:B------:R-:W-:Y:S01]  /*4990*/  F2FP.F16.F32.PACK_AB R33, R35, R34 ;  /* 0x000000222321723e */ /* 0x000fe200000000ff */
[----:B------:R-:W-:Y:S01]  /*49a0*/  STSM.16.M88.4 [R8+0x6000], R72 ;  /* 0x0060004808007844 */ /* 0x000fe20000000200 */
[----:B------:R-:W-:Y:S01]  /*49b0*/  IADD3 R9, R3, 0x6000, R8 ;  /* 0x0000600003097810 */ /* 0x000fe20007ffe008 */
[----:B------:R-:W-:Y:S01]  /*49c0*/  IMAD.U32 R3, RZ, RZ, UR5 ;  /* 0x00000005ff037e24 */ /* 0x000fe2000f8e00ff */
[----:B------:R-:W-:Y:S01]  /*49d0*/  F2FP.F16.F32.PACK_AB R40, R41, R40 ;  /* 0x000000282928723e */ /* 0x000fe200000000ff */
[----:B------:R-:W-:Y:S01]  /*49e0*/  ULDC.64 UR4, c[0x0][0x878] ;  /* 0x00021e0000047ab9 */ /* 0x000fe20000000a00 */
[----:B------:R-:W-:Y:S01]  /*49f0*/  F2FP.F16.F32.PACK_AB R34, R37, R36 ;  /* 0x000000242522723e */ /* 0x000fe200000000ff */
[----:B------:R-:W-:Y:S01]  /*4a00*/  STSM.16.M88.4 [R9], R80 ;  /* 0x0000005009007844 */ /* 0x000fe20000000200 */
[----:B------:R-:W-:Y:S02]  /*4a10*/  F2FP.F16.F32.PACK_AB R35, R39, R38 ;  /* 0x000000262723723e */ /* 0x000fe400000000ff */
[----:B------:R-:W-:Y:S01]  /*4a20*/  F2FP.F16.F32.PACK_AB R41, R43, R42 ;  /* 0x0000002a2b29723e */ /* 0x000fe200000000ff */
[----:B------:R-:W-:Y:S01]  /*4a30*/  STSM.16.M88.4 [R8+0x8000], R88 ;  /* 0x0080005808007844 */ /* 0x000fe20000000200 */
[----:B------:R-:W-:-:S02]  /*4a40*/  F2FP.F16.F32.PACK_AB R48, R49, R48 ;  /* 0x000000303130723e */ /* 0x000fc400000000ff */
[----:B------:R-:W-:Y:S01]  /*4a50*/  F2FP.F16.F32.PACK_AB R42, R45, R44 ;  /* 0x0000002c2d2a723e */ /* 0x000fe200000000ff */
[----:B------:R-:W-:Y:S01]  /*4a60*/  STSM.16.M88.4 [R9+0x2000], R96 ;  /* 0x0020006009007844 */ /* 0x000fe20000000200 */
[----:B------:R-:W-:Y:S02]  /*4a70*/  F2FP.F16.F32.PACK_AB R43, R47, R46 ;  /* 0x0000002e2f2b723e */ /* 0x000fe400000000ff */
[----:B------:R-:W-:Y:S01]  /*4a80*/  F2FP.F16.F32.PACK_AB R49, R51, R50 ;  /* 0x000000323331723e */ /* 0x000fe200000000ff */
[----:B------:R-:W-:Y:S01]  /*4a90*/  STSM.16.M88.4 [R8+0xa000], R104 ;  /* 0x00a0006808007844 */ /* 0x000fe20000000200 */
[----:B------:R-:W-:Y:S02]  /*4aa0*/  F2FP.F16.F32.PACK_AB R56, R57, R56 ;  /* 0x000000383938723e */ /* 0x000fe400000000ff */
[----:B------:R-:W-:Y:S01]  /*4ab0*/  F2FP.F16.F32.PACK_AB R50, R53, R52 ;  /* 0x000000343532723e */ /* 0x000fe200000000ff */
[----:B------:R-:W-:Y:S01]  /*4ac0*/  STSM.16.M88.4 [R9+0x4000], R112 ;  /* 0x0040007009007844 */ /* 0x000fe20000000200 */
[----:B------:R-:W-:-:S02]  /*4ad0*/  F2FP.F16.F32.PACK_AB R51, R55, R54 ;  /* 0x000000363733723e */ /* 0x000fc400000000ff */
[----:B------:R-:W-:Y:S01]  /*4ae0*/  F2FP.F16.F32.PACK_AB R57, R59, R58 ;  /* 0x0000003a3b39723e */ /* 0x000fe200000000ff */
[----:B------:R1:W-:Y:S01]  /*4af0*/  STSM.16.M88.4 [R8], R4 ;  /* 0x0000000408007844 */ /* 0x0003e20000000200 */
[----:B------:R-:W-:Y:S02]  /*4b00*/  F2FP.F16.F32.PACK_AB R64, R65, R64 ;  /* 0x000000404140723e */ /* 0x000fe400000000ff */
[----:B------:R-:W-:Y:S01]  /*4b10*/  F2FP.F16.F32.PACK_AB R58, R61, R60 ;  /* 0x0000003c3d3a723e */ /* 0x000fe200000000ff */
[----:B------:R-:W-:Y:S01]  /*4b20*/  STSM.16.M88.4 [R9+-0x6000], R32 ;  /* 0xffa0002009007844 */ /* 0x000fe20000000200 */
[----:B------:R-:W-:Y:S02]  /*4b30*/  F2FP.F16.F32.PACK_AB R59, R63, R62 ;  /* 0x0000003e3f3b723e */ /* 0x000fe400000000ff */
[----:B------:R-:W-:Y:S01]  /*4b40*/  F2FP.F16.F32.PACK_AB R65, R67, R66 ;  /* 0x000000424341723e */ /* 0x000fe200000000ff */
[----:B------:R2:W-:Y:S01]  /*4b50*/  STSM.16.M88.4 [R8+0x2000], R40 ;  /* 0x0020002808007844 */ /* 0x0005e20000000200 */
[----:B------:R-:W-:-:S02]  /*4b60*/  F2FP.F16.F32.PACK_AB R66, R69, R68 ;  /* 0x000000444542723e */ /* 0x000fc400000000ff */
[----:B------:R-:W-:Y:S01]  /*4b70*/  F2FP.F16.F32.PACK_AB R67, R71, R70 ;  /* 0x000000464743723e */ /* 0x000fe200000000ff */
[----:B------:R-:W-:Y:S01]  /*4b80*/  STSM.16.M88.4 [R9+-0x4000], R48 ;  /* 0xffc0003009007844 */ /* 0x000fe20000000200 */
[----:B------:R-:W-:-:S03]  /*4b90*/  PLOP3.LUT P0, PT, PT, PT, UP0, 0x80, 0x0 ;  /* 0x000000000000781c */ /* 0x000fc60003f0f008 */
[----:B------:R3:W-:Y:S04]  /*4ba0*/  STSM.16.M88.4 [R8+0x4000], R56 ;  /* 0x0040003808007844 */ /* 0x0007e80000000200 */
[----:B------:R4:W-:Y:S01]  /*4bb0*/  STSM.16.M88.4 [R9+-0x2000], R64 ;  /* 0xffe0004009007844 */ /* 0x0009e20000000200 */
[----:B------:R-:W-:Y:S01]  /*4bc0*/  BAR.SYNC.DEFER_BLOCKING 0x1, 0x100 ;  /* 0x0044000000007b1d */ /* 0x000fe20000010000 */
[----:B------:R-:W-:Y:S01]  /*4bd0*/  UISETP.NE.U32.AND UP1, UPT, UR4, URZ, UPT ;  /* 0x0000003f0400728c */ /* 0x000fe2000bf25070 */
[----:B-1----:R-:W-:-:S04]  /*4be0*/  LEA.HI R6, R11, R10, RZ, 0x2 ;  /* 0x0000000a0b067211 */ /* 0x002fc800078f10ff */
[----:B------:R-:W-:Y:S02]  /*4bf0*/  ULDC UR7, c[0x0][0x808] ;  /* 0x0002020000077ab9 */ /* 0x000fe40000000800 */
[----:B--2---:R-:W1:Y:S01]  /*4c00*/  LDC.64 R40, c[0x0][0x850] ;  /* 0x00021400ff287b82 */ /* 0x004e620000000a00 */
[----:B------:R-:W2:Y:S01]  /*4c10*/  @P0 LDG.E R12, desc[UR46][R2.64] ;  /* 0x0000002e020c0981 */ /* 0x000ea2000c1e1900 */
[----:B------:R-:W-:Y:S01]  /*4c20*/  UISETP.NE.AND.EX UP1, UPT, UR5, URZ, UPT, UP1 ;  /* 0x0000003f0500728c */ /* 0x000fe2000bf25310 */
[----:B------:R-:W-:Y:S01]  /*4c30*/  IMAD.U32 R0, RZ, RZ, UR7 ;  /* 0x00000007ff007e24 */ /* 0x000fe2000f8e00ff */
[----:B---3--:R-:W-:-:S04]  /*4c40*/  LEA.HI R8, R11, R10, RZ, 0x3 ;  /* 0x0000000a0b087211 */ /* 0x008fc800078f18ff */
[----:B------:R-:W-:-:S05]  /*4c50*/  PLOP3.LUT P1, PT, PT, PT, UP1, 0x80, 0x0 ;  /* 0x000000000000781c */ /* 0x000fca0003f2f018 */
[----:B------:R-:W-:Y:S02]  /*4c60*/  @UP1 ULDC.64 UR4, c[0x0][0x878] ;  /* 0x00021e0000041ab9 */ /* 0x000fe40000000a00 */
[----:B------:R-:W-:Y:S01]  /*4c70*/  @UP1 UIMAD.WIDE UR4, UR36, 0x4, UR4 ;  /* 0x00000004240418a5 */ /* 0x000fe2000f8e0204 */
[----:B------:R-:W-:Y:S01]  /*4c80*/  LOP3.LUT R7, R6, 0x1ffffffc, RZ, 0xc0, !PT ;  /* 0x1ffffffc06077812 */ /* 0x000fe200078ec0ff */
[----:B------:R-:W3:Y:S01]  /*4c90*/  S2R R59, SR_CTAID.X ;  /* 0x00000000003b7919 */ /* 0x000ee20000002500 */
[----:B------:R-:W-:Y:S01]  /*4ca0*/  SHF.R.S32.HI R43, RZ, 0x2, R6 ;  /* 0x00000002ff2b7819 */ /* 0x000fe20000011406 */
[----:B------:R-:W-:Y:S02]  /*4cb0*/  IMAD.SHL.U32 R8, R8, 0x8, RZ ;  /* 0x0000000808087824 */ /* 0x000fe400078e00ff */
[----:B------:R-:W-:Y:S02]  /*4cc0*/  IMAD.U32 R4, RZ, RZ, UR4 ;  /* 0x00000004ff047e24 */ /* 0x000fe4000f8e00ff */
[----:B------:R-:W-:Y:S01]  /*4cd0*/  IMAD.U32 R5, RZ, RZ, UR5 ;  /* 0x00000005ff057e24 */ /* 0x000fe2000f8e00ff */
[----:B------:R-:W-:Y:S01]  /*4ce0*/  LEA.HI R6, R6, R43, RZ, 0x1 ;  /* 0x0000002b06067211 */ /* 0x000fe200078f08ff */
[----:B------:R-:W-:-:S03]  /*4cf0*/  IMAD.IADD R7, R10, 0x1, -R7 ;  /* 0x000000010a077824 */ /* 0x000fc600078e0a07 */
[----:B------:R4:W5:Y:S01]  /*4d00*/  @P1 LDG.E R0, desc[UR46][R4.64] ;  /* 0x0000002e04001981 */ /* 0x000962000c1e1900 */
[----:B------:R-:W-:Y:S01]  /*4d10*/  IMAD.SHL.U32 R52, R7, 0x8, RZ ;  /* 0x0000000807347824 */ /* 0x000fe200078e00ff */
[----:B------:R-:W-:Y:S01]  /*4d20*/  LOP3.LUT R6, R6, 0x3fffffe, RZ, 0xc0, !PT ;  /* 0x03fffffe06067812 */ /* 0x000fe200078ec0ff */
[----:B------:R-:W-:Y:S01]  /*4d30*/  UMOV UR4, URZ ;  /* 0x0000003f00047c82 */ /* 0x000fe20008000000 */
[----:B------:R-:W-:Y:S01]  /*4d40*/  UMOV UR5, URZ ;  /* 0x0000003f00057c82 */ /* 0x000fe20008000000 */
[----:B------:R-:W1:Y:S02]  /*4d50*/  S2UR UR10, SR_CTAID.Y ;  /* 0x00000000000a79c3 */ /* 0x000e640000002600 */
[----:B------:R-:W-:Y:S01]  /*4d60*/  IMAD.IADD R6, R43, 0x1, -R6 ;  /* 0x000000012b067824 */ /* 0x000fe200078e0a06 */
[----:B----4-:R-:W-:-:S04]  /*4d70*/  LOP3.LUT R5, R8, 0xc0, RZ, 0xc0, !PT ;  /* 0x000000c008057812 */ /* 0x010fc800078ec0ff */
[----:B------:R-:W-:Y:S02]  /*4d80*/  SHF.R.U32.HI R4, RZ, 0x3, R5 ;  /* 0x00000003ff047819 */ /* 0x000fe40000011605 */
[----:B------:R-:W-:-:S04]  /*4d90*/  LOP3.LUT R5, R5, 0x18, R52, 0xf8, !PT ;  /* 0x0000001805057812 */ /* 0x000fc800078ef834 */
[----:B------:R-:W-:Y:S01]  /*4da0*/  LOP3.LUT R4, R5, R4, RZ, 0x3c, !PT ;  /* 0x0000000405047212 */ /* 0x000fe200078e3cff */
[----:B------:R-:W-:-:S04]  /*4db0*/  IMAD R5, R13, 0x8, R6 ;  /* 0x000000080d057824 */ /* 0x000fc800078e0206 */
[----:B------:R-:W-:Y:S01]  /*4dc0*/  IMAD.U32 R4, R5, 0x20, R4 ;  /* 0x0000002005047824 */ /* 0x000fe200078e0004 */
[----:B--2---:R-:W-:-:S13]  /*4dd0*/  @P0 R2UR UR7, R12 ;  /* 0x000000000c0702ca */ /* 0x004fda00000e0000 */
[----:B------:R-:W-:Y:S02]  /*4de0*/  @UP0 USHF.R.S32.HI UR8, URZ, 0x1f, UR7 ;  /* 0x0000001f3f080899 */ /* 0x000fe40008011407 */
[----:B------:R-:W-:-:S05]  /*4df0*/  @UP0 UMOV UR4, UR7 ;  /* 0x0000000700040c82 */ /* 0x000fca0008000000 */
[----:B------:R-:W-:Y:S01]  /*4e00*/  @UP0 UMOV UR5, UR8 ;  /* 0x0000000800050c82 */ /* 0x000fe20008000000 */
[----:B-1-3--:R-:W-:Y:S05]  /*4e10*/  @P1 BRA `(.L_x_506) ;  /* 0x0000000000101947 */ /* 0x00afea0003800000 */
[----:B------:R-:W-:Y:S05]  /*4e20*/  @!P0 BRA `(.L_x_506) ;  /* 0x00000000000c8947 */ /* 0x000fea0003800000 */
[----:B------:R-:W2:Y:S04]  /*4e30*/  LDG.E R5, desc[UR46][R2.64] ;  /* 0x0000002e02057981 */ /* 0x000ea8000c1e1900 */
[----:B-----5:R-:W2:Y:S02]  /*4e40*/  LDG.E R0, desc[UR46][R2.64+0x4] ;  /* 0x0000042e02007981 */ /* 0x020ea4000c1e1900 */
[----:B--2---:R-:W-:-:S07]  /*4e50*/  IMAD.IADD R0, R0, 0x1, -R5 ;  /* 0x0000000100007824 */ /* 0x004fce00078e0a05 */
.L_x_506:
[----:B------:R-:W-:Y:S01]  /*4e60*/  LEA R54, R4, UR6, 0x1 ;  /* 0x0000000604367c11 */ /* 0x000fe2000f8e08ff */
[----:B------:R-:W-:Y:S01]  /*4e70*/  USHF.R.S32.HI UR7, URZ, 0x1f, UR10 ;  /* 0x0000001f3f077899 */ /* 0x000fe2000801140a */
[----:B------:R-:W1:Y:S01]  /*4e80*/  LDC.64 R64, c[0x0][0x820] ;  /* 0x00020800ff407b82 */ /* 0x000e620000000a00 */
[----:B-----5:R-:W-:Y:S01]  /*4e90*/  IMAD R0, R59, -0x80, R0 ;  /* 0xffffff803b007824 */ /* 0x020fe200078e0200 */
[----:B------:R-:W-:Y:S01]  /*4ea0*/  USHF.R.S32.HI UR6, URZ, 0x1f, UR36 ;  /* 0x0000001f3f067899 */ /* 0x000fe20008011424 */
[----:B------:R2:W3:Y:S01]  /*4eb0*/  LDS.128 R28, [R54+0x7000] ;  /* 0x00700000361c7984 */ /* 0x0004e20000000c00 */
[----:B------:R-:W-:Y:S01]  /*4ec0*/  SHF.R.S32.HI R53, RZ, 0x1f, R52 ;  /* 0x0000001fff357819 */ /* 0x000fe20000011434 */
[----:B------:R-:W-:Y:S01]  /*4ed0*/  IMAD R2, R40, UR7, RZ ;  /* 0x0000000728027c24 */ /* 0x000fe2000f8e02ff */
[----:B------:R-:W-:Y:S01]  /*4ee0*/  VIMNMX R0, R0, 0x80, PT ;  /* 0x0000008000007848 */ /* 0x000fe20003fe0100 */
[----:B------:R2:W4:Y:S01]  /*4ef0*/  LDS.128 R32, [R54+0x9000] ;  /* 0x0090000036207984 */ /* 0x0005220000000c00 */
[----:B------:R-:W-:Y:S01]  /*4f00*/  USEL UR6, UR6, URZ, !UP0 ;  /* 0x0000003f06067287 */ /* 0x000fe2000c000000 */
[----:B------:R-:W-:Y:S01]  /*4f10*/  IMAD R3, R41, UR10, R2 ;  /* 0x0000000a29037c24 */ /* 0x000fe2000f8e0202 */
[----:B------:R-:W-:Y:S01]  /*4f20*/  ULDC.64 UR8, c[0x0][0x858] ;  /* 0x0002160000087ab9 */ /* 0x000fe20000000a00 */
[----:B------:R2:W2:Y:S01]  /*4f30*/  LDS.128 R36, [R54+0xb000] ;  /* 0x00b0000036247984 */ /* 0x0004a20000000c00 */
[C---:B------:R-:W-:Y:S01]  /*4f40*/  VIADD R2, R43.reuse, 0x40 ;  /* 0x000000402b027836 */ /* 0x040fe20000000000 */
[-C--:B------:R-:W-:Y:S01]  /*4f50*/  ISETP.GE.AND P1, PT, R43, R0.reuse, PT ;  /* 0x000000002b00720c */ /* 0x080fe20003f26270 */
[----:B------:R-:W-:Y:S01]  /*4f60*/  IMAD.WIDE.U32 R40, R40, UR10, R52 ;  /* 0x0000000a28287c25 */ /* 0x000fe2000f8e0034 */
[----:B------:R1:W2:Y:S01]  /*4f70*/  LDS.128 R16, [R54] ;  /* 0x0000000036107984 */ /* 0x0002a20000000c00 */
[----:B------:R-:W-:Y:S01]  /*4f80*/  USEL UR36, UR36, URZ, !UP0 ;  /* 0x0000003f24247287 */ /* 0x000fe2000c000000 */
[----:B------:R-:W-:Y:S01]  /*4f90*/  ISETP.GE.AND P0, PT, R2, R0, PT ;  /* 0x000000000200720c */ /* 0x000fe20003f06270 */
[----:B------:R-:W-:Y:S01]  /*4fa0*/  IMAD.IADD R41, R41, 0x1, R3 ;  /* 0x0000000129297824 */ /* 0x000fe200078e0203 */
[----:B------:R1:W2:Y:S01]  /*4fb0*/  LDS.128 R20, [R54+0x2000] ;  /* 0x0020000036147984 */ /* 0x0002a20000000c00 */
[----:B------:R-:W-:Y:S01]  /*4fc0*/  IADD3 R2, P2, R43, UR4, RZ ;  /* 0x000000042b027c10 */ /* 0x000fe2000ff5e0ff */
[----:B------:R-:W-:-:S02]  /*4fd0*/  UIMAD UR4, UR6, UR8, URZ ;  /* 0x00000008060472a4 */ /* 0x000fc4000f8e023f */
[----:B------:R-:W-:Y:S01]  /*4fe0*/  IMAD.U32 R61, RZ, RZ, UR8 ;  /* 0x00000008ff3d7e24 */ /* 0x000fe2000f8e00ff */
[----:B------:R1:W2:Y:S01]  /*4ff0*/  LDS.128 R24, [R54+0x4000] ;  /* 0x0040000036187984 */ /* 0x0002a20000000c00 */
[----:B------:R-:W-:Y:S01]  /*5000*/  LEA.HI.X.SX32 R3, R43, UR5, 0x1, P2 ;  /* 0x000000052b037c11 */ /* 0x000fe200090f0eff */
[----:B------:R-:W-:Y:S02]  /*5010*/  UIMAD UR4, UR36, UR9, UR4 ;  /* 0x00000009240472a4 */ /* 0x000fe4000f8e0204 */
[----:B------:R-:W-:Y:S01]  /*5020*/  IMAD.WIDE.U32 R60, R61, UR36, R40 ;  /* 0x000000243d3c7c25 */ /* 0x000fe2000f8e0028 */
[----:B------:R1:W2:Y:S01]  /*5030*/  LDS.128 R4, [R54+0x1000] ;  /* 0x0010000036047984 */ /* 0x0002a20000000c00 */
[----:B------:R-:W-:Y:S02]  /*5040*/  BSSY B0, `(.L_x_507) ;  /* 0x000001e000007945 */ /* 0x000fe40003800000 */
[----:B-1----:R-:W-:Y:S01]  /*5050*/  IMAD R0, R64, UR7, RZ ;  /* 0x0000000740007c24 */ /* 0x002fe2000f8e02ff */
[----:B------:R1:W1:Y:S01]  /*5060*/  LDS.128 R8, [R54+0x3000] ;  /* 0x0030000036087984 */ /* 0x0002620000000c00 */
[----:B------:R-:W-:-:S02]  /*5070*/  VIADD R55, R61, UR4 ;  /* 0x000000043d377c36 */ /* 0x000fc40008000000 */
[----:B------:R-:W-:Y:S01]  /*5080*/  IMAD.WIDE.U32 R56, R64, UR10, R52 ;  /* 0x0000000a40387c25 */ /* 0x000fe2000f8e0034 */
[----:B------:R1:W1:Y:S03]  /*5090*/  LDS.128 R12, [R54+0x5000] ;  /* 0x00500000360c7984 */ /* 0x0002660000000c00 */
[----:B------:R-:W-:-:S04]  /*50a0*/  IMAD.WIDE R58, R59, 0x80, R2 ;  /* 0x000000803b3a7825 */ /* 0x000fc800078e0202 */
[----:B------:R-:W-:Y:S02]  /*50b0*/  IMAD R65, R65, UR10, R0 ;  /* 0x0000000a41417c24 */ /* 0x000fe4000f8e0200 */
[----:B------:R-:W-:Y:S01]  /*50c0*/  VIADD R64, R52, 0x20 ;  /* 0x0000002034407836 */ /* 0x000fe20000000000 */
[----:B---34-:R-:W-:Y:S06]  /*50d0*/  @P1 BRA `(.L_x_508) ;  /* 0x0000000000501947 */ /* 0x018fec0003800000 */
[----:B------:R-:W-:Y:S01]  /*50e0*/  ULDC UR4, c[0x0][0x83c] ;  /* 0x00020f0000047ab9 */ /* 0x000fe20000000800 */
[----:B------:R-:W3:Y:S01]  /*50f0*/  LDS.128 R40, [R54+0x8000] ;  /* 0x0080000036287984 */ /* 0x000ee20000000c00 */
[C---:B------:R-:W-:Y:S01]  /*5100*/  ISETP.GE.AND P2, PT, R52.reuse, UR4, PT ;  /* 0x0000000434007c0c */ /* 0x040fe2000bf46270 */
[----:B------:R-:W-:Y:S01]  /*5110*/  ULDC.64 UR8, c[0x0][0x848] ;  /* 0x0002120000087ab9 */ /* 0x000fe20000000a00 */
[----:B------:R-:W-:Y:S01]  /*5120*/  VIADD R0, R52, 0x40 ;  /* 0x0000004034007836 */ /* 0x000fe20000000000 */
[----:B------:R-:W4:Y:S01]  /*5130*/  LDS.128 R44, [R54+0xa000] ;  /* 0x00a00000362c7984 */ /* 0x000f220000000c00 */
[----:B------:R-:W-:Y:S01]  /*5140*/  IMAD R63, R59, UR8, RZ ;  /* 0x000000083b3f7c24 */ /* 0x000fe2000f8e02ff */
[----:B------:R-:W-:Y:S02]  /*5150*/  ISETP.GE.AND P3, PT, R64, UR4, PT ;  /* 0x0000000440007c0c */ /* 0x000fe4000bf66270 */
[----:B------:R-:W-:Y:S01]  /*5160*/  ISETP.GE.AND P4, PT, R0, UR4, PT ;  /* 0x0000000400007c0c */ /* 0x000fe2000bf86270 */
[----:B------:R-:W-:-:S05]  /*5170*/  IMAD R63, R58, UR9, R63 ;  /* 0x000000093a3f7c24 */ /* 0x000fca000f8e023f */
[----:B------:R1:W5:Y:S02]  /*5180*/  @!P2 LDS.128 R48, [R54+0x6000] ;  /* 0x006000003630a984 */ /* 0x0003640000000c00 */
[----:B-12---:R-:W-:-:S04]  /*5190*/  IMAD.MOV.U32 R54, RZ, RZ, R60 ;  /* 0x000000ffff367224 */ /* 0x006fc800078e003c */
[----:B------:R-:W-:Y:S01]  /*51a0*/  IMAD.WIDE.U32 R2, R58, UR8, R54 ;  /* 0x000000083a027c25 */ /* 0x000fe2000f8e0036 */
[----:B------:R-:W-:-:S03]  /*51b0*/  ULDC.64 UR8, c[0x0][0x830] ;  /* 0x00020c0000087ab9 */ /* 0x000fc60000000a00 */
[----:B------:R-:W-:Y:S01]  /*51c0*/  IMAD.IADD R3, R3, 0x1, R63 ;  /* 0x0000000103037824 */ /* 0x000fe200078e023f */
[----:B------:R-:W-:-:S04]  /*51d0*/  LEA R62, P5, R2, UR8, 0x1 ;  /* 0x00000008023e7c11 */ /* 0x000fc8000f8a08ff */
[----:B------:R-:W-:-:S05]  /*51e0*/  LEA.HI.X R63, R2, UR9, R3, 0x1, P5 ;  /* 0x00000009023f7c11 */ /* 0x000fca000a8f0c03 */
[----:B---3--:R3:W-:Y:S04]  /*51f0*/  @!P3 STG.E.128 desc[UR46][R62.64+0x40], R40 ;  /* 0x000040283e00b986 */ /* 0x0087e8000c101d2e */
[----:B----4-:R3:W-:Y:S04]  /*5200*/  @!P4 STG.E.128 desc[UR46][R62.64+0x80], R44 ;  /* 0x0000802c3e00c986 */ /* 0x0107e8000c101d2e */
[----:B-----5:R3:W-:Y:S02]  /*5210*/  @!P2 STG.E.128 desc[UR46][R62.64], R48 ;  /* 0x000000303e00a986 */ /* 0x0207e4000c101d2e */
.L_x_508:
[----:B------:R-:W-:Y:S05]  /*5220*/  BSYNC B0 ;  /* 0x0000000000007941 */ /* 0x000fea0003800000 */
.L_x_507:
[----:B------:R-:W-:Y:S04]  /*5230*/  BSSY B0, `(.L_x_509) ;  /* 0x0000016000007945 */ /* 0x000fe80003800000 */
[----:B------:R-:W-:Y:S05]  /*5240*/  @P0 BRA `(.L_x_510) ;  /* 0x0000000000500947 */ /* 0x000fea0003800000 */
[----:B---3--:R-:W-:Y:S01]  /*5250*/  IADD3 R41, P2, R58, 0x40, RZ ;  /* 0x000000403a297810 */ /* 0x008fe20007f5e0ff */
[----:B------:R-:W-:Y:S01]  /*5260*/  ULDC.64 UR8, c[0x0][0x848] ;  /* 0x0002120000087ab9 */ /* 0x000fe20000000a00 */
[----:B------:R-:W-:Y:S01]  /*5270*/  IMAD.MOV.U32 R2, RZ, RZ, R60 ;  /* 0x000000ffff027224 */ /* 0x000fe200078e003c */
[----:B------:R-:W-:Y:S01]  /*5280*/  ULDC UR4, c[0x0][0x83c] ;  /* 0x00020f0000047ab9 */ /* 0x000fe20000000800 */
[----:B------:R-:W-:Y:S01]  /*5290*/  IMAD.MOV.U32 R3, RZ, RZ, R55 ;  /* 0x000000ffff037224 */ /* 0x000fe200078e0037 */
[----:B------:R-:W-:Y:S01]  /*52a0*/  ISETP.GE.AND P3, PT, R52, UR4, PT ;  /* 0x0000000434007c0c */ /* 0x000fe2000bf66270 */
[----:B------:R-:W-:Y:S01]  /*52b0*/  IMAD.X R0, RZ, RZ, R59, P2 ;  /* 0x000000ffff007224 */ /* 0x000fe200010e063b */
[----:B------:R-:W-:Y:S01]  /*52c0*/  ISETP.GE.AND P4, PT, R64, UR4, PT ;  /* 0x0000000440007c0c */ /* 0x000fe2000bf86270 */
[----:B------:R-:W-:Y:S02]  /*52d0*/  VIADD R40, R52, 0x40 ;  /* 0x0000004034287836 */ /* 0x000fe40000000000 */
[----:B------:R-:W-:-:S02]  /*52e0*/  IMAD R0, R0, UR8, RZ ;  /* 0x0000000800007c24 */ /* 0x000fc4000f8e02ff */
[----:B------:R-:W-:Y:S01]  /*52f0*/  IMAD.WIDE.U32 R2, R41, UR8, R2 ;  /* 0x0000000829027c25 */ /* 0x000fe2000f8e0002 */
[----:B------:R-:W-:-:S03]  /*5300*/  ISETP.GE.AND P5, PT, R40, UR4, PT ;  /* 0x0000000428007c0c */ /* 0x000fc6000bfa6270 */
[----:B------:R-:W-:Y:S01]  /*5310*/  IMAD R41, R41, UR9, R0 ;  /* 0x0000000929297c24 */ /* 0x000fe2000f8e0200 */
[----:B------:R-:W-:Y:S02]  /*5320*/  ULDC.64 UR8, c[0x0][0x830] ;  /* 0x00020c0000087ab9 */ /* 0x000fe40000000a00 */
[----:B------:R-:W-:Y:S01]  /*5330*/  LEA R40, P2, R2, UR8, 0x1 ;  /* 0x0000000802287c11 */ /* 0x000fe2000f8408ff */
[----:B------:R-:W-:-:S05]  /*5340*/  IMAD.IADD R3, R3, 0x1, R41 ;  /* 0x0000000103037824 */ /* 0x000fca00078e0229 */
[----:B------:R-:W-:-:S05]  /*5350*/  LEA.HI.X R41, R2, UR9, R3, 0x1, P2 ;  /* 0x0000000902297c11 */ /* 0x000fca00090f0c03 */
[----:B------:R4:W-:Y:S04]  /*5360*/  @!P3 STG.E.128 desc[UR46][R40.64], R28 ;  /* 0x0000001c2800b986 */ /* 0x0009e8000c101d2e */
[----:B------:R4:W-:Y:S04]  /*5370*/  @!P4 STG.E.128 desc[UR46][R40.64+0x40], R32 ;  /* 0x000040202800c986 */ /* 0x0009e8000c101d2e */
[----:B--2---:R4:W-:Y:S02]  /*5380*/  @!P5 STG.E.128 desc[UR46][R40.64+0x80], R36 ;  /* 0x000080242800d986 */ /* 0x0049e4000c101d2e */
.L_x_510:
[----:B------:R-:W-:Y:S05]  /*5390*/  BSYNC B0 ;  /* 0x0000000000007941 */ /* 0x000fea0003800000 */
.L_x_509:
[----:B------:R-:W-:Y:S01]  /*53a0*/  ULDC.64 UR8, c[0x0][0x828] ;  /* 0x00020a0000087ab9 */ /* 0x000fe20000000a00 */
[----:B------:R-:W-:Y:S01]  /*53b0*/  IMAD.IADD R57, R57, 0x1, R65 ;  /* 0x0000000139397824 */ /* 0x000fe200078e0241 */
[----:B------:R-:W-:Y:S02]  /*53c0*/  UIMAD UR4, UR6, UR8, URZ ;  /* 0x00000008060472a4 */ /* 0x000fe4000f8e023f */
[----:B------:R-:W-:Y:S01]  /*53d0*/  IMAD.U32 R3, RZ, RZ, UR8 ;  /* 0x00000008ff037e24 */ /* 0x000fe2000f8e00ff */
[----:B------:R-:W-:Y:S01]  /*53e0*/  BSSY B0, `(.L_x_511) ;  /* 0x0000016000007945 */ /* 0x000fe20003800000 */
[----:B------:R-:W-:Y:S02]  /*53f0*/  UIMAD UR4, UR36, UR9, UR4 ;  /* 0x00000009240472a4 */ /* 0x000fe4000f8e0204 */
[----:B------:R-:W-:-:S04]  /*5400*/  IMAD.WIDE.U32 R56, R3, UR36, R56 ;  /* 0x0000002403387c25 */ /* 0x000fc8000f8e0038 */
[----:B----4-:R-:W-:Y:S01]  /*5410*/  VIADD R29, R57, UR4 ;  /* 0x00000004391d7c36 */ /* 0x010fe20008000000 */
[----:B------:R-:W-:Y:S06]  /*5420*/  @P1 BRA `(.L_x_512) ;  /* 0x0000000000441947 */ /* 0x000fec0003800000 */
[----:B------:R-:W-:Y:S01]  /*5430*/  ULDC.64 UR6, c[0x0][0x818] ;  /* 0x0002060000067ab9 */ /* 0x000fe20000000a00 */
[C---:B------:R-:W-:Y:S01]  /*5440*/  VIADD R0, R52.reuse, 0x40 ;  /* 0x0000004034007836 */ /* 0x040fe20000000000 */
[----:B------:R-:W-:Y:S01]  /*5450*/  ULDC UR4, c[0x0][0x80c] ;  /* 0x0002030000047ab9 */ /* 0x000fe20000000800 */
[----:B------:R-:W-:Y:S01]  /*5460*/  IMAD R31, R59, UR6, RZ ;  /* 0x000000063b1f7c24 */ /* 0x000fe2000f8e02ff */
[----:B------:R-:W-:Y:S01]  /*5470*/  ISETP.GE.AND P1, PT, R52, UR4, PT ;  /* 0x0000000434007c0c */ /* 0x000fe2000bf26270 */
[----:B------:R-:W-:Y:S01]  /*5480*/  IMAD.MOV.U32 R28, RZ, RZ, R56 ;  /* 0x000000ffff1c7224 */ /* 0x000fe200078e0038 */
[----:B------:R-:W-:Y:S01]  /*5490*/  ISETP.GE.AND P3, PT, R0, UR4, PT ;  /* 0x0000000400007c0c */ /* 0x000fe2000bf66270 */
[----:B------:R-:W-:Y:S01]  /*54a0*/  IMAD R31, R58, UR7, R31 ;  /* 0x000000073a1f7c24 */ /* 0x000fe2000f8e021f */
[----:B------:R-:W-:Y:S01]  /*54b0*/  ISETP.GE.AND P2, PT, R64, UR4, PT ;  /* 0x0000000440007c0c */ /* 0x000fe2000bf46270 */
[----:B------:R-:W-:Y:S01]  /*54c0*/  IMAD.WIDE.U32 R2, R58, UR6, R28 ;  /* 0x000000063a027c25 */ /* 0x000fe2000f8e001c */
[----:B------:R-:W-:-:S03]  /*54d0*/  ULDC.64 UR6, c[0x0][0x800] ;  /* 0x0002000000067ab9 */ /* 0x000fc60000000a00 */
[----:B------:R-:W-:Y:S01]  /*54e0*/  IMAD.IADD R3, R3, 0x1, R31 ;  /* 0x0000000103037824 */ /* 0x000fe200078e021f */
[----:B------:R-:W-:-:S04]  /*54f0*/  LEA R30, P4, R2, UR6, 0x1 ;  /* 0x00000006021e7c11 */ /* 0x000fc8000f8808ff */
[----:B------:R-:W-:-:S05]  /*5500*/  LEA.HI.X R31, R2, UR7, R3, 0x1, P4 ;  /* 0x00000007021f7c11 */ /* 0x000fca000a0f0c03 */
[----:B--2---:R4:W-:Y:S04]  /*5510*/  @!P1 STG.E.128 desc[UR46][R30.64], R16 ;  /* 0x000000101e009986 */ /* 0x0049e8000c101d2e */
[----:B------:R4:W-:Y:S04]  /*5520*/  @!P2 STG.E.128 desc[UR46][R30.64+0x40], R20 ;  /* 0x000040141e00a986 */ /* 0x0009e8000c101d2e */
[----:B------:R4:W-:Y:S02]  /*5530*/  @!P3 STG.E.128 desc[UR46][R30.64+0x80], R24 ;  /* 0x000080181e00b986 */ /* 0x0009e4000c101d2e */
.L_x_512:
[----:B------:R-:W-:Y:S05]  /*5540*/  BSYNC B0 ;  /* 0x0000000000007941 */ /* 0x000fea0003800000 */
.L_x_511:
[----:B------:R-:W-:Y:S05]  /*5550*/  @P0 BRA `(.L_x_480) ;  /* 0x0000004400140947 */ /* 0x000fea0003800000 */
[----:B--2-4-:R-:W-:Y:S01]  /*5560*/  IADD3 R17, P0, R58, 0x40, RZ ;  /* 0x000000403a117810 */ /* 0x014fe20007f1e0ff */
[----:B------:R-:W-:Y:S01]  /*5570*/  ULDC.64 UR6, c[0x0][0x818] ;  /* 0x0002060000067ab9 */ /* 0x000fe20000000a00 */
[----:B------:R-:W-:Y:S01]  /*5580*/  IMAD.MOV.U32 R2, RZ, RZ, R56 ;  /* 0x000000ffff027224 */ /* 0x000fe200078e0038 */
[----:B------:R-:W-:Y:S01]  /*5590*/  ULDC UR4, c[0x0][0x80c] ;  /* 0x0002030000047ab9 */ /* 0x000fe20000000800 */
[----:B------:R-:W-:Y:S01]  /*55a0*/  IMAD.MOV.U32 R3, RZ, RZ, R29 ;  /* 0x000000ffff037224 */ /* 0x000fe200078e001d */
[----:B------:R-:W-:Y:S01]  /*55b0*/  ISETP.GE.AND P1, PT, R52, UR4, PT ;  /* 0x0000000434007c0c */ /* 0x000fe2000bf26270 */
[----:B------:R-:W-:Y:S01]  /*55c0*/  IMAD.X R0, RZ, RZ, R59, P0 ;  /* 0x000000ffff007224 */ /* 0x000fe200000e063b */
[----:B------:R-:W-:Y:S01]  /*55d0*/  ISETP.GE.AND P2, PT, R64, UR4, PT ;  /* 0x0000000440007c0c */ /* 0x000fe2000bf46270 */
[----:B------:R-:W-:-:S04]  /*55e0*/  IMAD.WIDE.U32 R2, R17, UR6, R2 ;  /* 0x0000000611027c25 */ /* 0x000fc8000f8e0002 */
[----:B------:R-:W-:Y:S02]  /*55f0*/  IMAD R0, R0, UR6, RZ ;  /* 0x0000000600007c24 */ /* 0x000fe4000f8e02ff */
[----:B------:R-:W-:Y:S02]  /*5600*/  VIADD R52, R52, 0x40 ;  /* 0x0000004034347836 */ /* 0x000fe40000000000 */
[----:B------:R-:W-:Y:S01]  /*5610*/  IMAD R17, R17, UR7, R0 ;  /* 0x0000000711117c24 */ /* 0x000fe2000f8e0200 */
[----:B------:R-:W-:Y:S02]  /*5620*/  ULDC.64 UR6, c[0x0][0x800] ;  /* 0x0002000000067ab9 */ /* 0x000fe40000000a00 */
[----:B------:R-:W-:Y:S01]  /*5630*/  LEA R16, P0, R2, UR6, 0x1 ;  /* 0x0000000602107c11 */ /* 0x000fe2000f8008ff */
[----:B------:R-:W-:-:S05]  /*5640*/  IMAD.IADD R3, R3, 0x1, R17 ;  /* 0x0000000103037824 */ /* 0x000fca00078e0211 */
[----:B------:R-:W-:Y:S02]  /*5650*/  LEA.HI.X R17, R2, UR7, R3, 0x1, P0 ;  /* 0x0000000702117c11 */ /* 0x000fe400080f0c03 */
[----:B------:R-:W-:-:S03]  /*5660*/  ISETP.GE.AND P0, PT, R52, UR4, PT ;  /* 0x0000000434007c0c */ /* 0x000fc6000bf06270 */
[----:B------:R2:W-:Y:S04]  /*5670*/  @!P1 STG.E.128 desc[UR46][R16.64], R4 ;  /* 0x0000000410009986 */ /* 0x0005e8000c101d2e */
[----:B-1----:R2:W-:Y:S06]  /*5680*/  @!P2 STG.E.128 desc[UR46][R16.64+0x40], R8 ;  /* 0x000040081000a986 */ /* 0x0025ec000c101d2e */
[----:B------:R-:W-:Y:S05]  /*5690*/  @P0 BRA `(.L_x_480) ;  /* 0x0000004000c40947 */ /* 0x000fea0003800000 */
[----:B------:R1:W-:Y:S01]  /*56a0*/  STG.E.128 desc[UR46][R16.64+0x80], R12 ;  /* 0x0000800c10007986 */ /* 0x0003e2000c101d2e */
[----:B------:R-:W-:Y:S05]  /*56b0*/  BRA `(.L_x_480) ;  /* 0x0000004000bc7947 */ /* 0x000fea0003800000 */
.L_x_505:
[----:B------:R-:W-:Y:S01]  /*56c0*/  ULDC.64 UR4, c[0x0][0x870] ;  /* 0x00021c0000047ab9 */ /* 0x000fe20000000a00 */
[----:B------:R-:W2:Y:S01]  /*56d0*/  S2R R6, SR_TID.X ;  /* 0x0000000000067919 */ /* 0x000ea20000002100 */
[----:B------:R-:W-:Y:S01]  /*56e0*/  UISETP.NE.U32.AND UP0, UPT, UR4, URZ, UPT ;  /* 0x0000003f0400728c */ /* 0x000fe2000bf05070 */
[----:B------:R-:W3:Y:S03]  /*56f0*/  S2UR UR8, SR_CTAID.Y ;  /* 0x00000000000879c3 */ /* 0x000ee60000002600 */
[----:B------:R-:W-:-:S03]  /*5700*/  UISETP.NE.AND.EX UP0, UPT, UR5, URZ, UPT, UP0 ;  /* 0x0000003f0500728c */ /* 0x000fc6000bf05300 */
[----:B------:R-:W-:Y:S02]  /*5710*/  ULDC.64 UR4, c[0x0][0x870] ;  /* 0x00021c0000047ab9 */ /* 0x000fe40000000a00 */
[----:B------:R-:W-:Y:S01]  /*5720*/  UIMAD.WIDE UR4, UR36, 0x4, UR4 ;  /* 0x00000004240478a5 */ /* 0x000fe2000f8e0204 */
[----:B------:R-:W-:Y:S01]  /*5730*/  PLOP3.LUT P0, PT, PT, PT, UP0, 0x80, 0x0 ;  /* 0x000000000000781c */ /* 0x000fe20003f0f008 */
[----:B------:R-:W-:Y:S01]  /*5740*/  ULDC UR6, c[0x0][0x808] ;  /* 0x0002020000067ab9 */ /* 0x000fe20000000800 */
[----:B------:R-:W4:Y:S01]  /*5750*/  S2R R7, SR_CTAID.X ;  /* 0x0000000000077919 */ /* 0x000f220000002500 */
[----:B------:R-:W4:Y:S02]  /*5760*/  LDC.64 R12, c[0x0][0x820] ;  /* 0x00020800ff0c7b82 */ /* 0x000f240000000a00 */
[----:B------:R-:W-:Y:S02]  /*5770*/  IMAD.U32 R2, RZ, RZ, UR4 ;  /* 0x00000004ff027e24 */ /* 0x000fe4000f8e00ff */
[----:B------:R-:W-:Y:S01]  /*5780*/  IMAD.U32 R3, RZ, RZ, UR5 ;  /* 0x00000005ff037e24 */ /* 0x000fe2000f8e00ff */
[----:B------:R-:W-:-:S05]  /*5790*/  ULDC.64 UR4, c[0x0][0x878] ;  /* 0x00021e0000047ab9 */ /* 0x000fca0000000a00 */
[----:B------:R-:W4:Y:S01]  /*57a0*/  @P0 LDG.E R8, desc[UR46][R2.64] ;  /* 0x0000002e02080981 */ /* 0x000f22000c1e1900 */
[----:B------:R-:W-:Y:S01]  /*57b0*/  UISETP.NE.U32.AND UP1, UPT, UR4, URZ, UPT ;  /* 0x0000003f0400728c */ /* 0x000fe2000bf25070 */
[----:B------:R-:W-:-:S03]  /*57c0*/  IMAD.U32 R0, RZ, RZ, UR6 ;  /* 0x00000006ff007e24 */ /* 0x000fc6000f8e00ff */
[----:B------:R-:W-:Y:S01]  /*57d0*/  UISETP.NE.AND.EX UP1, UPT, UR5, URZ, UPT, UP1 ;  /* 0x0000003f0500728c */ /* 0x000fe2000bf25310 */
[----:B--2---:R-:W-:-:S05]  /*57e0*/  VIADD R6, R6, 0xffffff80 ;  /* 0xffffff8006067836 */ /* 0x004fca0000000000 */
[----:B------:R-:W-:-:S05]  /*57f0*/  PLOP3.LUT P1, PT, PT, PT, UP1, 0x80, 0x0 ;  /* 0x000000000000781c */ /* 0x000fca0003f2f018 */
[----:B------:R-:W-:Y:S02]  /*5800*/  @UP1 ULDC.64 UR4, c[0x0][0x878] ;  /* 0x00021e0000041ab9 */ /* 0x000fe40000000a00 */
[----:B------:R-:W-:Y:S01]  /*5810*/  @UP1 UIMAD.WIDE UR4, UR36, 0x4, UR4 ;  /* 0x00000004240418a5 */ /* 0x000fe2000f8e0204 */
[----:B------:R-:W-:-:S05]  /*5820*/  SHF.R.S32.HI R9, RZ, 0x1f, R6 ;  /* 0x0000001fff097819 */ /* 0x000fca0000011406 */
[----:B-1----:R-:W-:Y:S02]  /*5830*/  IMAD.U32 R4, RZ, RZ, UR4 ;  /* 0x00000004ff047e24 */ /* 0x002fe4000f8e00ff */
[----:B------:R-:W-:Y:S01]  /*5840*/  IMAD.U32 R5, RZ, RZ, UR5 ;  /* 0x00000005ff057e24 */ /* 0x000fe2000f8e00ff */
[----:B------:R-:W-:Y:S01]  /*5850*/  LEA.HI R9, R9, R6, RZ, 0x2 ;  /* 0x0000000609097211 */ /* 0x000fe200078f10ff */
[----:B------:R-:W-:Y:S01]  /*5860*/  UMOV UR4, URZ ;  /* 0x0000003f00047c82 */ /* 0x000fe20008000000 */
[----:B------:R-:W-:Y:S02]  /*5870*/  UMOV UR5, URZ ;  /* 0x0000003f00057c82 */ /* 0x000fe40008000000 */
[----:B------:R1:W5:Y:S01]  /*5880*/  @P1 LDG.E R0, desc[UR46][R4.64] ;  /* 0x0000002e04001981 */ /* 0x000362000c1e1900 */
[----:B---3--:R-:W-:Y:S01]  /*5890*/  USHF.R.S32.HI UR9, URZ, 0x1f, UR8 ;  /* 0x0000001f3f097899 */ /* 0x008fe20008011408 */
[----:B-1----:R-:W-:-:S05]  /*58a0*/  LOP3.LUT R5, R9, 0x1ffffffc, RZ, 0xc0, !PT ;  /* 0x1ffffffc09057812 */ /* 0x002fca00078ec0ff */
[----:B------:R-:W-:Y:S01]  /*58b0*/  IMAD.IADD R6, R6, 0x1, -R5 ;  /* 0x0000000106067824 */ /* 0x000fe200078e0a05 */
[----:B----4-:R-:W-:-:S13]  /*58c0*/  @P0 R2UR UR6, R8 ;  /* 0x00000000080602ca */ /* 0x010fda00000e0000 */
[----:B------:R-:W-:Y:S02]  /*58d0*/  @UP0 USHF.R.S32.HI UR7, URZ, 0x1f, UR6 ;  /* 0x0000001f3f070899 */ /* 0x000fe40008011406 */
[----:B------:R-:W-:-:S05]  /*58e0*/  @UP0 UMOV UR4, UR6 ;  /* 0x0000000600040c82 */ /* 0x000fca0008000000 */
[----:B------:R-:W-:Y:S01]  /*58f0*/  @UP0 UMOV UR5, UR7 ;  /* 0x0000000700050c82 */ /* 0x000fe20008000000 */
[----:B------:R-:W-:Y:S05]  /*5900*/  @P1 BRA `(.L_x_513) ;  /* 0x0000000000101947 */ /* 0x000fea0003800000 */
[----:B------:R-:W-:Y:S05]  /*5910*/  @!P0 BRA `(.L_x_513) ;  /* 0x00000000000c8947 */ /* 0x000fea0003800000 */
[----:B------:R-:W2:Y:S04]  /*5920*/  LDG.E R5, desc[UR46][R2.64] ;  /* 0x0000002e02057981 */ /* 0x000ea8000c1e1900 */
[----:B-----5:R-:W2:Y:S02]  /*5930*/  LDG.E R0, desc[UR46][R2.64+0x4] ;  /* 0x0000042e02007981 */ /* 0x020ea4000c1e1900 */
[----:B--2---:R-:W-:-:S07]  /*5940*/  IMAD.IADD R0, R0, 0x1, -R5 ;  /* 0x0000000100007824 */ /* 0x004fce00078e0a05 */
.L_x_513:
[----:B------:R-:W-:Y:S01]  /*5950*/  SHF.R.S32.HI R9, RZ, 0x2, R9 ;  /* 0x00000002ff097819 */ /* 0x000fe20000011409 */
[----:B------:R-:W1:Y:S01]  /*5960*/  LDC.64 R14, c[0x0][0x850] ;  /* 0x00021400ff0e7b82 */ /* 0x000e620000000a00 */
[----:B------:R-:W-:Y:S01]  /*5970*/  IMAD R2, R12, UR9, RZ ;  /* 0x000000090c027c24 */ /* 0x000fe2000f8e02ff */
[----:B------:R-:W-:Y:S01]  /*5980*/  ULDC.64 UR6, c[0x0][0x828] ;  /* 0x00020a0000067ab9 */ /* 0x000fe20000000a00 */
[----:B------:R-:W-:Y:S01]  /*5990*/  IMAD.SHL.U32 R10, R6, 0x8, RZ ;  /* 0x00000008060a7824 */ /* 0x000fe200078e00ff */
[----:B------:R-:W-:Y:S01]  /*59a0*/  BSSY B0, `(.L_x_514) ;  /* 0x000002a000007945 */ /* 0x000fe20003800000 */
[----:B-----5:R-:W-:Y:S02]  /*59b0*/  IMAD R0, R7, -0x80, R0 ;  /* 0xffffff8007007824 */ /* 0x020fe400078e0200 */
[----:B------:R-:W-:Y:S01]  /*59c0*/  VIADD R3, R9, 0x40 ;  /* 0x0000004009037836 */ /* 0x000fe20000000000 */
[----:B------:R-:W-:Y:S01]  /*59d0*/  SHF.R.S32.HI R11, RZ, 0x1f, R10 ;  /* 0x0000001fff0b7819 */ /* 0x000fe2000001140a */
[----:B------:R-:W-:Y:S01]  /*59e0*/  IMAD R13, R13, UR8, R2 ;  /* 0x000000080d0d7c24 */ /* 0x000fe2000f8e0202 */
[----:B------:R-:W-:Y:S01]  /*59f0*/  IADD3 R2, P2, R9, UR4, RZ ;  /* 0x0000000409027c10 */ /* 0x000fe2000ff5e0ff */
[----:B------:R-:W-:Y:S01]  /*5a00*/  USHF.R.S32.HI UR4, URZ, 0x1f, UR36 ;  /* 0x0000001f3f047899 */ /* 0x000fe20008011424 */
[-C--:B------:R-:W-:Y:S01]  /*5a10*/  ISETP.GE.AND P0, PT, R3, R0.reuse, PT ;  /* 0x000000000300720c */ /* 0x080fe20003f06270 */
[----:B------:R-:W-:Y:S01]  /*5a20*/  IMAD.WIDE.U32 R4, R12, UR8, R10 ;  /* 0x000000080c047c25 */ /* 0x000fe2000f8e000a */
[C---:B------:R-:W-:Y:S01]  /*5a30*/  LEA.HI.X.SX32 R3, R9.reuse, UR5, 0x1, P2 ;  /* 0x0000000509037c11 */ /* 0x040fe200090f0eff */
[----:B------:R-:W-:Y:S01]  /*5a40*/  USEL UR5, UR4, URZ, !UP0 ;  /* 0x0000003f04057287 */ /* 0x000fe2000c000000 */
[----:B------:R-:W-:Y:S01]  /*5a50*/  ISETP.GE.AND P1, PT, R9, R0, PT ;  /* 0x000000000900720c */ /* 0x000fe20003f26270 */
[----:B------:R-:W-:Y:S01]  /*5a60*/  USEL UR36, UR36, URZ, !UP0 ;  /* 0x0000003f24247287 */ /* 0x000fe2000c000000 */
[----:B------:R-:W-:Y:S01]  /*5a70*/  IMAD.IADD R5, R5, 0x1, R13 ;  /* 0x0000000105057824 */ /* 0x000fe200078e020d */
[----:B------:R-:W-:-:S02]  /*5a80*/  UIMAD UR4, UR5, UR6, URZ ;  /* 0x00000006050472a4 */ /* 0x000fc4000f8e023f */
[----:B------:R-:W-:Y:S02]  /*5a90*/  IMAD.U32 R9, RZ, RZ, UR6 ;  /* 0x00000006ff097e24 */ /* 0x000fe4000f8e00ff */
[----:B------:R-:W-:Y:S01]  /*5aa0*/  IMAD.WIDE R6, R7, 0x80, R2 ;  /* 0x0000008007067825 */ /* 0x000fe200078e0202 */
[----:B------:R-:W-:-:S03]  /*5ab0*/  UIMAD UR4, UR36, UR7, UR4 ;  /* 0x00000007240472a4 */ /* 0x000fc6000f8e0204 */
[----:B------:R-:W-:-:S04]  /*5ac0*/  IMAD.WIDE.U32 R8, R9, UR36, R4 ;  /* 0x0000002409087c25 */ /* 0x000fc8000f8e0004 */
[C---:B-1----:R-:W-:Y:S02]  /*5ad0*/  IMAD R0, R14.reuse, UR9, RZ ;  /* 0x000000090e007c24 */ /* 0x042fe4000f8e02ff */
[----:B------:R-:W-:Y:S02]  /*5ae0*/  VIADD R5, R9, UR4 ;  /* 0x0000000409057c36 */ /* 0x000fe40008000000 */
[----:B------:R-:W-:Y:S02]  /*5af0*/  IMAD R17, R15, UR8, R0 ;  /* 0x000000080f117c24 */ /* 0x000fe4000f8e0200 */
[----:B------:R-:W-:-:S04]  /*5b00*/  IMAD.WIDE.U32 R12, R14, UR8, R10 ;  /* 0x000000080e0c7c25 */ /* 0x000fc8000f8e000a */
[C---:B------:R-:W-:Y:S02]  /*5b10*/  VIADD R16, R10.reuse, 0x20 ;  /* 0x000000200a107836 */ /* 0x040fe40000000000 */
[----:B------:R-:W-:Y:S01]  /*5b20*/  VIADD R18, R10, 0x40 ;  /* 0x000000400a127836 */ /* 0x000fe20000000000 */
[----:B------:R-:W-:Y:S06]  /*5b30*/  @P1 BRA `(.L_x_515) ;  /* 0x0000000000401947 */ /* 0x000fec0003800000 */
[----:B------:R-:W-:Y:S01]  /*5b40*/  ULDC.64 UR6, c[0x0][0x818] ;  /* 0x0002060000067ab9 */ /* 0x000fe20000000a00 */
[----:B------:R-:W-:Y:S01]  /*5b50*/  IMAD.MOV.U32 R4, RZ, RZ, R8 ;  /* 0x000000ffff047224 */ /* 0x000fe200078e0008 */
[----:B------:R-:W-:Y:S01]  /*5b60*/  ULDC UR4, c[0x0][0x80c] ;  /* 0x0002030000047ab9 */ /* 0x000fe20000000800 */
[----:B------:R-:W-:Y:S01]  /*5b70*/  IMAD R15, R7, UR6, RZ ;  /* 0x00000006070f7c24 */ /* 0x000fe2000f8e02ff */
[----:B------:R-:W-:Y:S01]  /*5b80*/  ISETP.GE.AND P3, PT, R10, UR4, PT ;  /* 0x000000040a007c0c */ /* 0x000fe2000bf66270 */
[----:B------:R-:W-:Y:S01]  /*5b90*/  IMAD.WIDE.U32 R2, R6, UR6, R4 ;  /* 0x0000000606027c25 */ /* 0x000fe2000f8e0004 */
[----:B------:R-:W-:Y:S02]  /*5ba0*/  ISETP.GE.AND P4, PT, R16, UR4, PT ;  /* 0x0000000410007c0c */ /* 0x000fe4000bf86270 */
[----:B------:R-:W-:Y:S01]  /*5bb0*/  ISETP.GE.AND P5, PT, R18, UR4, PT ;  /* 0x0000000412007c0c */ /* 0x000fe2000bfa6270 */
[----:B------:R-:W-:Y:S01]  /*5bc0*/  IMAD R15, R6, UR7, R15 ;  /* 0x00000007060f7c24 */ /* 0x000fe2000f8e020f */
[----:B------:R-:W-:-:S02]  /*5bd0*/  ULDC.64 UR6, c[0x0][0x800] ;  /* 0x0002000000067ab9 */ /* 0x000fc40000000a00 */
[----:B------:R-:W-:Y:S01]  /*5be0*/  LEA R14, P2, R2, UR6, 0x1 ;  /* 0x00000006020e7c11 */ /* 0x000fe2000f8408ff */
[----:B------:R-:W-:-:S05]  /*5bf0*/  IMAD.IADD R3, R3, 0x1, R15 ;  /* 0x0000000103037824 */ /* 0x000fca00078e020f */
[----:B------:R-:W-:-:S05]  /*5c00*/  LEA.HI.X R15, R2, UR7, R3, 0x1, P2 ;  /* 0x00000007020f7c11 */ /* 0x000fca00090f0c03 */
[----:B------:R1:W-:Y:S04]  /*5c10*/  @!P3 STG.E.128 desc[UR46][R14.64], RZ ;  /* 0x000000ff0e00b986 */ /* 0x0003e8000c101d2e */
[----:B------:R1:W-:Y:S04]  /*5c20*/  @!P4 STG.E.128 desc[UR46][R14.64+0x40], RZ ;  /* 0x000040ff0e00c986 */ /* 0x0003e8000c101d2e */
[----:B------:R1:W-:Y:S02]  /*5c30*/  @!P5 STG.E.128 desc[UR46][R14.64+0x80], RZ ;  /* 0x000080ff0e00d986 */ /* 0x0003e4000c101d2e */
.L_x_515:
[----:B------:R-:W-:Y:S05]  /*5c40*/  BSYNC B0 ;  /* 0x0000000000007941 */ /* 0x000fea0003800000 */
.L_x_514:
[----:B------:R-:W-:Y:S04]  /*5c50*/  BSSY B0, `(.L_x_516) ;  /* 0x0000015000007945 */ /* 0x000fe80003800000 */
[----:B------:R-:W-:Y:S05]  /*5c60*/  @P0 BRA `(.L_x_517) ;  /* 0x00000000004c0947 */ /* 0x000fea0003800000 */
[----:B------:R-:W-:Y:S01]  /*5c70*/  IADD3 R9, P2, R6, 0x40, RZ ;  /* 0x0000004006097810 */ /* 0x000fe20007f5e0ff */
[----:B------:R-:W-:Y:S01]  /*5c80*/  ULDC.64 UR6, c[0x0][0x818] ;  /* 0x0002060000067ab9 */ /* 0x000fe20000000a00 */
[----:B------:R-:W-:Y:S01]  /*5c90*/  IMAD.MOV.U32 R2, RZ, RZ, R8 ;  /* 0x000000ffff027224 */ /* 0x000fe200078e0008 */
[----:B------:R-:W-:Y:S01]  /*5ca0*/  ULDC UR4, c[0x0][0x80c] ;  /* 0x0002030000047ab9 */ /* 0x000fe20000000800 */
[----:B------:R-:W-:Y:S01]  /*5cb0*/  IMAD.MOV.U32 R3, RZ, RZ, R5 ;  /* 0x000000ffff037224 */ /* 0x000fe200078e0005 */
[----:B------:R-:W-:Y:S01]  /*5cc0*/  ISETP.GE.AND P3, PT, R10, UR4, PT ;  /* 0x000000040a007c0c */ /* 0x000fe2000bf66270 */
[----:B------:R-:W-:Y:S01]  /*5cd0*/  IMAD.X R0, RZ, RZ, R7, P2 ;  /* 0x000000ffff007224 */ /* 0x000fe200010e0607 */
[----:B------:R-:W-:Y:S01]  /*5ce0*/  ISETP.GE.AND P4, PT, R16, UR4, PT ;  /* 0x0000000410007c0c */ /* 0x000fe2000bf86270 */
[----:B------:R-:W-:Y:S01]  /*5cf0*/  IMAD.WIDE.U32 R2, R9, UR6, R2 ;  /* 0x0000000609027c25 */ /* 0x000fe2000f8e0002 */
[----:B------:R-:W-:-:S03]  /*5d00*/  ISETP.GE.AND P5, PT, R18, UR4, PT ;  /* 0x0000000412007c0c */ /* 0x000fc6000bfa6270 */
[----:B------:R-:W-:-:S04]  /*5d10*/  IMAD R0, R0, UR6, RZ ;  /* 0x0000000600007c24 */ /* 0x000fc8000f8e02ff */
[----:B------:R-:W-:Y:S01]  /*5d20*/  IMAD R9, R9, UR7, R0 ;  /* 0x0000000709097c24 */ /* 0x000fe2000f8e0200 */
[----:B------:R-:W-:Y:S02]  /*5d30*/  ULDC.64 UR6, c[0x0][0x800] ;  /* 0x0002000000067ab9 */ /* 0x000fe40000000a00 */
[----:B------:R-:W-:Y:S01]  /*5d40*/  LEA R4, P2, R2, UR6, 0x1 ;  /* 0x0000000602047c11 */ /* 0x000fe2000f8408ff */
[----:B------:R-:W-:-:S05]  /*5d50*/  IMAD.IADD R3, R3, 0x1, R9 ;  /* 0x0000000103037824 */ /* 0x000fca00078e0209 */
[----:B------:R-:W-:-:S05]  /*5d60*/  LEA.HI.X R5, R2, UR7, R3, 0x1, P2 ;  /* 0x0000000702057c11 */ /* 0x000fca00090f0c03 */
[----:B------:R2:W-:Y:S04]  /*5d70*/  @!P3 STG.E.128 desc[UR46][R4.64], RZ ;  /* 0x000000ff0400b986 */ /* 0x0005e8000c101d2e */
[----:B------:R2:W-:Y:S04]  /*5d80*/  @!P4 STG.E.128 desc[UR46][R4.64+0x40], RZ ;  /* 0x000040ff0400c986 */ /* 0x0005e8000c101d2e */
[----:B------:R2:W-:Y:S02]  /*5d90*/  @!P5 STG.E.128 desc[UR46][R4.64+0x80], RZ ;  /* 0x000080ff0400d986 */ /* 0x0005e4000c101d2e */
.L_x_517:
[----:B------:R-:W-:Y:S05]  /*5da0*/  BSYNC B0 ;  /* 0x0000000000007941 */ /* 0x000fea0003800000 */
.L_x_516:
[----:B------:R-:W-:Y:S01]  /*5db0*/  ULDC.64 UR6, c[0x0][0x858] ;  /* 0x0002160000067ab9 */ /* 0x000fe20000000a00 */
[----:B------:R-:W-:Y:S01]  /*5dc0*/  IMAD.IADD R13, R13, 0x1, R17 ;  /* 0x000000010d0d7824 */ /* 0x000fe200078e0211 */
[----:B------:R-:W-:Y:S02]  /*5dd0*/  UIMAD UR4, UR5, UR6, URZ ;  /* 0x00000006050472a4 */ /* 0x000fe4000f8e023f */
[----:B------:R-:W-:Y:S01]  /*5de0*/  IMAD.U32 R9, RZ, RZ, UR6 ;  /* 0x00000006ff097e24 */ /* 0x000fe2000f8e00ff */
[----:B------:R-:W-:Y:S01]  /*5df0*/  BSSY B0, `(.L_x_518) ;  /* 0x0000015000007945 */ /* 0x000fe20003800000 */
[----:B------:R-:W-:Y:S02]  /*5e00*/  UIMAD UR4, UR36, UR7, UR4 ;  /* 0x00000007240472a4 */ /* 0x000fe4000f8e0204 */
[----:B------:R-:W-:-:S04]  /*5e10*/  IMAD.WIDE.U32 R8, R9, UR36, R12 ;  /* 0x0000002409087c25 */ /* 0x000fc8000f8e000c */
[----:B--2---:R-:W-:Y:S01]  /*5e20*/  VIADD R5, R9, UR4 ;  /* 0x0000000409057c36 */ /* 0x004fe20008000000 */
        /* <DEDUP_REMOVED lines=17> */
.L_x_519:
[----:B------:R-:W-:Y:S05]  /*5f40*/  BSYNC B0 ;  /* 0x0000000000007941 */ /* 0x000fea0003800000 */
.L_x_518:
        /* <DEDUP_REMOVED lines=10> */
[----:B------:R-:W-:-:S04]  /*5ff0*/  IMAD R0, R0, UR6, RZ ;  /* 0x0000000600007c24 */ /* 0x000fc8000f8e02ff */
[----:B------:R-:W-:Y:S01]  /*6000*/  IMAD R5, R9, UR7, R0 ;  /* 0x0000000709057c24 */ /* 0x000fe2000f8e0200 */
[----:B------:R-:W-:Y:S02]  /*6010*/  ULDC.64 UR6, c[0x0][0x830] ;  /* 0x00020c0000067ab9 */ /* 0x000fe40000000a00 */
[----:B------:R-:W-:Y:S01]  /*6020*/  LEA R4, P0, R2, UR6, 0x1 ;  /* 0x0000000602047c11 */ /* 0x000fe2000f8008ff */
[----:B------:R-:W-:-:S05]  /*6030*/  IMAD.IADD R3, R3, 0x1, R5 ;  /* 0x0000000103037824 */ /* 0x000fca00078e0205 */
[----:B------:R-:W-:Y:S02]  /*6040*/  LEA.HI.X R5, R2, UR7, R3, 0x1, P0 ;  /* 0x0000000702057c11 */ /* 0x000fe400080f0c03 */
[----:B------:R-:W-:-:S03]  /*6050*/  ISETP.GE.AND P0, PT, R18, UR4, PT ;  /* 0x0000000412007c0c */ /* 0x000fc6000bf06270 */
[----:B------:R3:W-:Y:S04]  /*6060*/  @!P1 STG.E.128 desc[UR46][R4.64], RZ ;  /* 0x000000ff04009986 */ /* 0x0007e8000c101d2e */
[----:B------:R3:W-:Y:S06]  /*6070*/  @!P2 STG.E.128 desc[UR46][R4.64+0x40], RZ ;  /* 0x000040ff0400a986 */ /* 0x0007ec000c101d2e */
[----:B------:R-:W-:Y:S05]  /*6080*/  @P0 BRA `(.L_x_480) ;  /* 0x0000003800480947 */ /* 0x000fea0003800000 */
[----:B------:R4:W-:Y:S01]  /*6090*/  STG.E.128 desc[UR46][R4.64+0x80], RZ ;  /* 0x000080ff04007986 */ /* 0x0009e2000c101d2e */
[----:B------:R-:W-:Y:S05]  /*60a0*/  BRA `(.L_x_480) ;  /* 0x0000003800407947 */ /* 0x000fea0003800000 */
.L_x_475:
[----:B------:R-:W-:-:S08]  /*60b0*/  NOP ;  /* 0x0000000000007918 */ /* 0x000fd00000000000 */
[----:B------:R-:W1:-:S00]  /*60c0*/  USETMAXREG.DEALLOC.CTAPOOL 0x18 ;  /* 0x00000018000079c8 */ /* 0x000e4000080e0500 */
[----:B-1----:R-:W-:-:S06]  /*60d0*/  LOP3.LUT R0, R0, 0x3, RZ, 0xc0, !PT ;  /* 0x0000000300007812 */ /* 0x002fcc00078ec0ff */
[----:B------:R-:W1:Y:S02]  /*60e0*/  SHFL.IDX PT, R0, R0, RZ, 0x1f ;  /* 0x00001fff00007589 */ /* 0x000e6400000e0000 */
[----:B-1----:R-:W-:-:S13]  /*60f0*/  ISETP.NE.AND P0, PT, R0, RZ, PT ;  /* 0x000000ff0000720c */ /* 0x002fda0003f05270 */
[----:B------:R-:W-:Y:S05]  /*6100*/  @!P0 BRA `(.L_x_520) ;  /* 0x0000000c00d48947 */ /* 0x000fea0003800000 */
[----:B------:R-:W-:-:S13]  /*6110*/  ISETP.NE.AND P0, PT, R0, 0x1, PT ;  /* 0x000000010000780c */ /* 0x000fda0003f05270 */
[----:B------:R-:W-:Y:S05]  /*6120*/  @P0 BRA `(.L_x_480) ;  /* 0x0000003800200947 */ /* 0x000fea0003800000 */
[----:B------:R-:W-:Y:S01]  /*6130*/  ULDC.64 UR4, c[0x0][0x8d8] ;  /* 0x0002360000047ab9 */ /* 0x000fe20000000a00 */
[----:B------:R-:W1:Y:S01]  /*6140*/  S2UR UR12, SR_CTAID.Z ;  /* 0x00000000000c79c3 */ /* 0x000e620000002700 */
[----:B------:R-:W-:-:S04]  /*6150*/  ISETP.NE.U32.AND P0, PT, RZ, UR4, PT ;  /* 0x00000004ff007c0c */ /* 0x000fc8000bf05070 */
[----:B------:R-:W-:-:S13]  /*6160*/  ISETP.NE.AND.EX P0, PT, RZ, UR5, PT, P0 ;  /* 0x00000005ff007c0c */ /* 0x000fda000bf05300 */
[----:B------:R-:W-:Y:S05]  /*6170*/  @!P0 BRA `(.L_x_521) ;  /* 0x00000000001c8947 */ /* 0x000fea0003800000 */
[----:B------:R-:W-:Y:S02]  /*6180*/  ULDC.64 UR4, c[0x0][0x8d8] ;  /* 0x0002360000047ab9 */ /* 0x000fe40000000a00 */
[----:B-1----:R-:W-:-:S06]  /*6190*/  UIMAD.WIDE UR4, UR12, 0x4, UR4 ;  /* 0x000000040c0478a5 */ /* 0x002fcc000f8e0204 */
[----:B------:R-:W-:Y:S02]  /*61a0*/  IMAD.U32 R2, RZ, RZ, UR4 ;  /* 0x00000004ff027e24 */ /* 0x000fe4000f8e00ff */
[----:B------:R-:W-:-:S05]  /*61b0*/  IMAD.U32 R3, RZ, RZ, UR5 ;  /* 0x00000005ff037e24 */ /* 0x000fca000f8e00ff */
[----:B------:R-:W2:Y:S02]  /*61c0*/  LDG.E R2, desc[UR46][R2.64] ;  /* 0x0000002e02027981 */ /* 0x000ea4000c1e1900 */
[----:B--2---:R-:W-:Y:S01]  /*61d0*/  R2UR UR5, R2 ;  /* 0x00000000020572ca */ /* 0x004fe200000e0000 */
[----:B------:R-:W-:-:S14]  /*61e0*/  BRA `(.L_x_522) ;  /* 0x0000000000387947 */ /* 0x000fdc0003800000 */
.L_x_521:
[----:B------:R-:W-:Y:S02]  /*61f0*/  ULDC.64 UR4, c[0x0][0x8d0] ;  /* 0x0002340000047ab9 */ /* 0x000fe40000000a00 */
[----:B------:R-:W-:-:S04]  /*6200*/  ISETP.NE.U32.AND P0, PT, RZ, UR4, PT ;  /* 0x00000004ff007c0c */ /* 0x000fc8000bf05070 */
[----:B------:R-:W-:-:S13]  /*6210*/  ISETP.NE.AND.EX P0, PT, RZ, UR5, PT, P0 ;  /* 0x00000005ff007c0c */ /* 0x000fda000bf05300 */
[----:B------:R-:W-:Y:S05]  /*6220*/  @!P0 BRA `(.L_x_523) ;  /* 0x0000000000248947 */ /* 0x000fea0003800000 */
[----:B------:R-:W-:Y:S02]  /*6230*/  ULDC.64 UR4, c[0x0][0x8d0] ;  /* 0x0002340000047ab9 */ /* 0x000fe40000000a00 */
[----:B-1----:R-:W-:-:S06]  /*6240*/  UIMAD.WIDE UR4, UR12, 0x4, UR4 ;  /* 0x000000040c0478a5 */ /* 0x002fcc000f8e0204 */
[----:B------:R-:W-:Y:S02]  /*6250*/  IMAD.U32 R2, RZ, RZ, UR4 ;  /* 0x00000004ff027e24 */ /* 0x000fe4000f8e00ff */
[----:B------:R-:W-:-:S05]  /*6260*/  IMAD.U32 R3, RZ, RZ, UR5 ;  /* 0x00000005ff037e24 */ /* 0x000fca000f8e00ff */
[----:B------:R-:W2:Y:S04]  /*6270*/  LDG.E R0, desc[UR46][R2.64] ;  /* 0x0000002e02007981 */ /* 0x000ea8000c1e1900 */
[----:B------:R-:W2:Y:S02]  /*6280*/  LDG.E R5, desc[UR46][R2.64+0x4] ;  /* 0x0000042e02057981 */ /* 0x000ea4000c1e1900 */
[----:B--2---:R-:W-:-:S05]  /*6290*/  IMAD.IADD R0, R5, 0x1, -R0 ;  /* 0x0000000105007824 */ /* 0x004fca00078e0a00 */
[----:B------:R-:W-:Y:S01]  /*62a0*/  R2UR UR5, R0 ;  /* 0x00000000000572ca */ /* 0x000fe200000e0000 */
[----:B------:R-:W-:-:S14]  /*62b0*/  BRA `(.L_x_522) ;  /* 0x0000000000047947 */ /* 0x000fdc0003800000 */
.L_x_523:
[----:B------:R-:W-:-:S05]  /*62c0*/  ULDC UR5, c[0x0][0x8bc] ;  /* 0x00022f0000057ab9 */ /* 0x000fca0000000800 */
.L_x_522:
[----:B------:R-:W2:Y:S02]  /*62d0*/  S2UR UR4, SR_CTAID.X ;  /* 0x00000000000479c3 */ /* 0x000ea40000002500 */
[----:B--2---:R-:W-:-:S04]  /*62e0*/  USHF.L.U32 UR4, UR4, 0x7, URZ ;  /* 0x0000000704047899 */ /* 0x004fc8000800063f */
[----:B------:R-:W-:-:S04]  /*62f0*/  UISETP.GE.AND UP0, UPT, UR4, UR5, UPT ;  /* 0x000000050400728c */ /* 0x000fc8000bf06270 */
[----:B-1----:R-:W-:-:S06]  /*6300*/  USEL UR12, UR12, 0xffffffff, !UP0 ;  /* 0xffffffff0c0c7887 */ /* 0x002fcc000c000000 */
[----:B------:R-:W-:-:S13]  /*6310*/  ISETP.LE.AND P0, PT, RZ, UR12, PT ;  /* 0x0000000cff007c0c */ /* 0x000fda000bf03270 */
[----:B------:R-:W-:Y:S05]  /*6320*/  @!P0 BRA `(.L_x_480) ;  /* 0x0000003400a08947 */ /* 0x000fea0003800000 */
[----:B------:R-:W-:Y:S02]  /*6330*/  ULDC.64 UR4, c[0x0][0x770] ;  /* 0x0001dc0000047ab9 */ /* 0x000fe40000000a00 */
[----:B------:R-:W-:-:S04]  /*6340*/  UISETP.NE.U32.AND UP0, UPT, UR4, URZ, UPT ;  /* 0x0000003f0400728c */ /* 0x000fc8000bf05070 */
[----:B------:R-:W-:-:S03]  /*6350*/  UISETP.NE.AND.EX UP0, UPT, UR5, URZ, UPT, UP0 ;  /* 0x0000003f0500728c */ /* 0x000fc6000bf05300 */
[----:B------:R-:W-:Y:S02]  /*6360*/  ULDC.64 UR4, c[0x0][0x770] ;  /* 0x0001dc0000047ab9 */ /* 0x000fe40000000a00 */
[----:B------:R-:W-:Y:S01]  /*6370*/  UIMAD.WIDE UR4, UR12, 0x4, UR4 ;  /* 0x000000040c0478a5 */ /* 0x000fe2000f8e0204 */
[----:B------:R-:W-:-:S05]  /*6380*/  PLOP3.LUT P0, PT, PT, PT, UP0, 0x80, 0x0 ;  /* 0x000000000000781c */ /* 0x000fca0003f0f008 */
[----:B------:R-:W-:Y:S02]  /*6390*/  IMAD.U32 R2, RZ, RZ, UR4 ;  /* 0x00000004ff027e24 */ /* 0x000fe4000f8e00ff */
[----:B------:R-:W-:Y:S01]  /*63a0*/  IMAD.U32 R3, RZ, RZ, UR5 ;  /* 0x00000005ff037e24 */ /* 0x000fe2000f8e00ff */
[----:B------:R-:W-:-:S05]  /*63b0*/  ULDC.64 UR4, c[0x0][0x780] ;  /* 0x0001e00000047ab9 */ /* 0x000fca0000000a00 */
[----:B------:R-:W2:Y:S01]  /*63c0*/  @P0 LDG.E R6, desc[UR46][R2.64] ;  /* 0x0000002e02060981 */ /* 0x000ea2000c1e1900 */
[----:B------:R-:W-:Y:S01]  /*63d0*/  UISETP.NE.U32.AND UP1, UPT, UR4, URZ, UPT ;  /* 0x0000003f0400728c */ /* 0x000fe2000bf25070 */
[----:B------:R-:W-:-:S03]  /*63e0*/  ULDC UR6, c[0x0][0x280] ;  /* 0x0000a00000067ab9 */ /* 0x000fc60000000800 */
[----:B------:R-:W-:Y:S01]  /*63f0*/  UISETP.NE.AND.EX UP1, UPT, UR5, URZ, UPT, UP1 ;  /* 0x0000003f0500728c */ /* 0x000fe2000bf25310 */
[----:B------:R-:W-:-:S05]  /*6400*/  IMAD.U32 R0, RZ, RZ, UR6 ;  /* 0x00000006ff007e24 */ /* 0x000fca000f8e00ff */
[----:B------:R-:W-:-:S05]  /*6410*/  PLOP3.LUT P1, PT, PT, PT, UP1, 0x80, 0x0 ;  /* 0x000000000000781c */ /* 0x000fca0003f2f018 */
[----:B------:R-:W-:Y:S02]  /*6420*/  @UP1 ULDC.64 UR4, c[0x0][0x780] ;  /* 0x0001e00000041ab9 */ /* 0x000fe40000000a00 */
[----:B------:R-:W-:-:S06]  /*6430*/  @UP1 UIMAD.WIDE UR4, UR12, 0x4, UR4 ;  /* 0x000000040c0418a5 */ /* 0x000fcc000f8e0204 */
[----:B------:R-:W-:Y:S02]  /*6440*/  IMAD.U32 R4, RZ, RZ, UR4 ;  /* 0x00000004ff047e24 */ /* 0x000fe4000f8e00ff */
[----:B------:R-:W-:-:S05]  /*6450*/  IMAD.U32 R5, RZ, RZ, UR5 ;  /* 0x00000005ff057e24 */ /* 0x000fca000f8e00ff */
[----:B------:R1:W5:Y:S01]  /*6460*/  @P1 LDG.E R0, desc[UR46][R4.64] ;  /* 0x0000002e04001981 */ /* 0x000362000c1e1900 */
[----:B------:R-:W-:Y:S01]  /*6470*/  PLOP3.LUT P2, PT, PT, PT, UP0, 0x80, 0x0 ;  /* 0x000000000000781c */ /* 0x000fe20003f4f008 */
[----:B------:R-:W3:Y:S02]  /*6480*/  S2UR UR13, SR_CTAID.Y ;  /* 0x00000000000d79c3 */ /* 0x000ee40000002600 */
[----:B---3--:R-:W-:-:S10]  /*6490*/  USHF.R.S32.HI UR7, URZ, 0x1f, UR13 ;  /* 0x0000001f3f077899 */ /* 0x008fd4000801140d */
[----:B--2---:R-:W-:-:S13]  /*64a0*/  @P2 R2UR UR4, R6 ;  /* 0x00000000060422ca */ /* 0x004fda00000e0000 */
[----:B------:R-:W-:-:S04]  /*64b0*/  @UP0 ULEA UR4, UR12, UR4, 0x6 ;  /* 0x000000040c040291 */ /* 0x000fc8000f8e303f */
[----:B------:R-:W-:-:S04]  /*64c0*/  @UP0 USHF.R.S32.HI UR5, URZ, 0x1f, UR4 ;  /* 0x0000001f3f050899 */ /* 0x000fc80008011404 */
[----:B------:R-:W-:-:S04]  /*64d0*/  @UP0 ULEA.HI UR5, UR5, UR4, URZ, 0x6 ;  /* 0x0000000405050291 */ /* 0x000fc8000f8f303f */
[----:B------:R-:W-:-:S04]  /*64e0*/  @UP0 USHF.R.S32.HI UR5, URZ, 0x6, UR5 ;  /* 0x000000063f050899 */ /* 0x000fc80008011405 */
[----:B------:R-:W-:Y:S01]  /*64f0*/  @UP0 UIMAD UR6, UR5, 0x1800, URZ ;  /* 0x00001800050608a4 */ /* 0x000fe2000f8e023f */
[----:B-1----:R-:W-:Y:S11]  /*6500*/  @P1 BRA `(.L_x_524) ;  /* 0x0000000000101947 */ /* 0x002ff60003800000 */
[----:B------:R-:W-:Y:S05]  /*6510*/  @!P0 BRA `(.L_x_524) ;  /* 0x00000000000c8947 */ /* 0x000fea0003800000 */
[----:B------:R-:W2:Y:S04]  /*6520*/  LDG.E R5, desc[UR46][R2.64] ;  /* 0x0000002e02057981 */ /* 0x000ea8000c1e1900 */
[----:B-----5:R-:W2:Y:S02]  /*6530*/  LDG.E R0, desc[UR46][R2.64+0x4] ;  /* 0x0000042e02007981 */ /* 0x020ea4000c1e1900 */
[----:B--2---:R-:W-:-:S07]  /*6540*/  IMAD.IADD R0, R0, 0x1, -R5 ;  /* 0x0000000100007824 */ /* 0x004fce00078e0a05 */
.L_x_524:
[----:B-----5:R-:W-:Y:S01]  /*6550*/  ISETP.GE.AND P0, PT, R0, 0x1, PT ;  /* 0x000000010000780c */ /* 0x020fe20003f06270 */
[----:B------:R-:W-:Y:S01]  /*6560*/  @UP0 USHF.R.S32.HI UR8, URZ, 0x1f, UR6 ;  /* 0x0000001f3f080899 */ /* 0x000fe20008011406 */
[----:B------:R-:W-:Y:S01]  /*6570*/  UMOV UR4, URZ ;  /* 0x0000003f00047c82 */ /* 0x000fe20008000000 */
[----:B------:R-:W-:Y:S01]  /*6580*/  UMOV UR5, URZ ;  /* 0x0000003f00057c82 */ /* 0x000fe20008000000 */
[----:B------:R-:W-:-:S04]  /*6590*/  @UP0 UMOV UR4, UR6 ;  /* 0x0000000600040c82 */ /* 0x000fc80008000000 */
[----:B------:R-:W-:-:S05]  /*65a0*/  @UP0 UMOV UR5, UR8 ;  /* 0x0000000800050c82 */ /* 0x000fca0008000000 */
[----:B------:R-:W-:Y:S05]  /*65b0*/  @!P0 BRA `(.L_x_480) ;  /* 0x0000003000fc8947 */ /* 0x000fea0003800000 */
[----:B------:R-:W-:Y:S01]  /*65c0*/  ULDC.64 UR8, c[0x0][0x2d8] ;  /* 0x0000b60000087ab9 */ /* 0x000fe20000000a00 */
[C---:B------:R-:W-:Y:S01]  /*65d0*/  VIADD R2, R0.reuse, 0x3f ;  /* 0x0000003f00027836 */ /* 0x040fe20000000000 */
[----:B------:R-:W-:Y:S01]  /*65e0*/  UIMAD UR7, UR7, UR8, URZ ;  /* 0x00000008070772a4 */ /* 0x000fe2000f8e023f */
[----:B------:R-:W-:Y:S01]  /*65f0*/  ISETP.GE.AND P1, PT, R0, 0x41, PT ;  /* 0x000000410000780c */ /* 0x000fe20003f26270 */
[----:B------:R-:W-:Y:S02]  /*6600*/  USHF.R.S32.HI UR6, URZ, 0x1f, UR12 ;  /* 0x0000001f3f067899 */ /* 0x000fe4000801140c */
[----:B------:R-:W-:Y:S01]  /*6610*/  UIMAD.WIDE.U32 UR10, UR13, UR8, URZ ;  /* 0x000000080d0a72a5 */ /* 0x000fe2000f8e003f */
[----:B------:R-:W-:Y:S01]  /*6620*/  SHF.R.S32.HI R3, RZ, 0x1f, R2 ;  /* 0x0000001fff037819 */ /* 0x000fe20000011402 */
[----:B------:R-:W-:Y:S02]  /*6630*/  UIMAD UR7, UR13, UR9, UR7 ;  /* 0x000000090d0772a4 */ /* 0x000fe4000f8e0207 */
[----:B------:R-:W-:Y:S01]  /*6640*/  UIADD3 UR8, UP1, UR4, UR10, URZ ;  /* 0x0000000a04087290 */ /* 0x000fe2000ff3e03f */
[----:B------:R-:W-:Y:S01]  /*6650*/  LEA.HI R3, R3, R2, RZ, 0x6 ;  /* 0x0000000203037211 */ /* 0x000fe200078f30ff */
[----:B------:R-:W-:-:S02]  /*6660*/  UIADD3 UR7, UR11, UR7, URZ ;  /* 0x000000070b077290 */ /* 0x000fc4000fffe03f */
[----:B------:R-:W-:Y:S01]  /*6670*/  USEL UR6, UR6, URZ, !UP0 ;  /* 0x0000003f06067287 */ /* 0x000fe2000c000000 */
[----:B------:R-:W-:Y:S01]  /*6680*/  SHF.R.S32.HI R3, RZ, 0x6, R3 ;  /* 0x00000006ff037819 */ /* 0x000fe20000011403 */
[----:B------:R-:W-:Y:S01]  /*6690*/  ULDC.64 UR14, c[0x0][0x2e0] ;  /* 0x0000b800000e7ab9 */ /* 0x000fe20000000a00 */
[----:B------:R-:W-:Y:S02]  /*66a0*/  USEL UR13, UR12, URZ, !UP0 ;  /* 0x0000003f0c0d7287 */ /* 0x000fe4000c000000 */
[----:B------:R-:W-:Y:S01]  /*66b0*/  UIADD3.X UR9, UR5, UR7, URZ, UP1, !UPT ;  /* 0x0000000705097290 */ /* 0x000fe20008ffe43f */
[----:B------:R-:W-:Y:S01]  /*66c0*/  VIMNMX R3, R3, 0x1, !PT ;  /* 0x0000000103037848 */ /* 0x000fe20007fe0100 */
[----:B------:R-:W-:Y:S02]  /*66d0*/  UIMAD UR6, UR6, UR14, URZ ;  /* 0x0000000e060672a4 */ /* 0x000fe4000f8e023f */
[----:B------:R-:W-:Y:S01]  /*66e0*/  UIMAD.WIDE.U32 UR8, UR13, UR14, UR8 ;  /* 0x0000000e0d0872a5 */ /* 0x000fe2000f8e0008 */
[----:B------:R-:W-:Y:S01]  /*66f0*/  LOP3.LUT R2, R3, 0x1, RZ, 0xc0, !PT ;  /* 0x0000000103027812 */ /* 0x000fe200078ec0ff */
[----:B------:R-:W-:Y:S01]  /*6700*/  UIMAD UR12, UR13, UR15, UR6 ;  /* 0x0000000f0d0c72a4 */ /* 0x000fe2000f8e0206 */
[----:B------:R-:W-:-:S03]  /*6710*/  ELECT P0, URZ, PT ;  /* 0x00000000003f782f */ /* 0x000fc60003800000 */
[----:B------:R-:W-:Y:S01]  /*6720*/  UIADD3 UR19, UR9, UR12, URZ ;  /* 0x0000000c09137290 */ /* 0x000fe2000fffe03f */
[----:B------:R-:W-:Y:S01]  /*6730*/  UMOV UR6, URZ ;  /* 0x0000003f00067c82 */ /* 0x000fe20008000000 */
[----:B------:R-:W-:Y:S10]  /*6740*/  @!P1 BRA `(.L_x_525) ;  /* 0x0000000400889947 */ /* 0x000ff40003800000 */
[----:B------:R-:W-:Y:S01]  /*6750*/  UMOV UR6, UR10 ;  /* 0x0000000a00067c82 */ /* 0x000fe20008000000 */
[----:B------:R-:W-:Y:S01]  /*6760*/  ULDC.64 UR10, c[0x0][0x2c0] ;  /* 0x0000b000000a7ab9 */ /* 0x000fe20000000a00 */
[----:B------:R-:W-:Y:S01]  /*6770*/  UIMAD.WIDE.U32 UR6, UR13, UR14, UR6 ;  /* 0x0000000e0d0672a5 */ /* 0x000fe2000f8e0006 */
[----:B------:R-:W-:Y:S01]  /*6780*/  IMAD.IADD R0, R3, 0x1, -R2 ;  /* 0x0000000103007824 */ /* 0x000fe200078e0a02 */
[----:B------:R-:W-:Y:S02]  /*6790*/  ULDC.64 UR20, c[0x0][0x2c0] ;  /* 0x0000b00000147ab9 */ /* 0x000fe40000000a00 */
[----:B------:R-:W-:-:S04]  /*67a0*/  UIADD3 UR15, UP0, UR4, UR6, URZ ;  /* 0x00000006040f7290 */ /* 0x000fc8000ff1e03f */
[----:B------:R-:W-:Y:S02]  /*67b0*/  UIADD3.X UR4, UR5, UR12, UR7, UP0, !UPT ;  /* 0x0000000c05047290 */ /* 0x000fe400087fe407 */
[----:B------:R-:W-:Y:S01]  /*67c0*/  ULEA UR14, UP0, UR15, UR10, 0x2 ;  /* 0x0000000a0f0e7291 */ /* 0x000fe2000f80103f */
[----:B------:R-:W-:-:S03]  /*67d0*/  UMOV UR5, URZ ;  /* 0x0000003f00057c82 */ /* 0x000fc60008000000 */
[----:B------:R-:W-:Y:S02]  /*67e0*/  ULEA.HI.X UR15, UR15, UR11, UR4, 0x2, UP0 ;  /* 0x0000000b0f0f7291 */ /* 0x000fe400080f1404 */
[----:B------:R-:W-:Y:S02]  /*67f0*/  UIADD3 UR10, UP0, UR14, 0x3000, URZ ;  /* 0x000030000e0a7890 */ /* 0x000fe4000ff1e03f */
[----:B------:R-:W-:Y:S02]  /*6800*/  UIADD3 UR12, UP1, UR14, 0x6000, URZ ;  /* 0x000060000e0c7890 */ /* 0x000fe4000ff3e03f */
[----:B------:R-:W-:Y:S02]  /*6810*/  UIADD3 UR14, UP2, UR14, 0x9000, URZ ;  /* 0x000090000e0e7890 */ /* 0x000fe4000ff5e03f */
[----:B------:R-:W-:Y:S02]  /*6820*/  UIADD3.X UR11, URZ, UR15, URZ, UP0, !UPT ;  /* 0x0000000f3f0b7290 */ /* 0x000fe400087fe43f */
[----:B------:R-:W-:-:S02]  /*6830*/  UIADD3.X UR13, URZ, UR15, URZ, UP1, !UPT ;  /* 0x0000000f3f0d7290 */ /* 0x000fc40008ffe43f */
[----:B------:R-:W-:Y:S01]  /*6840*/  UIADD3.X UR15, URZ, UR15, URZ, UP2, !UPT ;  /* 0x0000000f3f0f7290 */ /* 0x000fe200097fe43f */
[----:B------:R-:W-:-:S11]  /*6850*/  UMOV UR4, URZ ;  /* 0x0000003f00047c82 */ /* 0x000fd60008000000 */
.L_x_538:
        /* <DEDUP_REMOVED lines=21> */
.L_x_527:
[----:B------:R-:W-:Y:S05]  /*69b0*/  BSYNC B0 ;  /* 0x0000000000007941 */ /* 0x000fea0003800000 */
.L_x_526:
        /* <DEDUP_REMOVED lines=13> */
.L_x_529:
[----:B------:R-:W-:Y:S05]  /*6a90*/  BSYNC B0 ;  /* 0x0000000000007941 */ /* 0x000fea0003800000 */
.L_x_528:
[----:B------:R-:W-:Y:S06]  /*6aa0*/  BAR.ARV 0xa, 0xa0 ;  /* 0x0282800000007b1d */ /* 0x000fec0000002000 */
[----:B------:R-:W-:Y:S04]  /*6ab0*/  BSSY B0, `(.L_x_530) ;  /* 0x0000003000007945 */ /* 0x000fe80003800000 */
[----:B------:R-:W-:Y:S05]  /*6ac0*/  @!P0 BRA `(.L_x_531) ;  /* 0x0000000000048947 */ /* 0x000fea0003800000 */
[----:B------:R-:W-:-:S04]  /*6ad0*/  DEPBAR.LE SB0, 0x0 ;  /* 0x000080000000791a */ /* 0x000fc80000000000 */
.L_x_531:
[----:B------:R-:W-:Y:S05]  /*6ae0*/  BSYNC B0 ;  /* 0x0000000000007941 */ /* 0x000fea0003800000 */
.L_x_530:
        /* <DEDUP_REMOVED lines=13> */
.L_x_533:
[----:B------:R-:W-:Y:S05]  /*6bc0*/  BSYNC B0 ;  /* 0x0000000000007941 */ /* 0x000fea0003800000 */
.L_x_532:
        /* <DEDUP_REMOVED lines=13> */
.L_x_535:
[----:B------:R-:W-:Y:S05]  /*6ca0*/  BSYNC B0 ;  /* 0x0000000000007941 */ /* 0x000fea0003800000 */
.L_x_534:
[----:B------:R-:W-:Y:S01]  /*6cb0*/  VIADD R0, R0, 0xfffffffe ;  /* 0xfffffffe00007836 */ /* 0x000fe20000000000 */
[----:B------:R-:W-:Y:S06]  /*6cc0*/  BAR.ARV 0xa, 0xa0 ;  /* 0x0282800000007b1d */ /* 0x000fec0000002000 */
[----:B------:R-:W-:Y:S01]  /*6cd0*/  BSSY B0, `(.L_x_536) ;  /* 0x0000004000007945 */ /* 0x000fe20003800000 */
[----:B------:R-:W-:-:S03]  /*6ce0*/  ISETP.NE.AND P1, PT, R0, RZ, PT ;  /* 0x000000ff0000720c */ /* 0x000fc60003f25270 */
[----:B------:R-:W-:Y:S10]  /*6cf0*/  @!P0 BRA `(.L_x_537) ;  /* 0x0000000000048947 */ /* 0x000ff40003800000 */
[----:B------:R-:W-:-:S04]  /*6d00*/  DEPBAR.LE SB0, 0x0 ;  /* 0x000080000000791a */ /* 0x000fc80000000000 */
.L_x_537:
[----:B------:R-:W-:Y:S05]  /*6d10*/  BSYNC B0 ;  /* 0x0000000000007941 */ /* 0x000fea0003800000 */
.L_x_536:
[----:B------:R-:W-:Y:S06]  /*6d20*/  BAR.ARV 0xb, 0xa0 ;  /* 0x02c2800000007b1d */ /* 0x000fec0000002000 */
[----:B------:R-:W-:Y:S02]  /*6d30*/  UIADD3 UR5, UR5, 0x2, URZ ;  /* 0x0000000205057890 */ /* 0x000fe4000fffe03f */
[----:B------:R-:W-:Y:S01]  /*6d40*/  UIADD3 UR4, UR4, 0x1, URZ ;  /* 0x0000000104047890 */ /* 0x000fe2000fffe03f */
[----:B------:R-:W-:Y:S11]  /*6d50*/  @P1 BRA `(.L_x_538) ;  /* 0xfffffff800c01947 */ /* 0x000ff6000383ffff */
[----:B------:R-:W-:-:S12]  /*6d60*/  UIADD3 UR6, UR16, 0x3000, URZ ;  /* 0x0000300010067890 */ /* 0x000fd8000fffe03f */
.L_x_525:
[----:B------:R-:W-:-:S13]  /*6d70*/  ISETP.NE.AND P1, PT, R2, RZ, PT ;  /* 0x000000ff0200720c */ /* 0x000fda0003f25270 */
        /* <DEDUP_REMOVED lines=9> */
[----:B------:R-:W-:Y:S01]  /*6e10*/  ULEA UR4, UP0, UR11, UR4, 0x2 ;  /* 0x000000040b047291 */ /* 0x000fe2000f80103f */
[----:B------:R-:W-:-:S03]  /*6e20*/  UMOV UR13, 0x14f00000 ;  /* 0x14f00000000d7882 */ /* 0x000fc60000000000 */
[----:B------:R-:W-:-:S03]  /*6e30*/  ULEA.HI.X UR5, UR11, UR5, UR12, 0x2, UP0 ;  /* 0x000000050b057291 */ /* 0x000fc600080f140c */
[----:B------:R-:W-:Y:S01]  /*6e40*/  UMOV UR12, 0x0 ;  /* 0x00000000000c7882 */ /* 0x000fe20000000000 */
[----:B-1----:R-:W-:-:S03]  /*6e50*/  ULEA UR7, UR10, UR7, 0x18 ;  /* 0x000000070a077291 */ /* 0x002fc6000f8ec03f */
[----:B------:R-:W-:Y:S01]  /*6e60*/  UMOV UR10, 0x300 ;  /* 0x00000300000a7882 */ /* 0x000fe20000000000 */
[----:B------:R-:W-:-:S09]  /*6e70*/  UIADD3 UR7, UR7, 0xc000, URZ ;  /* 0x0000c00007077890 */ /* 0x000fd2000fffe03f */
[----:B------:R1:W-:Y:S02]  /*6e80*/  UBLKRED.G.S.ADD.F32.RN [UR4], [UR7], UR10, desc[UR12] ;  /* 0x00000c04070073bb */ /* 0x0003e400080a140a */
[----:B-1----:R0:W-:Y:S02]  /*6e90*/  UTMACMDFLUSH ;  /* 0x00000000000079b7 */ /* 0x0021e40000000000 */
.L_x_540:
[----:B------:R-:W-:Y:S05]  /*6ea0*/  BSYNC B0 ;  /* 0x0000000000007941 */ /* 0x000fea0003800000 */
.L_x_539:
[----:B------:R-:W-:Y:S06]  /*6eb0*/  BAR.SYNC.DEFER_BLOCKING 0xe, 0xa0 ;  /* 0x0382800000007b1d */ /* 0x000fec0000010000 */
[----:B------:R-:W-:Y:S04]  /*6ec0*/  BSSY B0, `(.L_x_541) ;  /* 0x0000012000007945 */ /* 0x000fe80003800000 */
[----:B------:R-:W-:Y:S05]  /*6ed0*/  @!P0 BRA `(.L_x_542) ;  /* 0x0000000000408947 */ /* 0x000fea0003800000 */
[----:B------:R-:W1:Y:S01]  /*6ee0*/  S2UR UR7, SR_CgaCtaId ;  /* 0x00000000000779c3 */ /* 0x000e620000008800 */
[----:B------:R-:W-:Y:S01]  /*6ef0*/  UIADD3 UR4, UR6, 0xc00, URZ ;  /* 0x00000c0006047890 */ /* 0x000fe2000fffe03f */
[----:B------:R-:W-:Y:S01]  /*6f00*/  UMOV UR5, 0x400 ;  /* 0x0000040000057882 */ /* 0x000fe20000000000 */
[----:B------:R-:W-:Y:S02]  /*6f10*/  ULDC.64 UR10, c[0x0][0x2c0] ;  /* 0x0000b000000a7ab9 */ /* 0x000fe40000000a00 */
[----:B------:R-:W-:Y:S01]  /*6f20*/  UIADD3 UR12, UP0, UR4, UR8, URZ ;  /* 0x00000008040c7290 */ /* 0x000fe2000ff1e03f */
[----:B------:R-:W-:Y:S01]  /*6f30*/  UMOV UR13, 0x14f00000 ;  /* 0x14f00000000d7882 */ /* 0x000fe20000000000 */
[----:B-1----:R-:W-:Y:S02]  /*6f40*/  ULEA UR7, UR7, UR5, 0x18 ;  /* 0x0000000507077291 */ /* 0x002fe4000f8ec03f */
[----:B------:R-:W-:Y:S02]  /*6f50*/  ULEA.HI.X.SX32 UR5, UR4, UR19, 0x1, UP0 ;  /* 0x0000001304057291 */ /* 0x000fe400080f0e3f */
[----:B------:R-:W-:-:S02]  /*6f60*/  ULEA UR4, UP0, UR12, UR10, 0x2 ;  /* 0x0000000a0c047291 */ /* 0x000fc4000f80103f */
[----:B------:R-:W-:Y:S02]  /*6f70*/  UIADD3 UR7, UR7, 0xf000, URZ ;  /* 0x0000f00007077890 */ /* 0x000fe4000fffe03f */
[----:B------:R-:W-:Y:S01]  /*6f80*/  ULEA.HI.X UR5, UR12, UR11, UR5, 0x2, UP0 ;  /* 0x0000000b0c057291 */ /* 0x000fe200080f1405 */
[----:B------:R-:W-:Y:S02]  /*6f90*/  UMOV UR10, 0x300 ;  /* 0x00000300000a7882 */ /* 0x000fe40000000000 */
[----:B------:R-:W-:-:S06]  /*6fa0*/  UMOV UR12, 0x0 ;  /* 0x00000000000c7882 */ /* 0x000fcc0000000000 */
[----:B------:R1:W-:Y:S01]  /*6fb0*/  UBLKRED.G.S.ADD.F32.RN [UR4], [UR7], UR10, desc[UR12] ;  /* 0x00000c04070073bb */ /* 0x0003e200080a140a */
[----:B------:R0:W-:Y:S01]  /*6fc0*/  UTMACMDFLUSH ;  /* 0x00000000000079b7 */ /* 0x0001e20000000000 */
[----:B-1----:R-:W-:-:S04]  /*6fd0*/  DEPBAR.LE SB0, 0x1 ;  /* 0x000080400000791a */ /* 0x002fc80000000000 */
.L_x_542:
[----:B------:R-:W-:Y:S05]  /*6fe0*/  BSYNC B0 ;  /* 0x0000000000007941 */ /* 0x000fea0003800000 */
.L_x_541:
[----:B------:R-:W-:Y:S06]  /*6ff0*/  BAR.ARV 0xa, 0xa0 ;  /* 0x0282800000007b1d */ /* 0x000fec0000002000 */
[----:B------:R-:W-:Y:S04]  /*7000*/  BSSY B0, `(.L_x_543) ;  /* 0x0000003000007945 */ /* 0x000fe80003800000 */
[----:B------:R-:W-:Y:S05]  /*7010*/  @!P0 BRA `(.L_x_544) ;  /* 0x0000000000048947 */ /* 0x000fea0003800000 */
[----:B------:R-:W-:-:S04]  /*7020*/  DEPBAR.LE SB0, 0x0 ;  /* 0x000080000000791a */ /* 0x000fc80000000000 */
.L_x_544:
[----:B------:R-:W-:Y:S05]  /*7030*/  BSYNC B0 ;  /* 0x0000000000007941 */ /* 0x000fea0003800000 */
.L_x_543:
[----:B------:R-:W-:Y:S06]  /*7040*/  BAR.ARV 0xb, 0xa0 ;  /* 0x02c2800000007b1d */ /* 0x000fec0000002000 */
[----:B------:R-:W-:Y:S05]  /*7050*/  BRA `(.L_x_480) ;  /* 0x0000002800547947 */ /* 0x000fea0003800000 */
.L_x_520:
[----:B------:R-:W-:Y:S01]  /*7060*/  ULDC.64 UR4, c[0x0][0x8d8] ;  /* 0x0002360000047ab9 */ /* 0x000fe20000000a00 */
[----:B------:R-:W1:Y:S01]  /*7070*/  S2UR UR13, SR_CTAID.Z ;  /* 0x00000000000d79c3 */ /* 0x000e620000002700 */
[----:B------:R-:W-:-:S04]  /*7080*/  ISETP.NE.U32.AND P0, PT, RZ, UR4, PT ;  /* 0x00000004ff007c0c */ /* 0x000fc8000bf05070 */
[----:B------:R-:W-:-:S03]  /*7090*/  ISETP.NE.AND.EX P0, PT, RZ, UR5, PT, P0 ;  /* 0x00000005ff007c0c */ /* 0x000fc6000bf05300 */
[----:B------:R-:W2:Y:S10]  /*70a0*/  S2UR UR20, SR_CTAID.Y ;  /* 0x00000000001479c3 */ /* 0x000eb40000002600 */
[----:B------:R-:W-:Y:S05]  /*70b0*/  @!P0 BRA `(.L_x_545) ;  /* 0x00000000001c8947 */ /* 0x000fea0003800000 */
[----:B------:R-:W-:Y:S02]  /*70c0*/  ULDC.64 UR4, c[0x0][0x8d8] ;  /* 0x0002360000047ab9 */ /* 0x000fe40000000a00 */
[----:B-1----:R-:W-:-:S06]  /*70d0*/  UIMAD.WIDE UR4, UR13, 0x4, UR4 ;  /* 0x000000040d0478a5 */ /* 0x002fcc000f8e0204 */
[----:B------:R-:W-:Y:S02]  /*70e0*/  IMAD.U32 R2, RZ, RZ, UR4 ;  /* 0x00000004ff027e24 */ /* 0x000fe4000f8e00ff */
[----:B------:R-:W-:-:S05]  /*70f0*/  IMAD.U32 R3, RZ, RZ, UR5 ;  /* 0x00000005ff037e24 */ /* 0x000fca000f8e00ff */
[----:B------:R-:W3:Y:S02]  /*7100*/  LDG.E R2, desc[UR46][R2.64] ;  /* 0x0000002e02027981 */ /* 0x000ee4000c1e1900 */
[----:B---3--:R-:W-:Y:S01]  /*7110*/  R2UR UR4, R2 ;  /* 0x00000000020472ca */ /* 0x008fe200000e0000 */
[----:B------:R-:W-:-:S14]  /*7120*/  BRA `(.L_x_546) ;  /* 0x00000000003c7947 */ /* 0x000fdc0003800000 */
.L_x_545:
        /* <DEDUP_REMOVED lines=8> */
[----:B------:R-:W3:Y:S04]  /*71b0*/  LDG.E R0, desc[UR46][R2.64] ;  /* 0x0000002e02007981 */ /* 0x000ee8000c1e1900 */
[----:B------:R-:W4:Y:S01]  /*71c0*/  LDG.E R4, desc[UR46][R2.64+0x4] ;  /* 0x0000042e02047981 */ /* 0x000f22000c1e1900 */
[----:B---3--:R-:W-:Y:S02]  /*71d0*/  R2UR UR4, R0 ;  /* 0x00000000000472ca */ /* 0x008fe400000e0000 */
[----:B----4-:R-:W-:-:S13]  /*71e0*/  R2UR UR5, R4 ;  /* 0x00000000040572ca */ /* 0x010fda00000e0000 */
[----:B------:R-:W-:Y:S01]  /*71f0*/  UIADD3 UR4, -UR4, UR5, URZ ;  /* 0x0000000504047290 */ /* 0x000fe2000fffe13f */
[----:B------:R-:W-:Y:S11]  /*7200*/  BRA `(.L_x_546) ;  /* 0x0000000000047947 */ /* 0x000ff60003800000 */
.L_x_547:
[----:B------:R-:W-:-:S05]  /*7210*/  ULDC UR4, c[0x0][0x8bc] ;  /* 0x00022f0000047ab9 */ /* 0x000fca0000000800 */
.L_x_546:
[----:B------:R-:W3:Y:S01]  /*7220*/  S2UR UR8, SR_CTAID.X ;  /* 0x00000000000879c3 */ /* 0x000ee20000002500 */
[----:B------:R-:W-:Y:S02]  /*7230*/  IMAD.MOV.U32 R9, RZ, RZ, 0x1 ;  /* 0x00000001ff097424 */ /* 0x000fe400078e00ff */
[----:B------:R-:W-:Y:S01]  /*7240*/  IMAD.MOV.U32 R0, RZ, RZ, RZ ;  /* 0x000000ffff007224 */ /* 0x000fe200078e00ff */
[----:B---3--:R-:W-:-:S04]  /*7250*/  USHF.L.U32 UR8, UR8, 0x7, URZ ;  /* 0x0000000708087899 */ /* 0x008fc8000800063f */
[----:B------:R-:W-:-:S04]  /*7260*/  UISETP.GE.AND UP0, UPT, UR8, UR4, UPT ;  /* 0x000000040800728c */ /* 0x000fc8000bf06270 */
[----:B-1----:R-:W-:-:S06]  /*7270*/  USEL UR13, UR13, 0xffffffff, !UP0 ;  /* 0xffffffff0d0d7887 */ /* 0x002fcc000c000000 */
[----:B------:R-:W-:-:S13]  /*7280*/  ISETP.LE.AND P0, PT, RZ, UR13, PT ;  /* 0x0000000dff007c0c */ /* 0x000fda000bf03270 */
[----:B------:R-:W-:Y:S05]  /*7290*/  @!P0 BRA `(.L_x_548) ;  /* 0x0000002400308947 */ /* 0x000fea0003800000 */
[----:B------:R-:W-:Y:S01]  /*72a0*/  ULDC.64 UR14, c[0x0][0x770] ;  /* 0x0001dc00000e7ab9 */ /* 0x000fe20000000a00 */
[----:B------:R-:W-:Y:S01]  /*72b0*/  ULDC.64 UR4, c[0x0][0x778] ;  /* 0x0001de0000047ab9 */ /* 0x000fe20000000a00 */
[----:B------:R-:W-:Y:S01]  /*72c0*/  UISETP.NE.U32.AND UP1, UPT, UR14, URZ, UPT ;  /* 0x0000003f0e00728c */ /* 0x000fe2000bf25070 */
[----:B------:R-:W-:Y:S01]  /*72d0*/  ULDC.64 UR6, c[0x0][0x770] ;  /* 0x0001dc0000067ab9 */ /* 0x000fe20000000a00 */
[----:B------:R-:W-:Y:S02]  /*72e0*/  UISETP.NE.U32.AND UP0, UPT, UR4, URZ, UPT ;  /* 0x0000003f0400728c */ /* 0x000fe4000bf05070 */
[----:B------:R-:W-:Y:S02]  /*72f0*/  UISETP.NE.AND.EX UP1, UPT, UR15, URZ, UPT, UP1 ;  /* 0x0000003f0f00728c */ /* 0x000fe4000bf25310 */
[----:B------:R-:W-:Y:S02]  /*7300*/  UIMAD.WIDE UR6, UR13, 0x4, UR6 ;  /* 0x000000040d0678a5 */ /* 0x000fe4000f8e0206 */
[----:B------:R-:W-:-:S02]  /*7310*/  UISETP.NE.AND.EX UP0, UPT, UR5, URZ, UPT, UP0 ;  /* 0x0000003f0500728c */ /* 0x000fc4000bf05300 */
[----:B------:R-:W-:Y:S01]  /*7320*/  PLOP3.LUT P0, PT, PT, PT, UP1, 0x80, 0x0 ;  /* 0x000000000000781c */ /* 0x000fe20003f0f018 */
[----:B------:R-:W-:Y:S01]  /*7330*/  ULDC.64 UR10, c[0x0][0x780] ;  /* 0x0001e000000a7ab9 */ /* 0x000fe20000000a00 */
[----:B------:R-:W-:Y:S02]  /*7340*/  IMAD.U32 R2, RZ, RZ, UR6 ;  /* 0x00000006ff027e24 */ /* 0x000fe4000f8e00ff */
[----:B------:R-:W-:Y:S01]  /*7350*/  IMAD.U32 R3, RZ, RZ, UR7 ;  /* 0x00000007ff037e24 */ /* 0x000fe2000f8e00ff */
[----:B------:R-:W-:-:S04]  /*7360*/  UISETP.NE.U32.AND UP2, UPT, UR10, URZ, UPT ;  /* 0x0000003f0a00728c */ /* 0x000fc8000bf45070 */
[----:B------:R-:W-:Y:S01]  /*7370*/  UISETP.NE.AND.EX UP2, UPT, UR11, URZ, UPT, UP2 ;  /* 0x0000003f0b00728c */ /* 0x000fe2000bf45320 */
[----:B------:R-:W-:-:S03]  /*7380*/  @UP0 ULDC.64 UR4, c[0x0][0x778] ;  /* 0x0001de0000040ab9 */ /* 0x000fc60000000a00 */
[----:B------:R1:W3:Y:S01]  /*7390*/  @P0 LDG.E R6, desc[UR46][R2.64] ;  /* 0x0000002e02060981 */ /* 0x0002e2000c1e1900 */
[----:B------:R-:W-:Y:S01]  /*73a0*/  @UP0 UIMAD.WIDE UR4, UR13, 0x4, UR4 ;  /* 0x000000040d0408a5 */ /* 0x000fe2000f8e0204 */
[----:B------:R-:W-:Y:S02]  /*73b0*/  PLOP3.LUT P1, PT, PT, PT, UP0, 0x80, 0x0 ;  /* 0x000000000000781c */ /* 0x000fe40003f2f008 */
[----:B------:R-:W-:-:S03]  /*73c0*/  PLOP3.LUT P2, PT, PT, PT, UP2, 0x80, 0x0 ;  /* 0x000000000000781c */ /* 0x000fc60003f4f028 */
[----:B-1----:R-:W-:Y:S02]  /*73d0*/  IMAD.U32 R2, RZ, RZ, UR4 ;  /* 0x00000004ff027e24 */ /* 0x002fe4000f8e00ff */
[----:B------:R-:W-:Y:S01]  /*73e0*/  IMAD.U32 R3, RZ, RZ, UR5 ;  /* 0x00000005ff037e24 */ /* 0x000fe2000f8e00ff */
[----:B------:R-:W-:Y:S02]  /*73f0*/  @UP2 ULDC.64 UR4, c[0x0][0x780] ;  /* 0x0001e00000042ab9 */ /* 0x000fe40000000a00 */
[----:B------:R-:W-:-:S03]  /*7400*/  @UP2 UIMAD.WIDE UR4, UR13, 0x4, UR4 ;  /* 0x000000040d0428a5 */ /* 0x000fc6000f8e0204 */
[----:B------:R1:W4:Y:S03]  /*7410*/  @P1 LDG.E R4, desc[UR46][R2.64] ;  /* 0x0000002e02041981 */ /* 0x000326000c1e1900 */
[----:B-1----:R-:W-:Y:S02]  /*7420*/  IMAD.U32 R2, RZ, RZ, UR4 ;  /* 0x00000004ff027e24 */ /* 0x002fe4000f8e00ff */
[----:B------:R-:W-:-:S05]  /*7430*/  IMAD.U32 R3, RZ, RZ, UR5 ;  /* 0x00000005ff037e24 */ /* 0x000fca000f8e00ff */
[----:B------:R1:W2:Y:S02]  /*7440*/  @P2 LDG.E R5, desc[UR46][R2.64] ;  /* 0x0000002e02052981 */ /* 0x0002a4000c1e1900 */
[----:B-1----:R-:W-:Y:S02]  /*7450*/  IMAD.U32 R2, RZ, RZ, UR6 ;  /* 0x00000006ff027e24 */ /* 0x002fe4000f8e00ff */
[----:B------:R-:W-:-:S05]  /*7460*/  IMAD.U32 R3, RZ, RZ, UR7 ;  /* 0x00000007ff037e24 */ /* 0x000fca000f8e00ff */
[----:B------:R1:W5:Y:S01]  /*7470*/  @P0 LDG.E R0, desc[UR46][R2.64] ;  /* 0x0000002e02000981 */ /* 0x000362000c1e1900 */
[----:B------:R-:W-:Y:S01]  /*7480*/  UMOV UR11, URZ ;  /* 0x0000003f000b7c82 */ /* 0x000fe20008000000 */
[----:B---3--:R-:W-:-:S13]  /*7490*/  @P0 R2UR UR4, R6 ;  /* 0x00000000060402ca */ /* 0x008fda00000e0000 */
[----:B------:R-:W-:-:S04]  /*74a0*/  @UP1 ULEA UR4, UR13, UR4, 0x6 ;  /* 0x000000040d041291 */ /* 0x000fc8000f8e303f */
[----:B------:R-:W-:Y:S01]  /*74b0*/  @UP1 USHF.R.S32.HI UR5, URZ, 0x1f, UR4 ;  /* 0x0000001f3f051899 */ /* 0x000fe20008011404 */
[----:B----4-:R-:W-:Y:S02]  /*74c0*/  @P1 R2UR UR11, R4 ;  /* 0x00000000040b12ca */ /* 0x010fe400000e0000 */
[----:B------:R-:W-:Y:S01]  /*74d0*/  PLOP3.LUT P1, PT, PT, PT, UP1, 0x80, 0x0 ;  /* 0x000000000000781c */ /* 0x000fe20003f2f018 */
[----:B------:R-:W-:-:S03]  /*74e0*/  @UP1 ULEA.HI UR4, UR5, UR4, URZ, 0x6 ;  /* 0x0000000405041291 */ /* 0x000fc6000f8f303f */
[----:B------:R-:W-:Y:S01]  /*74f0*/  ULDC UR5, c[0x0][0x280] ;  /* 0x0000a00000057ab9 */ /* 0x000fe20000000800 */
[----:B--2---:R-:W-:Y:S01]  /*7500*/  @P2 R2UR UR5, R5 ;  /* 0x00000000050522ca */ /* 0x004fe200000e0000 */
[----:B-1----:R-:W-:-:S14]  /*7510*/  @P2 BRA `(.L_x_549) ;  /* 0x0000000000202947 */ /* 0x002fdc0003800000 */
[----:B------:R-:W-:Y:S05]  /*7520*/  @!P0 BRA `(.L_x_549) ;  /* 0x00000000001c8947 */ /* 0x000fea0003800000 */
[----:B------:R-:W-:Y:S02]  /*7530*/  IMAD.U32 R2, RZ, RZ, UR6 ;  /* 0x00000006ff027e24 */ /* 0x000fe4000f8e00ff */
[----:B------:R-:W-:-:S05]  /*7540*/  IMAD.U32 R3, RZ, RZ, UR7 ;  /* 0x00000007ff037e24 */ /* 0x000fca000f8e00ff */
[----:B------:R-:W2:Y:S04]  /*7550*/  LDG.E R4, desc[UR46][R2.64] ;  /* 0x0000002e02047981 */ /* 0x000ea8000c1e1900 */
[----:B------:R-:W3:Y:S01]  /*7560*/  LDG.E R5, desc[UR46][R2.64+0x4] ;  /* 0x0000042e02057981 */ /* 0x000ee2000c1e1900 */
[----:B--2---:R-:W-:Y:S02]  /*7570*/  R2UR UR6, R4 ;  /* 0x00000000040672ca */ /* 0x004fe400000e0000 */
[----:B---3--:R-:W-:-:S13]  /*7580*/  R2UR UR5, R5 ;  /* 0x00000000050572ca */ /* 0x008fda00000e0000 */
[----:B------:R-:W-:-:S12]  /*7590*/  UIADD3 UR5, -UR6, UR5, URZ ;  /* 0x0000000506057290 */ /* 0x000fd8000fffe13f */
.L_x_549:
[----:B------:R-:W-:Y:S02]  /*75a0*/  UISETP.GE.AND UP2, UPT, UR5, 0x1, UPT ;  /* 0x000000010500788c */ /* 0x000fe4000bf46270 */
[----:B------:R-:W-:Y:S01]  /*75b0*/  @UP1 ULOP3.LUT UR4, UR4, 0xffffffc0, URZ, 0xc0, !UPT ;  /* 0xffffffc004041892 */ /* 0x000fe2000f8ec03f */
[----:B------:R-:W-:Y:S01]  /*75c0*/  UMOV UR43, URZ ;  /* 0x0000003f002b7c82 */ /* 0x000fe20008000000 */
[----:B------:R-:W-:Y:S02]  /*75d0*/  UMOV UR6, URZ ;  /* 0x0000003f00067c82 */ /* 0x000fe40008000000 */
[----:B------:R-:W-:Y:S01]  /*75e0*/  PLOP3.LUT P0, PT, PT, PT, UP2, 0x80, 0x0 ;  /* 0x000000000000781c */ /* 0x000fe20003f0f028 */
[----:B------:R-:W-:Y:S01]  /*75f0*/  @UP1 USHF.R.S32.HI UR9, URZ, 0x1f, UR4 ;  /* 0x0000001f3f091899 */ /* 0x000fe20008011404 */
[----:B-----5:R-:W-:Y:S01]  /*7600*/  @P1 R2UR UR43, R0 ;  /* 0x00000000002b12ca */ /* 0x020fe200000e0000 */
[----:B------:R-:W-:Y:S01]  /*7610*/  UMOV UR7, URZ ;  /* 0x0000003f00077c82 */ /* 0x000fe20008000000 */
[----:B------:R-:W-:Y:S01]  /*7620*/  @UP1 UMOV UR6, UR4 ;  /* 0x0000000400061c82 */ /* 0x000fe20008000000 */
[----:B------:R-:W-:-:S03]  /*7630*/  IMAD.MOV.U32 R0, RZ, RZ, RZ ;  /* 0x000000ffff007224 */ /* 0x000fc600078e00ff */
[----:B------:R-:W-:-:S05]  /*7640*/  @UP1 UMOV UR7, UR9 ;  /* 0x0000000900071c82 */ /* 0x000fca0008000000 */
[----:B------:R-:W-:Y:S05]  /*7650*/  @!P0 BRA `(.L_x_548) ;  /* 0x0000002000408947 */ /* 0x000fea0003800000 */
[----:B------:R-:W-:Y:S01]  /*7660*/  USHF.R.S32.HI UR10, URZ, 0x1f, UR20 ;  /* 0x0000001f3f0a7899 */ /* 0x000fe20008011414 */
[----:B------:R-:W-:Y:S01]  /*7670*/  BSSY B0, `(.L_x_548) ;  /* 0x000020e000007945 */ /* 0x000fe20003800000 */
[----:B------:R-:W-:Y:S01]  /*7680*/  ULDC.64 UR16, c[0x0][0x718] ;  /* 0x0001c60000107ab9 */ /* 0x000fe20000000a00 */
[----:B------:R-:W-:Y:S01]  /*7690*/  UISETP.NE.U32.AND UP1, UPT, UR14, URZ, UPT ;  /* 0x0000003f0e00728c */ /* 0x000fe2000bf25070 */
[----:B------:R-:W-:Y:S01]  /*76a0*/  IMAD.MOV.U32 R0, RZ, RZ, RZ ;  /* 0x000000ffff007224 */ /* 0x000fe200078e00ff */
[----:B------:R-:W-:Y:S02]  /*76b0*/  UIMAD UR4, UR10, UR16, URZ ;  /* 0x000000100a0472a4 */ /* 0x000fe4000f8e023f */
[----:B------:R-:W-:Y:S02]  /*76c0*/  UISETP.NE.AND.EX UP1, UPT, UR15, URZ, UPT, UP1 ;  /* 0x0000003f0f00728c */ /* 0x000fe4000bf25310 */
[----:B------:R-:W-:Y:S02]  /*76d0*/  UIMAD UR9, UR20, UR17, UR4 ;  /* 0x00000011140972a4 */ /* 0x000fe4000f8e0204 */
[----:B------:R-:W-:Y:S01]  /*76e0*/  USHF.R.S32.HI UR4, URZ, 0x1f, UR13 ;  /* 0x0000001f3f047899 */ /* 0x000fe2000801140d */
[----:B------:R-:W-:Y:S01]  /*76f0*/  UMOV UR14, UR6 ;  /* 0x00000006000e7c82 */ /* 0x000fe20008000000 */
[----:B------:R-:W-:-:S02]  /*7700*/  UMOV UR15, UR7 ;  /* 0x00000007000f7c82 */ /* 0x000fc40008000000 */
[----:B------:R-:W-:Y:S02]  /*7710*/  USEL UR4, UR4, URZ, !UP1 ;  /* 0x0000003f04047287 */ /* 0x000fe4000c800000 */
[----:B------:R-:W-:Y:S02]  /*7720*/  UIMAD.WIDE.U32 UR6, UR20, UR16, UR14 ;  /* 0x00000010140672a5 */ /* 0x000fe4000f8e000e */
[----:B------:R-:W-:Y:S01]  /*7730*/  USEL UR21, UR13, URZ, !UP1 ;  /* 0x0000003f0d157287 */ /* 0x000fe2000c800000 */
[----:B------:R-:W-:Y:S01]  /*7740*/  ULDC.64 UR16, c[0x0][0x720] ;  /* 0x0001c80000107ab9 */ /* 0x000fe20000000a00 */
[----:B------:R-:W-:Y:S02]  /*7750*/  UIADD3 UR7, UR7, UR9, URZ ;  /* 0x0000000907077290 */ /* 0x000fe4000fffe03f */
[----:B------:R-:W-:Y:S01]  /*7760*/  UIMAD UR9, UR4, UR16, URZ ;  /* 0x00000010040972a4 */ /* 0x000fe2000f8e023f */
[----:B------:R-:W-:Y:S01]  /*7770*/  ULDC.64 UR22, c[0x0][0x730] ;  /* 0x0001cc0000167ab9 */ /* 0x000fe20000000a00 */
[----:B------:R-:W-:-:S02]  /*7780*/  ELECT P0, URZ, PT ;  /* 0x00000000003f782f */ /* 0x000fc40003800000 */
[----:B------:R-:W-:Y:S02]  /*7790*/  UIMAD UR9, UR17, UR21, UR9 ;  /* 0x00000015110972a4 */ /* 0x000fe4000f8e0209 */
[----:B------:R-:W-:Y:S02]  /*77a0*/  UIMAD.WIDE.U32 UR16, UR16, UR21, UR6 ;  /* 0x00000015101072a5 */ /* 0x000fe4000f8e0006 */
[----:B------:R-:W-:Y:S01]  /*77b0*/  UIMAD.WIDE.U32 UR18, UR20, UR22, UR14 ;  /* 0x00000016141272a5 */ /* 0x000fe2000f8e000e */
[----:B------:R-:W-:Y:S02]  /*77c0*/  ULDC UR6, c[0x0][0x2e8] ;  /* 0x0000ba0000067ab9 */ /* 0x000fe40000000800 */
[----:B------:R-:W-:Y:S01]  /*77d0*/  ULDC.64 UR14, c[0x0][0x700] ;  /* 0x0001c000000e7ab9 */ /* 0x000fe20000000a00 */
[----:B------:R-:W-:Y:S02]  /*77e0*/  UISETP.NE.AND UP1, UPT, UR6, 0x1, UPT ;  /* 0x000000010600788c */ /* 0x000fe4000bf25270 */
[----:B------:R-:W-:-:S02]  /*77f0*/  UIMAD UR10, UR10, UR22, URZ ;  /* 0x000000160a0a72a4 */ /* 0x000fc4000f8e023f */
[----:B------:R-:W-:Y:S02]  /*7800*/  UIADD3 UR9, UR17, UR9, URZ ;  /* 0x0000000911097290 */ /* 0x000fe4000fffe03f */
[----:B------:R-:W-:Y:S02]  /*7810*/  ULEA UR14, UP2, UR16, UR14, 0x2 ;  /* 0x0000000e100e7291 */ /* 0x000fe4000f84103f */
[----:B------:R-:W-:Y:S02]  /*7820*/  UIMAD UR10, UR20, UR23, UR10 ;  /* 0x00000017140a72a4 */ /* 0x000fe4000f8e020a */
[----:B------:R-:W-:Y:S01]  /*7830*/  ULEA.HI.X UR15, UR16, UR15, UR9, 0x2, UP2 ;  /* 0x0000000f100f7291 */ /* 0x000fe200090f1409 */
[----:B------:R-:W-:Y:S02]  /*7840*/  ULDC.64 UR22, c[0x0][0x738] ;  /* 0x0001ce0000167ab9 */ /* 0x000fe40000000a00 */
[----:B------:R-:W-:Y:S01]  /*7850*/  @UP1 ULDC UR16, c[0x0][0x2ec] ;  /* 0x0000bb0000101ab9 */ /* 0x000fe20000000800 */
[----:B------:R-:W-:-:S02]  /*7860*/  UIADD3 UR7, UR19, UR10, URZ ;  /* 0x0000000a13077290 */ /* 0x000fc4000fffe03f */
[----:B------:R-:W-:Y:S02]  /*7870*/  UIMAD UR4, UR4, UR22, URZ ;  /* 0x00000016040472a4 */ /* 0x000fe4000f8e023f */
[----:B------:R-:W-:Y:S02]  /*7880*/  UIMAD.WIDE.U32 UR16, UR20, UR16, URZ ;  /* 0x00000010141072a5 */ /* 0x000fe4000f8e003f */
[----:B------:R-:W-:Y:S01]  /*7890*/  UIADD3 UR11, UR8, UR11, URZ ;  /* 0x0000000b080b7290 */ /* 0x000fe2000fffe03f */
[----:B------:R-:W-:Y:S02]  /*78a0*/  UMOV UR6, UR18 ;  /* 0x0000001200067c82 */ /* 0x000fe40008000000 */
[----:B------:R-:W-:Y:S01]  /*78b0*/  @UP1 ULDC UR8, c[0x0][0x2f0] ;  /* 0x0000bc0000081ab9 */ /* 0x000fe20000000800 */
[----:B------:R-:W-:Y:S01]  /*78c0*/  UMOV UR12, UR20 ;  /* 0x00000014000c7c82 */ /* 0x000fe20008000000 */
[----:B------:R-:W-:Y:S02]  /*78d0*/  UIMAD UR4, UR23, UR21, UR4 ;  /* 0x00000015170472a4 */ /* 0x000fe4000f8e0204 */
[----:B------:R-:W-:-:S02]  /*78e0*/  UIMAD.WIDE.U32 UR6, UR22, UR21, UR6 ;  /* 0x00000015160672a5 */ /* 0x000fc4000f8e0006 */
[----:B------:R-:W-:Y:S02]  /*78f0*/  USEL UR13, UR13, URZ, !UP0 ;  /* 0x0000003f0d0d7287 */ /* 0x000fe4000c000000 */
[----:B------:R-:W-:Y:S01]  /*7900*/  @UP1 USHF.R.U32.HI UR12, URZ, UR8, UR17 ;  /* 0x000000083f0c1299 */ /* 0x000fe20008011611 */
[----:B------:R-:W-:Y:S11]  /*7910*/  @!P0 BRA `(.L_x_550) ;  /* 0x0000001c008c8947 */ /* 0x000ff60003800000 */
[----:B------:R-:W1:Y:S01]  /*7920*/  S2R R3, SR_CgaCtaId ;  /* 0x0000000000037919 */ /* 0x000e620000008800 */
[----:B------:R-:W-:Y:S01]  /*7930*/  MOV R0, 0x400 ;  /* 0x0000040000007802 */ /* 0x000fe20000000f00 */
[----:B------:R-:W-:-:S03]  /*7940*/  IMAD.MOV.U32 R2, RZ, RZ, 0x1 ;  /* 0x00000001ff027424 */ /* 0x000fc600078e00ff */
[----:B-1----:R-:W-:Y:S02]  /*7950*/  LEA R0, R3, R0, 0x18 ;  /* 0x0000000003007211 */ /* 0x002fe400078ec0ff */
[----:B------:R-:W-:-:S04]  /*7960*/  SHF.L.U32 R3, R2, 0x1f, RZ ;  /* 0x0000001f02037819 */ /* 0x000fc800000006ff */
[----:B------:R-:W1:Y:S02]  /*7970*/  SYNCS.PHASECHK.TRANS64.TRYWAIT P0, [R0+URZ+0x26820], R3 ;  /* 0x02682003000075a7 */ /* 0x000e64000800017f */
[----:B-1----:R-:W-:Y:S05]  /*7980*/  @!P0 BRA `(.L_x_551) ;  /* 0x0000002000748947 */ /* 0x002fea0003800000 */
.L_x_579:
[----:B------:R-:W2:Y:S01]  /*7990*/  S2R R2, SR_TID.X ;  /* 0x0000000000027919 */ /* 0x000ea20000002100 */
[----:B------:R-:W-:Y:S02]  /*79a0*/  IMAD.U32 R8, RZ, RZ, UR7 ;  /* 0x00000007ff087e24 */ /* 0x000fe4000f8e00ff */
[----:B------:R-:W-:Y:S02]  /*79b0*/  IMAD.MOV.U32 R9, RZ, RZ, 0x1 ;  /* 0x00000001ff097424 */ /* 0x000fe400078e00ff */
[----:B------:R-:W-:Y:S01]  /*79c0*/  VIADD R8, R8, UR4 ;  /* 0x0000000408087c36 */ /* 0x000fe20008000000 */
        /* <DEDUP_REMOVED lines=9> */
.L_x_552:
[----:B------:R-:W2:Y:S01]  /*7a60*/  LDC.64 R6, c[0x0][0x198] ;  /* 0x00006600ff067b82 */ /* 0x000ea20000000a00 */
        /* <DEDUP_REMOVED lines=19> */
[----:B------:R-:W-:-:S02]  /*7ba0*/  UIADD3 UR16, UR8, 0x14000, URZ ;  /* 0x0001400008107890 */ /* 0x000fc4000fffe03f */
[----:B------:R-:W-:Y:S01]  /*7bb0*/  UIADD3 UR36, UR8, 0x1e000, URZ ;  /* 0x0001e00008247890 */ /* 0x000fe2000fffe03f */
[----:B--2---:R-:W-:Y:S01]  /*7bc0*/  IMAD.MOV.U32 R10, RZ, RZ, R6 ;  /* 0x000000ffff0a7224 */ /* 0x004fe200078e0006 */
[----:B------:R-:W-:Y:S01]  /*7bd0*/  UMOV UR25, UR41 ;  /* 0x0000002900197c82 */ /* 0x000fe20008000000 */
[----:B------:R-:W-:Y:S01]  /*7be0*/  IMAD.MOV.U32 R11, RZ, RZ, R7 ;  /* 0x000000ffff0b7224 */ /* 0x000fe200078e0007 */
[----:B------:R-:W-:Y:S01]  /*7bf0*/  UMOV UR17, UR41 ;  /* 0x0000002900117c82 */ /* 0x000fe20008000000 */
[----:B------:R-:W-:Y:S01]  /*7c00*/  UMOV UR37, UR41 ;  /* 0x0000002900257c82 */ /* 0x000fe20008000000 */
[----:B------:R-:W-:Y:S01]  /*7c10*/  IADD3 R2, P1, R10, 0x2f0, RZ ;  /* 0x000002f00a027810 */ /* 0x000fe20007f3e0ff */
[----:B------:R-:W-:Y:S01]  /*7c20*/  UISETP.GE.AND UP0, UPT, UR5, 0x41, UPT ;  /* 0x000000410500788c */ /* 0x000fe2000bf06270 */
[----:B------:R-:W-:Y:S02]  /*7c30*/  UMOV UR10, UR42 ;  /* 0x0000002a000a7c82 */ /* 0x000fe40008000000 */
[----:B------:R-:W-:Y:S01]  /*7c40*/  R2UR UR30, R2 ;  /* 0x00000000021e72ca */ /* 0x000fe200000e0000 */
[----:B------:R-:W-:Y:S01]  /*7c50*/  UIADD3 UR56, UR8, 0x4000, URZ ;  /* 0x0000400008387890 */ /* 0x000fe2000fffe03f */
[----:B------:R-:W-:Y:S01]  /*7c60*/  IADD3 R2, P2, R10, 0x3f0, RZ ;  /* 0x000003f00a027810 */ /* 0x000fe20007f5e0ff */
[----:B------:R-:W-:Y:S01]  /*7c70*/  UIADD3 UR48, UR8, 0x5000, URZ ;  /* 0x0000500008307890 */ /* 0x000fe2000fffe03f */
[----:B------:R-:W-:-:S02]  /*7c80*/  UMOV UR58, 0x40 ;  /* 0x00000040003a7882 */ /* 0x000fc40000000000 */
[----:B------:R-:W-:Y:S01]  /*7c90*/  R2UR UR22, R2 ;  /* 0x00000000021672ca */ /* 0x000fe200000e0000 */
[--C-:B------:R-:W-:Y:S01]  /*7ca0*/  IMAD.X R2, RZ, RZ, R11.reuse, P1 ;  /* 0x000000ffff027224 */ /* 0x100fe200008e060b */
[----:B------:R-:W-:Y:S01]  /*7cb0*/  UMOV UR59, UR11 ;  /* 0x0000000b003b7c82 */ /* 0x000fe20008000000 */
[----:B------:R-:W-:Y:S01]  /*7cc0*/  UMOV UR60, UR12 ;  /* 0x0000000c003c7c82 */ /* 0x000fe20008000000 */
[----:B------:R-:W-:Y:S01]  /*7cd0*/  UMOV UR61, UR13 ;  /* 0x0000000d003d7c82 */ /* 0x000fe20008000000 */
[----:B------:R-:W-:Y:S01]  /*7ce0*/  UMOV UR50, 0x50 ;  /* 0x0000005000327882 */ /* 0x000fe20000000000 */
[----:B------:R-:W-:Y:S01]  /*7cf0*/  R2UR UR31, R2 ;  /* 0x00000000021f72ca */ /* 0x000fe200000e0000 */
[----:B------:R-:W-:Y:S01]  /*7d00*/  IMAD.X R2, RZ, RZ, R11, P2 ;  /* 0x000000ffff027224 */ /* 0x000fe200010e060b */
[----:B------:R-:W-:Y:S01]  /*7d10*/  UMOV UR51, UR11 ;  /* 0x0000000b00337c82 */ /* 0x000fe20008000000 */
[----:B------:R-:W-:Y:S01]  /*7d20*/  UMOV UR52, UR12 ;  /* 0x0000000c00347c82 */ /* 0x000fe20008000000 */
[----:B------:R-:W-:-:S02]  /*7d30*/  UMOV UR53, UR13 ;  /* 0x0000000d00357c82 */ /* 0x000fc40008000000 */
[----:B------:R-:W-:Y:S02]  /*7d40*/  R2UR UR23, R2 ;  /* 0x00000000021772ca */ /* 0x000fe400000e0000 */
[----:B------:R-:W-:Y:S02]  /*7d50*/  IADD3 R2, P1, R10, 0xf0, RZ ;  /* 0x000000f00a027810 */ /* 0x000fe40007f3e0ff */
[----:B------:R-:W-:Y:S02]  /*7d60*/  MOV R12, UR22 ;  /* 0x00000016000c7c02 */ /* 0x000fe40008000f00 */
[----:B------:R-:W-:Y:S01]  /*7d70*/  R2UR UR32, R2 ;  /* 0x00000000022072ca */ /* 0x000fe200000e0000 */
[----:B-1----:R-:W-:Y:S01]  /*7d80*/  IMAD.X R3, RZ, RZ, R11, P1 ;  /* 0x000000ffff037224 */ /* 0x002fe200008e060b */
[----:B------:R-:W-:Y:S01]  /*7d90*/  R2UR UR22, R12 ;  /* 0x000000000c1672ca */ /* 0x000fe200000e0000 */
[----:B------:R-:W-:Y:S01]  /*7da0*/  IMAD.MOV.U32 R12, RZ, RZ, RZ ;  /* 0x000000ffff0c7224 */ /* 0x000fe200078e00ff */
[----:B------:R-:W-:-:S02]  /*7db0*/  PLOP3.LUT P1, PT, PT, PT, UP0, 0x80, 0x0 ;  /* 0x000000000000781c */ /* 0x000fc40003f2f008 */
        /* <DEDUP_REMOVED lines=8> */
[----:B-1----:R-:W-:Y:S01]  /*7e40*/  UMOV UR40, 0x0 ;  /* 0x0000000000287882 */ /* 0x002fe20000000000 */
[----:B------:R-:W-:Y:S01]  /*7e50*/  UMOV UR41, 0x10000000 ;  /* 0x1000000000297882 */ /* 0x000fe20000000000 */
[----:B--2---:R-:W-:Y:S01]  /*7e60*/  UIADD3 UR24, UR8, 0x2000, URZ ;  /* 0x0000200008187890 */ /* 0x004fe2000fffe03f */
[----:B----4-:R-:W-:Y:S01]  /*7e70*/  IMAD.MOV.U32 R5, RZ, RZ, RZ ;  /* 0x000000ffff057224 */ /* 0x010fe200078e00ff */
[----:B------:R-:W-:Y:S01]  /*7e80*/  UMOV UR27, UR11 ;  /* 0x0000000b001b7c82 */ /* 0x000fe20008000000 */
[----:B------:R-:W-:Y:S01]  /*7e90*/  UMOV UR28, UR12 ;  /* 0x0000000c001c7c82 */ /* 0x000fe20008000000 */
[----:B------:R-:W-:Y:S01]  /*7ea0*/  UMOV UR29, UR13 ;  /* 0x0000000d001d7c82 */ /* 0x000fe20008000000 */
[----:B---3--:R-:W-:-:S02]  /*7eb0*/  UIADD3 UR9, UR8, 0x26800, URZ ;  /* 0x0002680008097890 */ /* 0x008fc4000fffe03f */
[----:B------:R-:W-:Y:S02]  /*7ec0*/  UIADD3 UR16, UR8, 0x1000, URZ ;  /* 0x0000100008107890 */ /* 0x000fe4000fffe03f */
[----:B------:R-:W-:Y:S01]  /*7ed0*/  UIADD3 UR32, UR8, 0x3000, URZ ;  /* 0x0000300008207890 */ /* 0x000fe2000fffe03f */
[----:B------:R-:W-:Y:S01]  /*7ee0*/  UMOV UR18, 0x10 ;  /* 0x0000001000127882 */ /* 0x000fe20000000000 */
[----:B------:R-:W-:Y:S01]  /*7ef0*/  UMOV UR19, UR11 ;  /* 0x0000000b00137c82 */ /* 0x000fe20008000000 */
[----:B------:R-:W-:Y:S01]  /*7f00*/  UMOV UR20, UR12 ;  /* 0x0000000c00147c82 */ /* 0x000fe20008000000 */
[----:B------:R-:W-:Y:S01]  /*7f10*/  UMOV UR21, UR13 ;  /* 0x0000000d00157c82 */ /* 0x000fe20008000000 */
[----:B------:R-:W-:Y:S01]  /*7f20*/  UMOV UR17, UR9 ;  /* 0x0000000900117c82 */ /* 0x000fe20008000000 */
[----:B------:R1:W-:Y:S01]  /*7f30*/  UTMALDG.4D [UR8], [UR30], desc[UR40] ;  /* 0x000028081e0075b4 */ /* 0x0003e20008019000 */
[----:B------:R-:W-:Y:S01]  /*7f40*/  UMOV UR25, UR9 ;  /* 0x0000000900197c82 */ /* 0x000fe20008000000 */
[----:B------:R-:W-:Y:S01]  /*7f50*/  UMOV UR34, 0x30 ;  /* 0x0000003000227882 */ /* 0x000fe20000000000 */
[----:B------:R-:W-:Y:S01]  /*7f60*/  UMOV UR35, UR11 ;  /* 0x0000000b00237c82 */ /* 0x000fe20008000000 */
[----:B------:R-:W-:Y:S01]  /*7f70*/  UMOV UR36, UR12 ;  /* 0x0000000c00247c82 */ /* 0x000fe20008000000 */
[----:B------:R-:W-:Y:S01]  /*7f80*/  UMOV UR37, UR13 ;  /* 0x0000000d00257c82 */ /* 0x000fe20008000000 */
[----:B------:R-:W-:Y:S01]  /*7f90*/  UMOV UR33, UR9 ;  /* 0x0000000900217c82 */ /* 0x000fe20008000000 */
[----:B------:R-:W-:Y:S01]  /*7fa0*/  UMOV UR57, UR9 ;  /* 0x0000000900397c82 */ /* 0x000fe20008000000 */
[----:B------:R2:W-:Y:S01]  /*7fb0*/  UTMALDG.4D [UR16], [UR30], desc[UR40] ;  /* 0x000028101e0075b4 */ /* 0x0005e20008019000 */
[----:B------:R-:W-:Y:S01]  /*7fc0*/  UMOV UR49, UR9 ;  /* 0x0000000900317c82 */ /* 0x000fe20008000000 */
[----:B------:R3:W-:Y:S01]  /*7fd0*/  UTMALDG.4D [UR24], [UR30], desc[UR40] ;  /* 0x000028181e0075b4 */ /* 0x0007e20008019000 */
[----:B------:R4:W-:Y:S01]  /*7fe0*/  UTMALDG.4D [UR32], [UR30], desc[UR40] ;  /* 0x000028201e0075b4 */ /* 0x0009e20008019000 */
[----:B-1----:R-:W-:Y:S01]  /*7ff0*/  UMOV UR10, 0x40 ;  /* 0x00000040000a7882 */ /* 0x002fe20000000000 */
[----:B------:R1:W-:Y:S01]  /*8000*/  UTMALDG.4D [UR56], [UR30], desc[UR40] ;  /* 0x000028381e0075b4 */ /* 0x0003e20008019000 */
[----:B--2---:R-:W-:-:S02]  /*8010*/  R2UR UR21, R13 ;  /* 0x000000000d1572ca */ /* 0x004fc400000e0000 */
[----:B------:R-:W-:Y:S01]  /*8020*/  R2UR UR20, R14 ;  /* 0x000000000e1472ca */ /* 0x000fe200000e0000 */
[----:B------:R1:W-:Y:S01]  /*8030*/  UTMALDG.4D [UR48], [UR30], desc[UR40] ;  /* 0x000028301e0075b4 */ /* 0x0003e20008019000 */
[----:B---3--:R-:W-:Y:S01]  /*8040*/  UIADD3 UR24, UR8, 0x6000, URZ ;  /* 0x0000600008187890 */ /* 0x008fe2000fffe03f */
[----:B------:R-:W-:Y:S01]  /*8050*/  UMOV UR26, UR42 ;  /* 0x0000002a001a7c82 */ /* 0x000fe20008000000 */
[----:B----4-:R-:W-:-:S07]  /*8060*/  UIADD3 UR32, UR8, 0x8000, URZ ;  /* 0x0000800008207890 */ /* 0x010fce000fffe03f */
[----:B------:R1:W-:Y:S01]  /*8070*/  UTMALDG.4D [UR24], [UR22], desc[UR40] ;  /* 0x00002818160075b4 */ /* 0x0003e20008019000 */
[----:B------:R-:W-:Y:S01]  /*8080*/  UIADD3 UR8, UR8, 0xa000, URZ ;  /* 0x0000a00008087890 */ /* 0x000fe2000fffe03f */
[----:B------:R-:W-:Y:S02]  /*8090*/  UMOV UR34, 0x20 ;  /* 0x0000002000227882 */ /* 0x000fe40000000000 */
[----:B------:R1:W-:Y:S06]  /*80a0*/  UTMALDG.4D [UR32], [UR22], desc[UR40] ;  /* 0x00002820160075b4 */ /* 0x0003ec0008019000 */
[----:B------:R1:W-:Y:S02]  /*80b0*/  UTMALDG.4D [UR8], [UR22], desc[UR40] ;  /* 0x00002808160075b4 */ /* 0x0003e40008019000 */
[----:B-1----:R-:W-:Y:S05]  /*80c0*/  @!P1 BRA `(.L_x_553) ;  /* 0x0000001000a89947 */ /* 0x002fea0003800000 */
[----:B------:R-:W-:Y:S01]  /*80d0*/  UIADD3 UR8, UR5, 0x3f, URZ ;  /* 0x0000003f05087890 */ /* 0x000fe2000fffe03f */
[----:B------:R-:W1:Y:S01]  /*80e0*/  S2R R15, SR_TID.X ;  /* 0x00000000000f7919 */ /* 0x000e620000002100 */
[----:B------:R-:W-:Y:S02]  /*80f0*/  IMAD.MOV.U32 R9, RZ, RZ, 0x1 ;  /* 0x00000001ff097424 */ /* 0x000fe400078e00ff */
[----:B------:R-:W-:Y:S01]  /*8100*/  USHF.R.S32.HI UR9, URZ, 0x1f, UR8 ;  /* 0x0000001f3f097899 */ /* 0x000fe20008011408 */
[----:B------:R-:W-:Y:S02]  /*8110*/  IMAD.MOV.U32 R12, RZ, RZ, RZ ;  /* 0x000000ffff0c7224 */ /* 0x000fe400078e00ff */
[----:B------:R-:W-:Y:S01]  /*8120*/  IMAD.MOV.U32 R5, RZ, RZ, RZ ;  /* 0x000000ffff057224 */ /* 0x000fe200078e00ff */
[----:B------:R-:W-:Y:S01]  /*8130*/  ULEA.HI UR9, UR9, UR8, URZ, 0x6 ;  /* 0x0000000809097291 */ /* 0x000fe2000f8f303f */
[----:B------:R-:W-:-:S03]  /*8140*/  IMAD.MOV.U32 R17, RZ, RZ, RZ ;  /* 0x000000ffff117224 */ /* 0x000fc600078e00ff */
[----:B------:R-:W-:-:S04]  /*8150*/  ULEA.HI.SX32 UR9, UR9, 0xffffffff, 0x1a ;  /* 0xffffffff09097891 */ /* 0x000fc8000f8fd23f */
[----:B------:R-:W-:-:S04]  /*8160*/  UISETP.LT.AND UP0, UPT, UR9, 0x1, UPT ;  /* 0x000000010900788c */ /* 0x000fc8000bf01270 */
[----:B------:R-:W-:Y:S02]  /*8170*/  USEL UR8, UR9, 0x1, !UP0 ;  /* 0x0000000109087887 */ /* 0x000fe4000c000000 */
[----:B------:R-:W-:-:S04]  /*8180*/  UISETP.GE.AND UP0, UPT, UR5, 0x81, UPT ;  /* 0x000000810500788c */ /* 0x000fc8000bf06270 */
[----:B------:R-:W-:Y:S02]  /*8190*/  IMAD.U32 R13, RZ, RZ, UR8 ;  /* 0x00000008ff0d7e24 */ /* 0x000fe4000f8e00ff */
[----:B------:R-:W-:-:S03]  /*81a0*/  PLOP3.LUT P1, PT, PT, PT, UP0, 0x80, 0x0 ;  /* 0x000000000000781c */ /* 0x000fc60003f2f008 */
[----:B------:R-:W-:Y:S02]  /*81b0*/  LOP3.LUT R13, R13, 0x1, RZ, 0xc0, !PT ;  /* 0x000000010d0d7812 */ /* 0x000fe400078ec0ff */
[----:B-1----:R-:W-:-:S08]  /*81c0*/  LOP3.LUT R16, R15, 0x1f, RZ, 0xc0, !PT ;  /* 0x0000001f0f107812 */ /* 0x002fd000078ec0ff */
[----:B------:R-:W-:Y:S05]  /*81d0*/  @!P1 BRA `(.L_x_554) ;  /* 0x0000000800f49947 */ /* 0x000fea0003800000 */
[----:B------:R-:W-:Y:S01]  /*81e0*/  R2UR UR9, R13 ;  /* 0x000000000d0972ca */ /* 0x000fe200000e0000 */
[----:B------:R-:W-:Y:S02]  /*81f0*/  IMAD.MOV.U32 R17, RZ, RZ, RZ ;  /* 0x000000ffff117224 */ /* 0x000fe400078e00ff */
[----:B------:R-:W-:-:S10]  /*8200*/  IMAD.MOV.U32 R9, RZ, RZ, 0x1 ;  /* 0x00000001ff097424 */ /* 0x000fd400078e00ff */
[----:B------:R-:W-:-:S06]  /*8210*/  UIADD3 UR8, UR8, -UR9, URZ ;  /* 0x8000000908087290 */ /* 0x000fcc000fffe03f */
[----:B------:R-:W-:-:S07]  /*8220*/  IMAD.U32 R18, RZ, RZ, UR8 ;  /* 0x00000008ff127e24 */ /* 0x000fce000f8e00ff */
.L_x_563:
[----:B------:R-:W-:-:S04]  /*8230*/  SHF.L.U32 R21, R9, 0x1f, RZ ;  /* 0x0000001f09157819 */ /* 0x000fc800000006ff */
[----:B-1----:R-:W1:Y:S02]  /*8240*/  SYNCS.PHASECHK.TRANS64.TRYWAIT P1, [R0+URZ+0x26840], R21 ;  /* 0x02684015000075a7 */ /* 0x002e64000802017f */
[----:B-12---:R-:W-:Y:S05]  /*8250*/  @!P1 BRA `(.L_x_555) ;  /* 0x0000001800549947 */ /* 0x006fea0003800000 */
.L_x_580:
[----:B------:R-:W-:Y:S05]  /*8260*/  @P0 BRA `(.L_x_556) ;  /* 0x0000000000140947 */ /* 0x000fea0003800000 */
[----:B------:R-:W-:Y:S01]  /*8270*/  ISETP.NE.AND P1, PT, R16, RZ, PT ;  /* 0x000000ff1000720c */ /* 0x000fe20003f25270 */
[----:B------:R-:W-:-:S04]  /*8280*/  IMAD.MOV.U32 R3, RZ, RZ, 0x3100 ;  /* 0x00003100ff037424 */ /* 0x000fc800078e00ff */
[----:B------:R2:W-:Y:S08]  /*8290*/  SYNCS.ARRIVE.TRANS64 RZ, [R0+URZ+0x26830], R3 ;  /* 0x0268300300ff79a7 */ /* 0x0005f0000800003f */
[----:B------:R-:W-:Y:S05]  /*82a0*/  @!P1 BRA `(.L_x_556) ;  /* 0x0000000000049947 */ /* 0x000fea0003800000 */
[----:B------:R-:W-:Y:S01]  /*82b0*/  BPT.TRAP 0x1 ;  /* 0x000000040000795c */ /* 0x000fe20000300000 */
.L_x_556:
        /* <DEDUP_REMOVED lines=18> */
[----:B------:R-:W-:Y:S02]  /*83e0*/  UIADD3 UR19, UR19, UR43, URZ ;  /* 0x0000002b13137290 */ /* 0x000fe4000fffe03f */
[----:B------:R-:W-:Y:S01]  /*83f0*/  UIADD3 UR24, UR30, 0x1a000, URZ ;  /* 0x0001a0001e187890 */ /* 0x000fe2000fffe03f */
[----:B--2---:R-:W-:Y:S01]  /*8400*/  LEA R3, P2, R2, R14, 0x2 ;  /* 0x0000000e02037211 */ /* 0x004fe200078410ff */
[----:B------:R-:W-:Y:S01]  /*8410*/  UIADD3 UR30, UR30, 0x1e200, URZ ;  /* 0x0001e2001e1e7890 */ /* 0x000fe2000fffe03f */
[----:B------:R-:W-:Y:S02]  /*8420*/  UMOV UR33, UR17 ;  /* 0x0000001100217c82 */ /* 0x000fe40008000000 */
[----:B------:R-:W-:Y:S01]  /*8430*/  R2UR UR40, R3 ;  /* 0x00000000032872ca */ /* 0x000fe200000e0000 */
[----:B------:R-:W-:Y:S01]  /*8440*/  UMOV UR35, UR19 ;  /* 0x0000001300237c82 */ /* 0x000fe20008000000 */
[----:B------:R-:W-:Y:S01]  /*8450*/  LEA.HI.X.SX32 R3, R19, R8, 0x1, P1 ;  /* 0x0000000813037211 */ /* 0x000fe200008f0eff */
[----:B------:R-:W-:Y:S01]  /*8460*/  UMOV UR29, UR21 ;  /* 0x00000015001d7c82 */ /* 0x000fe20008000000 */
[----:B------:R-:W-:Y:S01]  /*8470*/  IADD3 R4, P1, R10, 0x1f0, RZ ;  /* 0x000001f00a047810 */ /* 0x000fe20007f3e0ff */
[----:B------:R-:W-:Y:S01]  /*8480*/  UMOV UR25, UR17 ;  /* 0x0000001100197c82 */ /* 0x000fe20008000000 */
[----:B------:R-:W-:Y:S01]  /*8490*/  LEA.HI.X R2, R2, R15, R3, 0x2, P2 ;  /* 0x0000000f02027211 */ /* 0x000fe200010f1403 */
[----:B------:R-:W-:Y:S01]  /*84a0*/  UMOV UR27, UR19 ;  /* 0x00000013001b7c82 */ /* 0x000fe20008000000 */
[----:B------:R-:W-:Y:S01]  /*84b0*/  R2UR UR8, R4 ;  /* 0x00000000040872ca */ /* 0x000fe200000e0000 */
[----:B------:R-:W-:Y:S01]  /*84c0*/  IMAD.X R5, RZ, RZ, R11, P1 ;  /* 0x000000ffff057224 */ /* 0x000fe200008e060b */
[----:B------:R-:W-:Y:S01]  /*84d0*/  R2UR UR41, R2 ;  /* 0x00000000022972ca */ /* 0x000fe200000e0000 */
[----:B------:R-:W-:Y:S01]  /*84e0*/  UMOV UR10, 0x10 ;  /* 0x00000010000a7882 */ /* 0x000fe20000000000 */
[----:B------:R-:W-:-:S02]  /*84f0*/  UMOV UR31, UR17 ;  /* 0x00000011001f7c82 */ /* 0x000fc40008000000 */
[----:B------:R-:W-:-:S13]  /*8500*/  R2UR UR9, R5 ;  /* 0x00000000050972ca */ /* 0x000fda00000e0000 */
[----:B------:R2:W-:Y:S01]  /*8510*/  UTMALDG.4D [UR16], [UR8], desc[UR22] ;  /* 0x00001610080075b4 */ /* 0x0005e20008019000 */
[----:B------:R2:W-:Y:S01]  /*8520*/  UTMALDG.4D [UR32], [UR8], desc[UR22] ;  /* 0x00001620080075b4 */ /* 0x0005e20008019000 */
[----:B------:R2:W-:Y:S01]  /*8530*/  UTMALDG.4D [UR24], [UR8], desc[UR22] ;  /* 0x00001618080075b4 */ /* 0x0005e20008019000 */
[----:B------:R2:W-:Y:S01]  /*8540*/  UBLKCP.S.G [UR30], [UR40], UR10 ;  /* 0x0000001e280073ba */ /* 0x0005e2000800020a */
[----:B------:R-:W3:Y:S02]  /*8550*/  SYNCS.PHASECHK.TRANS64.TRYWAIT P1, [R0+URZ+0x26828], R21 ;  /* 0x02682815000075a7 */ /* 0x000ee4000802017f */
[----:B--23--:R-:W-:Y:S05]  /*8560*/  @!P1 BRA `(.L_x_557) ;  /* 0x0000001400a49947 */ /* 0x00cfea0003800000 */
.L_x_581:
[----:B------:R-:W-:Y:S05]  /*8570*/  @P0 BRA `(.L_x_558) ;  /* 0x0000000000140947 */ /* 0x000fea0003800000 */
[----:B------:R-:W-:Y:S01]  /*8580*/  ISETP.NE.AND P1, PT, R16, RZ, PT ;  /* 0x000000ff1000720c */ /* 0x000fe20003f25270 */
[----:B------:R-:W-:-:S04]  /*8590*/  IMAD.MOV.U32 R3, RZ, RZ, 0x3100 ;  /* 0x00003100ff037424 */ /* 0x000fc800078e00ff */
[----:B------:R3:W-:Y:S08]  /*85a0*/  SYNCS.ARRIVE.TRANS64 RZ, [R0+URZ+0x26818], R3 ;  /* 0x0268180300ff79a7 */ /* 0x0007f0000800003f */
[----:B------:R-:W-:Y:S05]  /*85b0*/  @!P1 BRA `(.L_x_558) ;  /* 0x0000000000049947 */ /* 0x000fea0003800000 */
[----:B------:R-:W-:Y:S01]  /*85c0*/  BPT.TRAP 0x1 ;  /* 0x000000040000795c */ /* 0x000fe20000300000 */
.L_x_558:
[----:B------:R-:W-:Y:S01]  /*85d0*/  VIADD R19, R19, 0x40 ;  /* 0x0000004013137836 */ /* 0x000fe20000000000 */
[----:B------:R-:W-:Y:S01]  /*85e0*/  IADD3 R2, P1, R10, 0xf0, RZ ;  /* 0x000000f00a027810 */ /* 0x000fe20007f3e0ff */
[----:B------:R-:W-:Y:S01]  /*85f0*/  UMOV UR30, 0x0 ;  /* 0x00000000001e7882 */ /* 0x000fe20000000000 */
[----:B------:R-:W-:Y:S01]  /*8600*/  R2UR UR16, R0 ;  /* 0x00000000001072ca */ /* 0x000fe200000e0000 */
[C---:B------:R-:W-:Y:S01]  /*8610*/  VIADD R20, R19.reuse, UR43 ;  /* 0x0000002b13147c36 */ /* 0x040fe20008000000 */
[----:B------:R-:W-:Y:S01]  /*8620*/  R2UR UR8, R19 ;  /* 0x00000000130872ca */ /* 0x000fe200000e0000 */
[----:B---3--:R-:W-:Y:S01]  /*8630*/  IMAD.X R3, RZ, RZ, R11, P1 ;  /* 0x000000ffff037224 */ /* 0x008fe200008e060b */
        /* <DEDUP_REMOVED lines=13> */
[----:B------:R-:W-:Y:S02]  /*8710*/  UIADD3 UR16, UR16, 0x17000, URZ ;  /* 0x0001700010107890 */ /* 0x000fe4000fffe03f */
[----:B------:R-:W-:Y:S01]  /*8720*/  UIMAD.WIDE UR8, UR8, 0x4, UR14 ;  /* 0x00000004080878a5 */ /* 0x000fe2000f8e020e */
[----:B------:R3:W-:Y:S01]  /*8730*/  UTMALDG.4D [UR32], [UR22], desc[UR30] ;  /* 0x00001e20160075b4 */ /* 0x0007e20008019000 */
[----:B------:R-:W-:Y:S01]  /*8740*/  UMOV UR29, UR21 ;  /* 0x00000015001d7c82 */ /* 0x000fe20008000000 */
[----:B------:R-:W-:Y:S01]  /*8750*/  UMOV UR25, UR33 ;  /* 0x0000002100197c82 */ /* 0x000fe20008000000 */
[----:B------:R-:W-:Y:S01]  /*8760*/  UMOV UR27, UR35 ;  /* 0x00000023001b7c82 */ /* 0x000fe20008000000 */
[----:B------:R-:W-:Y:S01]  /*8770*/  UMOV UR18, 0x40 ;  /* 0x0000004000127882 */ /* 0x000fe20000000000 */
[----:B------:R-:W-:Y:S01]  /*8780*/  UMOV UR17, UR33 ;  /* 0x0000002100117c82 */ /* 0x000fe20008000000 */
[----:B------:R-:W-:Y:S01]  /*8790*/  UMOV UR19, UR35 ;  /* 0x0000002300137c82 */ /* 0x000fe20008000000 */
[----:B------:R-:W-:Y:S01]  /*87a0*/  UMOV UR41, UR33 ;  /* 0x0000002100297c82 */ /* 0x000fe20008000000 */
[----:B------:R3:W-:Y:S01]  /*87b0*/  UTMALDG.4D [UR24], [UR22], desc[UR30] ;  /* 0x00001e18160075b4 */ /* 0x0007e20008019000 */
[----:B------:R-:W-:Y:S01]  /*87c0*/  UMOV UR10, 0x10 ;  /* 0x00000010000a7882 */ /* 0x000fe20000000000 */
[----:B------:R3:W-:Y:S01]  /*87d0*/  UTMALDG.4D [UR16], [UR22], desc[UR30] ;  /* 0x00001e10160075b4 */ /* 0x0007e20008019000 */
[----:B------:R3:W-:Y:S01]  /*87e0*/  UBLKCP.S.G [UR40], [UR8], UR10 ;  /* 0x00000028080073ba */ /* 0x0007e2000800020a */
[----:B------:R-:W4:Y:S02]  /*87f0*/  SYNCS.PHASECHK.TRANS64.TRYWAIT P1, [R0+URZ+0x26848], R21 ;  /* 0x02684815000075a7 */ /* 0x000f24000802017f */
[----:B---34-:R-:W-:Y:S05]  /*8800*/  @!P1 BRA `(.L_x_559) ;  /* 0x0000001400109947 */ /* 0x018fea0003800000 */
.L_x_582:
[----:B-123--:R-:W-:Y:S01]  /*8810*/  SHF.R.S32.HI R21, RZ, 0x1f, R19 ;  /* 0x0000001fff157819 */ /* 0x00efe20000011413 */
[----:B------:R-:W-:Y:S06]  /*8820*/  @P0 BRA `(.L_x_560) ;  /* 0x00000000001c0947 */ /* 0x000fec0003800000 */
[----:B------:R-:W-:-:S04]  /*8830*/  IMAD.MOV.U32 R16, RZ, RZ, 0x3100 ;  /* 0x00003100ff107424 */ /* 0x000fc800078e00ff */
[----:B------:R1:W-:Y:S02]  /*8840*/  SYNCS.ARRIVE.TRANS64 RZ, [R0+URZ+0x26838], R16 ;  /* 0x0268381000ff79a7 */ /* 0x0003e4000800003f */
[----:B-1----:R-:W1:Y:S02]  /*8850*/  S2R R16, SR_TID.X ;  /* 0x0000000000107919 */ /* 0x002e640000002100 */
[----:B-1----:R-:W-:-:S04]  /*8860*/  LOP3.LUT R16, R16, 0x1f, RZ, 0xc0, !PT ;  /* 0x0000001f10107812 */ /* 0x002fc800078ec0ff */
[----:B------:R-:W-:-:S13]  /*8870*/  ISETP.NE.AND P1, PT, R16, RZ, PT ;  /* 0x000000ff1000720c */ /* 0x000fda0003f25270 */
[----:B------:R-:W-:Y:S05]  /*8880*/  @!P1 BRA `(.L_x_560) ;  /* 0x0000000000049947 */ /* 0x000fea0003800000 */
[----:B------:R-:W-:Y:S01]  /*8890*/  BPT.TRAP 0x1 ;  /* 0x000000040000795c */ /* 0x000fe20000300000 */
.L_x_560:
[----:B------:R-:W-:Y:S01]  /*88a0*/  IADD3 R19, P1, R19, UR6, RZ ;  /* 0x0000000613137c10 */ /* 0x000fe2000ff3e0ff */
[----:B------:R-:W-:Y:S01]  /*88b0*/  UMOV UR22, 0x0 ;  /* 0x0000000000167882 */ /* 0x000fe20000000000 */
[----:B------:R-:W-:Y:S01]  /*88c0*/  R2UR UR30, R0 ;  /* 0x00000000001e72ca */ /* 0x000fe200000e0000 */
[----:B------:R-:W-:Y:S01]  /*88d0*/  UMOV UR23, 0x14f00000 ;  /* 0x14f0000000177882 */ /* 0x000fe20000000000 */
[----:B------:R-:W-:Y:S01]  /*88e0*/  R2UR UR8, R4 ;  /* 0x00000000040872ca */ /* 0x000fe200000e0000 */
[----:B------:R-:W-:Y:S01]  /*88f0*/  IMAD.X R4, R21, 0x1, R8, P1 ;  /* 0x0000000115047824 */ /* 0x000fe200008e0608 */
[C---:B------:R-:W-:Y:S01]  /*8900*/  LEA R14, P1, R19.reuse, R14, 0x2 ;  /* 0x0000000e130e7211 */ /* 0x040fe200078210ff */
[----:B------:R-:W-:Y:S01]  /*8910*/  UMOV UR34, URZ ;  /* 0x0000003f00227c82 */ /* 0x000fe20008000000 */
[----:B------:R-:W-:Y:S01]  /*8920*/  R2UR UR35, R20 ;  /* 0x00000000142372ca */ /* 0x000fe200000e0000 */
[----:B------:R-:W-:Y:S01]  /*8930*/  UMOV UR36, UR20 ;  /* 0x0000001400247c82 */ /* 0x000fe20008000000 */
[----:B------:R-:W-:Y:S01]  /*8940*/  LEA.HI.X R15, R19, R15, R4, 0x2, P1 ;  /* 0x0000000f130f7211 */ /* 0x000fe200008f1404 */
[----:B------:R-:W-:Y:S01]  /*8950*/  UMOV UR37, UR21 ;  /* 0x0000001500257c82 */ /* 0x000fe20008000000 */
[----:B------:R-:W-:Y:S01]  /*8960*/  R2UR UR9, R5 ;  /* 0x00000000050972ca */ /* 0x000fe200000e0000 */
[----:B------:R-:W-:Y:S01]  /*8970*/  UMOV UR26, 0x20 ;  /* 0x00000020001a7882 */ /* 0x000fe20000000000 */
[----:B------:R-:W-:Y:S01]  /*8980*/  R2UR UR40, R14 ;  /* 0x000000000e2872ca */ /* 0x000fe200000e0000 */
[----:B------:R-:W-:Y:S01]  /*8990*/  UIADD3 UR32, UR30, 0x1b000, URZ ;  /* 0x0001b0001e207890 */ /* 0x000fe2000fffe03f */
[----:B------:R-:W-:Y:S01]  /*89a0*/  R2UR UR41, R15 ;  /* 0x000000000f2972ca */ /* 0x000fe200000e0000 */
[----:B------:R-:W-:Y:S01]  /*89b0*/  UIADD3 UR33, UR30, 0x26838, URZ ;  /* 0x000268381e217890 */ /* 0x000fe2000fffe03f */
[----:B------:R-:W-:Y:S01]  /*89c0*/  LOP3.LUT R9, R9, 0x1, RZ, 0x3c, !PT ;  /* 0x0000000109097812 */ /* 0x000fe200078e3cff */
[----:B------:R-:W-:-:S02]  /*89d0*/  UIADD3 UR24, UR30, 0x1c000, URZ ;  /* 0x0001c0001e187890 */ /* 0x000fc4000fffe03f */
[----:B------:R-:W-:Y:S01]  /*89e0*/  UIADD3 UR16, UR30, 0x1d000, URZ ;  /* 0x0001d0001e107890 */ /* 0x000fe2000fffe03f */
[----:B------:R-:W-:Y:S01]  /*89f0*/  SHF.L.U32 R5, R9, 0x1f, RZ ;  /* 0x0000001f09057819 */ /* 0x000fe200000006ff */
[----:B------:R-:W-:Y:S01]  /*8a00*/  UIADD3 UR30, UR30, 0x1e300, URZ ;  /* 0x0001e3001e1e7890 */ /* 0x000fe2000fffe03f */
[----:B------:R-:W-:Y:S01]  /*8a10*/  UMOV UR28, UR20 ;  /* 0x00000014001c7c82 */ /* 0x000fe20008000000 */
        /* <DEDUP_REMOVED lines=12> */
[----:B------:R-:W2:Y:S02]  /*8ae0*/  SYNCS.PHASECHK.TRANS64.TRYWAIT P1, [R0+URZ+0x26820], R5 ;  /* 0x02682005000075a7 */ /* 0x000ea4000802017f */
[----:B-12---:R-:W-:Y:S05]  /*8af0*/  @!P1 BRA `(.L_x_561) ;  /* 0x0000001000689947 */ /* 0x006fea0003800000 */
.L_x_584:
[----:B------:R-:W-:Y:S05]  /*8b00*/  @P0 BRA `(.L_x_562) ;  /* 0x0000000000140947 */ /* 0x000fea0003800000 */
[----:B------:R-:W-:Y:S01]  /*8b10*/  ISETP.NE.AND P1, PT, R16, RZ, PT ;  /* 0x000000ff1000720c */ /* 0x000fe20003f25270 */
[----:B-1----:R-:W-:-:S04]  /*8b20*/  IMAD.MOV.U32 R5, RZ, RZ, 0x3100 ;  /* 0x00003100ff057424 */ /* 0x002fc800078e00ff */
[----:B------:R2:W-:Y:S08]  /*8b30*/  SYNCS.ARRIVE.TRANS64 RZ, [R0+URZ+0x26810], R5 ;  /* 0x0268100500ff79a7 */ /* 0x0005f0000800003f */
[----:B------:R-:W-:Y:S05]  /*8b40*/  @!P1 BRA `(.L_x_562) ;  /* 0x0000000000049947 */ /* 0x000fea0003800000 */
[----:B------:R-:W-:Y:S01]  /*8b50*/  BPT.TRAP 0x1 ;  /* 0x000000040000795c */ /* 0x000fe20000300000 */
.L_x_562:
        /* <DEDUP_REMOVED lines=18> */
[----:B------:R-:W-:Y:S02]  /*8c80*/  UIADD3 UR35, UR40, UR43, URZ ;  /* 0x0000002b28237290 */ /* 0x000fe4000fffe03f */
[----:B------:R-:W-:Y:S02]  /*8c90*/  UIADD3 UR24, UR16, 0x13000, URZ ;  /* 0x0001300010187890 */ /* 0x000fe4000fffe03f */
[----:B------:R-:W-:-:S02]  /*8ca0*/  UIADD3 UR44, UR16, 0x1e000, URZ ;  /* 0x0001e000102c7890 */ /* 0x000fc4000fffe03f */
        /* <DEDUP_REMOVED lines=13> */
[----:B------:R3:W-:Y:S02]  /*8d80*/  UBLKCP.S.G [UR44], [UR8], UR39 ;  /* 0x0000002c080073ba */ /* 0x0007e40008000227 */
[----:B---3--:R-:W-:Y:S05]  /*8d90*/  @P1 BRA `(.L_x_563) ;  /* 0xfffffff400241947 */ /* 0x008fea000383ffff */
[----:B-12---:R-:W-:-:S07]  /*8da0*/  IMAD.U32 R5, RZ, RZ, UR40 ;  /* 0x00000028ff057e24 */ /* 0x006fce000f8e00ff */
.L_x_554:
[----:B------:R-:W-:-:S13]  /*8db0*/  ISETP.NE.AND P1, PT, R13, RZ, PT ;  /* 0x000000ff0d00720c */ /* 0x000fda0003f25270 */
[----:B------:R-:W-:Y:S05]  /*8dc0*/  @!P1 BRA `(.L_x_553) ;  /* 0x0000000400689947 */ /* 0x000fea0003800000 */
[----:B------:R-:W-:-:S04]  /*8dd0*/  SHF.L.U32 R7, R9, 0x1f, RZ ;  /* 0x0000001f09077819 */ /* 0x000fc800000006ff */
[----:B------:R-:W1:Y:S02]  /*8de0*/  SYNCS.PHASECHK.TRANS64.TRYWAIT P1, [R0+URZ+0x26840], R7 ;  /* 0x02684007000075a7 */ /* 0x000e64000802017f */
[----:B-1----:R-:W-:Y:S05]  /*8df0*/  @!P1 BRA `(.L_x_564) ;  /* 0x0000000c00c09947 */ /* 0x002fea0003800000 */
.L_x_585:
[----:B------:R-:W-:Y:S05]  /*8e00*/  @P0 BRA `(.L_x_565) ;  /* 0x0000000000140947 */ /* 0x000fea0003800000 */
[----:B------:R-:W-:Y:S01]  /*8e10*/  ISETP.NE.AND P1, PT, R16, RZ, PT ;  /* 0x000000ff1000720c */ /* 0x000fe20003f25270 */
[----:B------:R-:W-:-:S04]  /*8e20*/  IMAD.MOV.U32 R5, RZ, RZ, 0x3100 ;  /* 0x00003100ff057424 */ /* 0x000fc800078e00ff */
[----:B------:R2:W-:Y:S08]  /*8e30*/  SYNCS.ARRIVE.TRANS64 RZ, [R0+URZ+0x26830], R5 ;  /* 0x0268300500ff79a7 */ /* 0x0005f0000800003f */
[----:B------:R-:W-:Y:S05]  /*8e40*/  @!P1 BRA `(.L_x_565) ;  /* 0x0000000000049947 */ /* 0x000fea0003800000 */
[----:B------:R-:W-:Y:S01]  /*8e50*/  BPT.TRAP 0x1 ;  /* 0x000000040000795c */ /* 0x000fe20000300000 */
.L_x_565:
[----:B--2---:R-:W2:Y:S01]  /*8e60*/  LDC.64 R4, c[0x0][0x728] ;  /* 0x0001ca00ff047b82 */ /* 0x004ea20000000a00 */
        /* <DEDUP_REMOVED lines=31> */
[----:B------:R-:W-:Y:S01]  /*9060*/  UMOV UR41, UR33 ;  /* 0x0000002100297c82 */ /* 0x000fe20008000000 */
[----:B------:R-:W-:-:S02]  /*9070*/  UMOV UR10, 0x10 ;  /* 0x00000010000a7882 */ /* 0x000fc40000000000 */
[----:B------:R-:W-:-:S13]  /*9080*/  R2UR UR9, R4 ;  /* 0x00000000040972ca */ /* 0x000fda00000e0000 */
[----:B------:R2:W-:Y:S01]  /*9090*/  UTMALDG.4D [UR32], [UR8], desc[UR22] ;  /* 0x00001620080075b4 */ /* 0x0005e20008019000 */
[----:B------:R2:W-:Y:S01]  /*90a0*/  UTMALDG.4D [UR24], [UR8], desc[UR22] ;  /* 0x00001618080075b4 */ /* 0x0005e20008019000 */
[----:B------:R2:W-:Y:S01]  /*90b0*/  UTMALDG.4D [UR16], [UR8], desc[UR22] ;  /* 0x00001610080075b4 */ /* 0x0005e20008019000 */
[----:B------:R2:W-:Y:S01]  /*90c0*/  UBLKCP.S.G [UR40], [UR30], UR10 ;  /* 0x000000281e0073ba */ /* 0x0005e2000800020a */
[----:B------:R-:W3:Y:S02]  /*90d0*/  SYNCS.PHASECHK.TRANS64.TRYWAIT P1, [R0+URZ+0x26828], R7 ;  /* 0x02682807000075a7 */ /* 0x000ee4000802017f */
[----:B--23--:R-:W-:Y:S05]  /*90e0*/  @!P1 BRA `(.L_x_566) ;  /* 0x0000000c00189947 */ /* 0x00cfea0003800000 */
.L_x_586:
[----:B------:R-:W-:Y:S05]  /*90f0*/  @P0 BRA `(.L_x_567) ;  /* 0x0000000000140947 */ /* 0x000fea0003800000 */
[----:B------:R-:W-:Y:S01]  /*9100*/  ISETP.NE.AND P0, PT, R16, RZ, PT ;  /* 0x000000ff1000720c */ /* 0x000fe20003f05270 */
[----:B------:R-:W-:-:S04]  /*9110*/  IMAD.MOV.U32 R5, RZ, RZ, 0x3100 ;  /* 0x00003100ff057424 */ /* 0x000fc800078e00ff */
[----:B------:R3:W-:Y:S08]  /*9120*/  SYNCS.ARRIVE.TRANS64 RZ, [R0+URZ+0x26818], R5 ;  /* 0x0268180500ff79a7 */ /* 0x0007f0000800003f */
[----:B------:R-:W-:Y:S05]  /*9130*/  @!P0 BRA `(.L_x_567) ;  /* 0x0000000000048947 */ /* 0x000fea0003800000 */
[----:B------:R-:W-:Y:S01]  /*9140*/  BPT.TRAP 0x1 ;  /* 0x000000040000795c */ /* 0x000fe20000300000 */
.L_x_567:
        /* <DEDUP_REMOVED lines=17> */
[----:B------:R-:W-:Y:S02]  /*9260*/  UIADD3 UR35, UR10, UR43, URZ ;  /* 0x0000002b0a237290 */ /* 0x000fe4000fffe03f */
[----:B---3--:R-:W-:Y:S01]  /*9270*/  IMAD.U32 R5, RZ, RZ, UR10 ;  /* 0x0000000aff057e24 */ /* 0x008fe2000f8e00ff */
        /* <DEDUP_REMOVED lines=13> */
[----:B------:R3:W-:Y:S02]  /*9350*/  UBLKCP.S.G [UR40], [UR8], UR39 ;  /* 0x00000028080073ba */ /* 0x0007e40008000227 */
[----:B---3--:R-:W-:Y:S01]  /*9360*/  NOP ;  /* 0x0000000000007918 */ /* 0x008fe20000000000 */
.L_x_553:
[----:B------:R-:W3:Y:S01]  /*9370*/  S2R R2, SR_TID.X ;  /* 0x0000000000027919 */ /* 0x000ee20000002100 */
[----:B------:R-:W-:Y:S01]  /*9380*/  IMAD R3, R12, 0x8, R0 ;  /* 0x000000080c037824 */ /* 0x000fe200078e0200 */
[----:B---3--:R-:W-:Y:S02]  /*9390*/  LOP3.LUT R4, R2, 0x7f, RZ, 0xc0, !PT ;  /* 0x0000007f02047812 */ /* 0x008fe400078ec0ff */
[----:B------:R-:W-:Y:S02]  /*93a0*/  SHF.L.U32 R2, R9, 0x1f, RZ ;  /* 0x0000001f09027819 */ /* 0x000fe400000006ff */
[----:B------:R-:W-:Y:S02]  /*93b0*/  ISETP.NE.AND P1, PT, R4, RZ, PT ;  /* 0x000000ff0400720c */ /* 0x000fe40003f25270 */
[----:B------:R-:W3:Y:S02]  /*93c0*/  SYNCS.PHASECHK.TRANS64.TRYWAIT P0, [R3+URZ+0x26840], R2 ;  /* 0x02684002030075a7 */ /* 0x000ee4000800017f */
[----:B---3--:R-:W-:Y:S09]  /*93d0*/  @!P0 BRA `(.L_x_568) ;  /* 0x0000000800708947 */ /* 0x008ff20003800000 */
.L_x_587:
[----:B------:R-:W-:Y:S05]  /*93e0*/  @P1 BRA `(.L_x_569) ;  /* 0x0000000000181947 */ /* 0x000fea0003800000 */
[----:B------:R-:W4:Y:S01]  /*93f0*/  S2R R4, SR_TID.X ;  /* 0x0000000000047919 */ /* 0x000f220000002100 */
[----:B---3--:R-:W-:-:S04]  /*9400*/  IMAD.MOV.U32 R2, RZ, RZ, 0x3100 ;  /* 0x00003100ff027424 */ /* 0x008fc800078e00ff */
[----:B------:R3:W-:Y:S01]  /*9410*/  SYNCS.ARRIVE.TRANS64 RZ, [R3+URZ+0x26830], R2 ;  /* 0x0268300203ff79a7 */ /* 0x0007e2000800003f */
[----:B----4-:R-:W-:-:S13]  /*9420*/  LOP3.LUT P0, RZ, R4, 0x1f, RZ, 0xc0, !PT ;  /* 0x0000001f04ff7812 */ /* 0x010fda000780c0ff */
[----:B---3--:R-:W-:Y:S05]  /*9430*/  @!P0 BRA `(.L_x_569) ;  /* 0x0000000000048947 */ /* 0x008fea0003800000 */
[----:B------:R-:W-:Y:S01]  /*9440*/  BPT.TRAP 0x1 ;  /* 0x000000040000795c */ /* 0x000fe20000300000 */
.L_x_569:
[----:B------:R-:W-:Y:S01]  /*9450*/  R2UR UR35, R5 ;  /* 0x00000000052372ca */ /* 0x000fe200000e0000 */
[C-C-:B---3--:R-:W-:Y:S01]  /*9460*/  IMAD R2, R12.reuse, 0x3000, R0.reuse ;  /* 0x000030000c027824 */ /* 0x148fe200078e0200 */
[----:B------:R-:W-:Y:S01]  /*9470*/  R2UR UR33, R3 ;  /* 0x00000000032172ca */ /* 0x000fe200000e0000 */
[----:B-12---:R-:W-:Y:S01]  /*9480*/  IMAD R0, R12, 0x100, R0 ;  /* 0x000001000c007824 */ /* 0x006fe200078e0200 */
        /* <DEDUP_REMOVED lines=11> */
[----:B------:R-:W-:-:S02]  /*9540*/  UIADD3 UR35, UR35, UR43, URZ ;  /* 0x0000002b23237290 */ /* 0x000fc4000fffe03f */
[----:B------:R-:W-:Y:S02]  /*9550*/  UIADD3 UR33, UR33, 0x26830, URZ ;  /* 0x0002683021217890 */ /* 0x000fe4000fffe03f */
        /* <DEDUP_REMOVED lines=13> */
[----:B------:R-:W-:Y:S01]  /*9630*/  UMOV UR25, UR33 ;  /* 0x0000002100197c82 */ /* 0x000fe20008000000 */
[----:B------:R-:W-:Y:S01]  /*9640*/  UMOV UR27, UR35 ;  /* 0x00000023001b7c82 */ /* 0x000fe20008000000 */
[----:B------:R-:W-:Y:S01]  /*9650*/  R2UR UR23, R11 ;  /* 0x000000000b1772ca */ /* 0x000fe200000e0000 */
[----:B------:R-:W-:Y:S01]  /*9660*/  UMOV UR19, UR35 ;  /* 0x0000002300137c82 */ /* 0x000fe20008000000 */
[----:B------:R-:W-:Y:S01]  /*9670*/  UMOV UR41, UR33 ;  /* 0x0000002100297c82 */ /* 0x000fe20008000000 */
[----:B------:R-:W-:Y:S01]  /*9680*/  UMOV UR10, 0x10 ;  /* 0x00000010000a7882 */ /* 0x000fe20000000000 */
[----:B------:R-:W-:Y:S01]  /*9690*/  ISETP.NE.AND P0, PT, R0, 0x2, PT ;  /* 0x000000020000780c */ /* 0x000fe20003f05270 */
[----:B------:R-:W-:-:S03]  /*96a0*/  ULEA.HI.X UR9, UR17, UR9, UR18, 0x2, UP0 ;  /* 0x0000000911097291 */ /* 0x000fc600080f1412 */
[----:B------:R-:W-:Y:S01]  /*96b0*/  UMOV UR18, 0x40 ;  /* 0x0000004000127882 */ /* 0x000fe20000000000 */
[----:B------:R-:W-:Y:S01]  /*96c0*/  UMOV UR17, UR33 ;  /* 0x0000002100117c82 */ /* 0x000fe20008000000 */
[----:B------:R-:W-:Y:S02]  /*96d0*/  SEL R2, RZ, 0x1, P0 ;  /* 0x00000001ff027807 */ /* 0x000fe40000000000 */
[----:B------:R-:W-:Y:S01]  /*96e0*/  SEL R0, R0, RZ, P0 ;  /* 0x000000ff00007207 */ /* 0x000fe20000000000 */
[----:B------:R1:W-:Y:S01]  /*96f0*/  UTMALDG.4D [UR32], [UR22], desc[UR30] ;  /* 0x00001e20160075b4 */ /* 0x0003e20008019000 */
[----:B------:R-:W-:Y:S01]  /*9700*/  LOP3.LUT R9, R9, R2, RZ, 0x3c, !PT ;  /* 0x0000000209097212 */ /* 0x000fe200078e3cff */
[----:B------:R1:W-:Y:S01]  /*9710*/  UTMALDG.4D [UR24], [UR22], desc[UR30] ;  /* 0x00001e18160075b4 */ /* 0x0003e20008019000 */
[----:B------:R1:W-:Y:S01]  /*9720*/  UTMALDG.4D [UR16], [UR22], desc[UR30] ;  /* 0x00001e10160075b4 */ /* 0x0003e20008019000 */
[----:B------:R1:W-:Y:S02]  /*9730*/  UBLKCP.S.G [UR40], [UR8], UR10 ;  /* 0x00000028080073ba */ /* 0x0003e4000800020a */
[----:B-1----:R-:W-:-:S02]  /*9740*/  NOP ;  /* 0x0000000000007918 */ /* 0x002fc40000000000 */
.L_x_550:
[----:B------:R-:W-:Y:S05]  /*9750*/  BSYNC B0 ;  /* 0x0000000000007941 */ /* 0x000fea0003800000 */
.L_x_548:
[----:B------:R-:W-:-:S03]  /*9760*/  UMOV UR8, 0xffffffff ;  /* 0xffffffff00087882 */ /* 0x000fc60000000000 */
[----:B------:R-:W-:Y:S05]  /*9770*/  BRA.DIV UR8, `(.L_x_570) ;  /* 0x00000006089c7947 */ /* 0x000fea000b800000 */
[----:B------:R-:W-:-:S13]  /*9780*/  ELECT P0, URZ, PT ;  /* 0x00000000003f782f */ /* 0x000fda0003800000 */
.L_x_590:
[----:B------:R-:W-:Y:S05]  /*9790*/  @!P0 BRA `(.L_x_480) ;  /* 0x0000000000848947 */ /* 0x000fea0003800000 */
[----:B------:R-:W-:-:S06]  /*97a0*/  ULOP3.LUT UR8, UR38, 0x2, URZ, 0xfc, !UPT ;  /* 0x0000000226087892 */ /* 0x000fcc000f8efc3f */
[----:B------:R-:W-:-:S05]  /*97b0*/  IMAD.U32 R2, RZ, RZ, UR8 ;  /* 0x00000008ff027e24 */ /* 0x000fca000f8e00ff */
[----:B------:R-:W-:-:S13]  /*97c0*/  ISETP.NE.AND P2, PT, R2, 0x3, PT ;  /* 0x000000030200780c */ /* 0x000fda0003f45270 */
[----:B------:R-:W-:Y:S05]  /*97d0*/  @!P2 BRA `(.L_x_571) ;  /* 0x000000000004a947 */ /* 0x000fea0003800000 */
[----:B--2---:R-:W-:Y:S01]  /*97e0*/  BPT.TRAP 0x1 ;  /* 0x000000040000795c */ /* 0x004fe20000300000 */
.L_x_571:
        /* <DEDUP_REMOVED lines=15> */
.L_x_591:
[----:B------:R-:W3:Y:S02]  /*98e0*/  SYNCS.PHASECHK.TRANS64.TRYWAIT P0, [R3+URZ], R2 ;  /* 0x00000002030075a7 */ /* 0x000ee4000800017f */
[----:B---3--:R-:W-:Y:S05]  /*98f0*/  @!P0 BRA `(.L_x_573) ;  /* 0x0000000400748947 */ /* 0x008fea0003800000 */
.L_x_592:
[----:B------:R-:W-:Y:S05]  /*9900*/  @!P2 BRA `(.L_x_574) ;  /* 0x000000000004a947 */ /* 0x000fea0003800000 */
[----:B--2---:R-:W-:Y:S01]  /*9910*/  BPT.TRAP 0x1 ;  /* 0x000000040000795c */ /* 0x004fe20000300000 */
.L_x_574:
[----:B---3--:R-:W-:-:S04]  /*9920*/  VIADD R3, R7, 0x26840 ;  /* 0x0002684007037836 */ /* 0x008fc80000000000 */
[----:B------:R-:W-:-:S04]  /*9930*/  IMAD R0, R0, 0x8, R3 ;  /* 0x0000000800007824 */ /* 0x000fc800078e0203 */
[----:B------:R-:W3:Y:S02]  /*9940*/  SYNCS.PHASECHK.TRANS64.TRYWAIT P0, [R0+URZ], R5 ;  /* 0x00000005000075a7 */ /* 0x000ee4000800017f */
[----:B---3--:R-:W-:Y:S05]  /*9950*/  @!P0 BRA `(.L_x_575) ;  /* 0x0000000400708947 */ /* 0x008fea0003800000 */
.L_x_593:
[----:B------:R-:W-:-:S07]  /*9960*/  IMAD R3, R4, 0x8, R3 ;  /* 0x0000000804037824 */ /* 0x000fce00078e0203 */
.L_x_576:
[----:B----4-:R4:W1:Y:S02]  /*9970*/  SYNCS.PHASECHK.TRANS64.TRYWAIT P0, [R3+URZ], R2 ;  /* 0x00000002030075a7 */ /* 0x010864000800017f */
[----:B-1----:R-:W-:Y:S05]  /*9980*/  @!P0 NANOSLEEP.SYNCS 0x989680 ;  /* 0x009896800000895d */ /* 0x002fea0003900000 */
[----:B------:R-:W1:Y:S02]  /*9990*/  @!P0 SYNCS.PHASECHK.TRANS64 P0, [R3+URZ], R2 ;  /* 0x00000002030085a7 */ /* 0x000e64000800007f */
[----:B-1----:R-:W-:Y:S05]  /*99a0*/  @!P0 BRA `(.L_x_576) ;  /* 0xfffffffc00f08947 */ /* 0x002fea000383ffff */
.L_x_480:
[----:B--2---:R-:W-:Y:S05]  /*99b0*/  BSYNC B6 ;  /* 0x0000000000067941 */ /* 0x004fea0003800000 */
.L_x_474:
[----:B------:R-:W-:Y:S05]  /*99c0*/  EXIT ;  /* 0x000000000000794d */ /* 0x000fea0003800000 */
.L_x_490:
[----:B------:R-:W-:Y:S02]  /*99d0*/  IMAD.MOV.U32 R13, RZ, RZ, R16 ;  /* 0x000000ffff0d7224 */ /* 0x000fe400078e0010 */
[----:B------:R-:W-:Y:S02]  /*99e0*/  IMAD.MOV.U32 R12, RZ, RZ, RZ ;  /* 0x000000ffff0c7224 */ /* 0x000fe400078e00ff */
[----:B------:R-:W-:Y:S02]  /*99f0*/  IMAD.MOV.U32 R11, RZ, RZ, 0x1f ;  /* 0x0000001fff0b7424 */ /* 0x000fe400078e00ff */
[----:B------:R-:W-:-:S07]  /*9a00*/  IMAD.MOV.U32 R15, RZ, RZ, -0x1 ;  /* 0xffffffffff0f7424 */ /* 0x000fce00078e00ff */
[----:B-1---5:R-:W-:Y:S05]  /*9a10*/  WARPSYNC.COLLECTIVE R15, `(.L_x_577) ;  /* 0x000000000f087348 */ /* 0x022fea0003c00000 */
[----:B------:R2:W3:Y:S02]  /*9a20*/  SHFL.IDX P6, R14, R13, R12, R11 ;  /* 0x0000000c0d0e7389 */ /* 0x0004e400000c000b */
[----:B-123-5:R-:W-:Y:S01]  /*9a30*/  ENDCOLLECTIVE ;  /* 0x000000000000791b */ /* 0x02efe20003800000 */
.L_x_577:
[----:B------:R-:W-:Y:S05]  /*9a40*/  BRA `(.L_x_578) ;  /* 0xffffff7800487947 */ /* 0x000fea000383ffff */
.L_x_492:
[----:B-1----:R1:W3:Y:S02]  /*9a50*/  SYNCS.PHASECHK.TRANS64.TRYWAIT P0, [R18+URZ+0x26800], R5 ;  /* 0x02680005120075a7 */ /* 0x0022e4000800017f */
[----:B---3--:R-:W-:Y:S05]  /*9a60*/  @!P0 NANOSLEEP.SYNCS 0x989680 ;  /* 0x009896800000895d */ /* 0x008fea0003900000 */
[----:B------:R-:W3:Y:S02]  /*9a70*/  @!P0 SYNCS.PHASECHK.TRANS64 P0, [R18+URZ+0x26800], R5 ;  /* 0x02680005120085a7 */ /* 0x000ee4000800007f */
[----:B---3--:R-:W-:Y:S05]  /*9a80*/  @!P0 BRA `(.L_x_492) ;  /* 0xfffffffc00f08947 */ /* 0x008fea000383ffff */
[----:B------:R-:W-:Y:S05]  /*9a90*/  BRA `(.L_x_491) ;  /* 0xffffff78006c7947 */ /* 0x000fea000383ffff */
.L_x_497:
[----:B--2---:R-:W-:-:S04]  /*9aa0*/  IMAD.U32 R5, RZ, RZ, UR8 ;  /* 0x00000008ff057e24 */ /* 0x004fc8000f8e00ff */
[----:B------:R2:W3:Y:S03]  /*9ab0*/  SYNCS.PHASECHK.TRANS64.TRYWAIT P1, [R5+URZ+0x26810], R16 ;  /* 0x02681010050075a7 */ /* 0x0004e6000802017f */
[----:B---3--:R-:W-:Y:S05]  /*9ac0*/  @!P1 NANOSLEEP.SYNCS 0x989680 ;  /* 0x009896800000995d */ /* 0x008fea0003900000 */
[----:B------:R-:W3:Y:S02]  /*9ad0*/  @!P1 SYNCS.PHASECHK.TRANS64 P1, [R5+URZ+0x26810], R16 ;  /* 0x02681010050095a7 */ /* 0x000ee4000802007f */
[----:B---3--:R-:W-:Y:S05]  /*9ae0*/  @!P1 BRA `(.L_x_497) ;  /* 0xfffffffc00ec9947 */ /* 0x008fea000383ffff */
[----:B------:R-:W-:Y:S05]  /*9af0*/  BRA `(.L_x_496) ;  /* 0xffffff8000cc7947 */ /* 0x000fea000383ffff */
.L_x_501:
[----:B------:R-:W-:-:S04]  /*9b00*/  IMAD.U32 R5, RZ, RZ, UR8 ;  /* 0x00000008ff057e24 */ /* 0x000fc8000f8e00ff */
[----:B------:R1:W1:Y:S03]  /*9b10*/  SYNCS.PHASECHK.TRANS64.TRYWAIT P1, [R5+URZ+0x26830], R16 ;  /* 0x02683010050075a7 */ /* 0x000266000802017f */
[----:B-1----:R-:W-:Y:S05]  /*9b20*/  @!P1 NANOSLEEP.SYNCS 0x989680 ;  /* 0x009896800000995d */ /* 0x002fea0003900000 */
[----:B------:R-:W1:Y:S02]  /*9b30*/  @!P1 SYNCS.PHASECHK.TRANS64 P1, [R5+URZ+0x26830], R16 ;  /* 0x02683010050095a7 */ /* 0x000e64000802007f */
[----:B-1----:R-:W-:Y:S05]  /*9b40*/  @!P1 BRA `(.L_x_501) ;  /* 0xfffffffc00ec9947 */ /* 0x002fea000383ffff */
[----:B------:R-:W-:Y:S05]  /*9b50*/  BRA `(.L_x_500) ;  /* 0xffffff8400d87947 */ /* 0x000fea000383ffff */
.L_x_551:
[----:B-1----:R1:W2:Y:S02]  /*9b60*/  SYNCS.PHASECHK.TRANS64.TRYWAIT P0, [R0+URZ+0x26820], R3 ;  /* 0x02682003000075a7 */ /* 0x0022a4000800017f */
[----:B--2---:R-:W-:Y:S05]  /*9b70*/  @!P0 NANOSLEEP.SYNCS 0x989680 ;  /* 0x009896800000895d */ /* 0x004fea0003900000 */
[----:B------:R-:W2:Y:S02]  /*9b80*/  @!P0 SYNCS.PHASECHK.TRANS64 P0, [R0+URZ+0x26820], R3 ;  /* 0x02682003000085a7 */ /* 0x000ea4000800007f */
[----:B--2---:R-:W-:Y:S05]  /*9b90*/  @!P0 BRA `(.L_x_551) ;  /* 0xfffffffc00f08947 */ /* 0x004fea000383ffff */
[----:B------:R-:W-:Y:S05]  /*9ba0*/  BRA `(.L_x_579) ;  /* 0xffffffdc00787947 */ /* 0x000fea000383ffff */
.L_x_555:
[----:B-1----:R1:W2:Y:S02]  /*9bb0*/  SYNCS.PHASECHK.TRANS64.TRYWAIT P1, [R0+URZ+0x26840], R21 ;  /* 0x02684015000075a7 */ /* 0x0022a4000802017f */
[----:B--2---:R-:W-:Y:S05]  /*9bc0*/  @!P1 NANOSLEEP.SYNCS 0x989680 ;  /* 0x009896800000995d */ /* 0x004fea0003900000 */
[----:B------:R-:W2:Y:S02]  /*9bd0*/  @!P1 SYNCS.PHASECHK.TRANS64 P1, [R0+URZ+0x26840], R21 ;  /* 0x02684015000095a7 */ /* 0x000ea4000802007f */
[----:B--2---:R-:W-:Y:S05]  /*9be0*/  @!P1 BRA `(.L_x_555) ;  /* 0xfffffffc00f09947 */ /* 0x004fea000383ffff */
[----:B------:R-:W-:Y:S05]  /*9bf0*/  BRA `(.L_x_580) ;  /* 0xffffffe400987947 */ /* 0x000fea000383ffff */
.L_x_557:
[----:B--2---:R2:W3:Y:S02]  /*9c00*/  SYNCS.PHASECHK.TRANS64.TRYWAIT P1, [R0+URZ+0x26828], R21 ;  /* 0x02682815000075a7 */ /* 0x0044e4000802017f */
[----:B---3--:R-:W-:Y:S05]  /*9c10*/  @!P1 NANOSLEEP.SYNCS 0x989680 ;  /* 0x009896800000995d */ /* 0x008fea0003900000 */
[----:B------:R-:W3:Y:S02]  /*9c20*/  @!P1 SYNCS.PHASECHK.TRANS64 P1, [R0+URZ+0x26828], R21 ;  /* 0x02682815000095a7 */ /* 0x000ee4000802007f */
[----:B---3--:R-:W-:Y:S05]  /*9c30*/  @!P1 BRA `(.L_x_557) ;  /* 0xfffffffc00f09947 */ /* 0x008fea000383ffff */
[----:B------:R-:W-:Y:S05]  /*9c40*/  BRA `(.L_x_581) ;  /* 0xffffffe800487947 */ /* 0x000fea000383ffff */
.L_x_559:
[----:B---3--:R3:W4:Y:S02]  /*9c50*/  SYNCS.PHASECHK.TRANS64.TRYWAIT P1, [R0+URZ+0x26848], R21 ;  /* 0x02684815000075a7 */ /* 0x008724000802017f */
[----:B----4-:R-:W-:Y:S05]  /*9c60*/  @!P1 NANOSLEEP.SYNCS 0x989680 ;  /* 0x009896800000995d */ /* 0x010fea0003900000 */
[----:B------:R-:W4:Y:S02]  /*9c70*/  @!P1 SYNCS.PHASECHK.TRANS64 P1, [R0+URZ+0x26848], R21 ;  /* 0x02684815000095a7 */ /* 0x000f24000802007f */
[----:B----4-:R-:W-:Y:S05]  /*9c80*/  @!P1 BRA `(.L_x_559) ;  /* 0xfffffffc00f09947 */ /* 0x010fea000383ffff */
[----:B------:R-:W-:Y:S05]  /*9c90*/  BRA `(.L_x_582) ;  /* 0xffffffe800dc7947 */ /* 0x000fea000383ffff */
.L_x_561:
[----:B------:R-:W-:-:S07]  /*9ca0*/  SHF.L.U32 R5, R9, 0x1f, RZ ;  /* 0x0000001f09057819 */ /* 0x000fce00000006ff */
.L_x_583:
[----:B-1----:R1:W2:Y:S02]  /*9cb0*/  SYNCS.PHASECHK.TRANS64.TRYWAIT P1, [R0+URZ+0x26820], R5 ;  /* 0x02682005000075a7 */ /* 0x0022a4000802017f */
[----:B--2---:R-:W-:Y:S05]  /*9cc0*/  @!P1 NANOSLEEP.SYNCS 0x989680 ;  /* 0x009896800000995d */ /* 0x004fea0003900000 */
[----:B------:R-:W2:Y:S02]  /*9cd0*/  @!P1 SYNCS.PHASECHK.TRANS64 P1, [R0+URZ+0x26820], R5 ;  /* 0x02682005000095a7 */ /* 0x000ea4000802007f */
[----:B--2---:R-:W-:Y:S05]  /*9ce0*/  @!P1 BRA `(.L_x_583) ;  /* 0xfffffffc00f09947 */ /* 0x004fea000383ffff */
[----:B------:R-:W-:Y:S05]  /*9cf0*/  BRA `(.L_x_584) ;  /* 0xffffffec00807947 */ /* 0x000fea000383ffff */
.L_x_564:
[----:B-1----:R1:W2:Y:S02]  /*9d00*/  SYNCS.PHASECHK.TRANS64.TRYWAIT P1, [R0+URZ+0x26840], R7 ;  /* 0x02684007000075a7 */ /* 0x0022a4000802017f */
[----:B--2---:R-:W-:Y:S05]  /*9d10*/  @!P1 NANOSLEEP.SYNCS 0x989680 ;  /* 0x009896800000995d */ /* 0x004fea0003900000 */
[----:B------:R-:W2:Y:S02]  /*9d20*/  @!P1 SYNCS.PHASECHK.TRANS64 P1, [R0+URZ+0x26840], R7 ;  /* 0x02684007000095a7 */ /* 0x000ea4000802007f */
[----:B--2---:R-:W-:Y:S05]  /*9d30*/  @!P1 BRA `(.L_x_564) ;  /* 0xfffffffc00f09947 */ /* 0x004fea000383ffff */
[----:B------:R-:W-:Y:S05]  /*9d40*/  BRA `(.L_x_585) ;  /* 0xfffffff0002c7947 */ /* 0x000fea000383ffff */
.L_x_566:
[----:B--2---:R2:W3:Y:S02]  /*9d50*/  SYNCS.PHASECHK.TRANS64.TRYWAIT P1, [R0+URZ+0x26828], R7 ;  /* 0x02682807000075a7 */ /* 0x0044e4000802017f */
[----:B---3--:R-:W-:Y:S05]  /*9d60*/  @!P1 NANOSLEEP.SYNCS 0x989680 ;  /* 0x009896800000995d */ /* 0x008fea0003900000 */
[----:B------:R-:W3:Y:S02]  /*9d70*/  @!P1 SYNCS.PHASECHK.TRANS64 P1, [R0+URZ+0x26828], R7 ;  /* 0x02682807000095a7 */ /* 0x000ee4000802007f */
[----:B---3--:R-:W-:Y:S05]  /*9d80*/  @!P1 BRA `(.L_x_566) ;  /* 0xfffffffc00f09947 */ /* 0x008fea000383ffff */
[----:B------:R-:W-:Y:S05]  /*9d90*/  BRA `(.L_x_586) ;  /* 0xfffffff000d47947 */ /* 0x000fea000383ffff */
.L_x_568:
[----:B---3--:R3:W4:Y:S02]  /*9da0*/  SYNCS.PHASECHK.TRANS64.TRYWAIT P0, [R3+URZ+0x26840], R2 ;  /* 0x02684002030075a7 */ /* 0x008724000800017f */
[----:B----4-:R-:W-:Y:S05]  /*9db0*/  @!P0 NANOSLEEP.SYNCS 0x989680 ;  /* 0x009896800000895d */ /* 0x010fea0003900000 */
[----:B------:R-:W4:Y:S02]  /*9dc0*/  @!P0 SYNCS.PHASECHK.TRANS64 P0, [R3+URZ+0x26840], R2 ;  /* 0x02684002030085a7 */ /* 0x000f24000800007f */
[----:B----4-:R-:W-:Y:S05]  /*9dd0*/  @!P0 BRA `(.L_x_568) ;  /* 0xfffffffc00f08947 */ /* 0x010fea000383ffff */
[----:B------:R-:W-:Y:S05]  /*9de0*/  BRA `(.L_x_587) ;  /* 0xfffffff4007c7947 */ /* 0x000fea000383ffff */
.L_x_570:
[----:B------:R-:W-:Y:S01]  /*9df0*/  BSSY B0, `(.L_x_588) ;  /* 0x0000006000007945 */ /* 0x000fe20003800000 */
[----:B------:R-:W-:-:S07]  /*9e00*/  IMAD.MOV.U32 R15, RZ, RZ, -0x1 ;  /* 0xffffffffff0f7424 */ /* 0x000fce00078e00ff */
[----:B--2---:R-:W-:Y:S05]  /*9e10*/  WARPSYNC.COLLECTIVE R15, `(.L_x_589) ;  /* 0x000000000f0c7348 */ /* 0x004fea0003c00000 */
[----:B------:R-:W-:Y:S02]  /*9e20*/  ELECT P6, UR62, PT ;  /* 0x00000000003e782f */ /* 0x000fe400038c0000 */
[----:B------:R-:W-:Y:S01]  /*9e30*/  MOV R14, UR62 ;  /* 0x0000003e000e7c02 */ /* 0x000fe20008000f00 */
[----:B--2---:R-:W-:Y:S10]  /*9e40*/  ENDCOLLECTIVE ;  /* 0x000000000000791b */ /* 0x004ff40003800000 */
.L_x_589:
[----:B------:R-:W-:Y:S05]  /*9e50*/  BSYNC B0 ;  /* 0x0000000000007941 */ /* 0x000fea0003800000 */
.L_x_588:
[----:B------:R-:W-:Y:S01]  /*9e60*/  PLOP3.LUT P0, PT, P6, PT, PT, 0x80, 0x0 ;  /* 0x000000000000781c */ /* 0x000fe2000370f070 */
[----:B------:R-:W-:-:S12]  /*9e70*/  BRA `(.L_x_590) ;  /* 0xfffffff800447947 */ /* 0x000fd8000383ffff */
.L_x_572:
[----:B-1----:R1:W3:Y:S02]  /*9e80*/  SYNCS.PHASECHK.TRANS64.TRYWAIT P0, [R6+URZ], R5 ;  /* 0x00000005060075a7 */ /* 0x0022e4000800017f */
[----:B---3--:R-:W-:Y:S05]  /*9e90*/  @!P0 NANOSLEEP.SYNCS 0x989680 ;  /* 0x009896800000895d */ /* 0x008fea0003900000 */
[----:B------:R-:W3:Y:S02]  /*9ea0*/  @!P0 SYNCS.PHASECHK.TRANS64 P0, [R6+URZ], R5 ;  /* 0x00000005060085a7 */ /* 0x000ee4000800007f */
[----:B---3--:R-:W-:Y:S05]  /*9eb0*/  @!P0 BRA `(.L_x_572) ;  /* 0xfffffffc00f08947 */ /* 0x008fea000383ffff */
[----:B------:R-:W-:Y:S05]  /*9ec0*/  BRA `(.L_x_591) ;  /* 0xfffffff800847947 */ /* 0x000fea000383ffff */
.L_x_573:
[----:B---3--:R3:W4:Y:S02]  /*9ed0*/  SYNCS.PHASECHK.TRANS64.TRYWAIT P0, [R3+URZ], R2 ;  /* 0x00000002030075a7 */ /* 0x008724000800017f */
[----:B----4-:R-:W-:Y:S05]  /*9ee0*/  @!P0 NANOSLEEP.SYNCS 0x989680 ;  /* 0x009896800000895d */ /* 0x010fea0003900000 */
[----:B------:R-:W4:Y:S02]  /*9ef0*/  @!P0 SYNCS.PHASECHK.TRANS64 P0, [R3+URZ], R2 ;  /* 0x00000002030085a7 */ /* 0x000f24000800007f */
[----:B----4-:R-:W-:Y:S05]  /*9f00*/  @!P0 BRA `(.L_x_573) ;  /* 0xfffffffc00f08947 */ /* 0x010fea000383ffff */
[----:B------:R-:W-:Y:S05]  /*9f10*/  BRA `(.L_x_592) ;  /* 0xfffffff800787947 */ /* 0x000fea000383ffff */
.L_x_575:
[----:B---3--:R3:W4:Y:S02]  /*9f20*/  SYNCS.PHASECHK.TRANS64.TRYWAIT P0, [R0+URZ], R5 ;  /* 0x00000005000075a7 */ /* 0x008724000800017f */
[----:B----4-:R-:W-:Y:S05]  /*9f30*/  @!P0 NANOSLEEP.SYNCS 0x989680 ;  /* 0x009896800000895d */ /* 0x010fea0003900000 */
[----:B------:R-:W4:Y:S02]  /*9f40*/  @!P0 SYNCS.PHASECHK.TRANS64 P0, [R0+URZ], R5 ;  /* 0x00000005000085a7 */ /* 0x000f24000800007f */
[----:B----4-:R-:W-:Y:S05]  /*9f50*/  @!P0 BRA `(.L_x_575) ;  /* 0xfffffffc00f08947 */ /* 0x010fea000383ffff */
[----:B------:R-:W-:Y:S05]  /*9f60*/  BRA `(.L_x_593) ;  /* 0xfffffff8007c7947 */ /* 0x000fea000383ffff */
.L_x_594:
        /* <DEDUP_REMOVED lines=9> */
.L_x_3299:


//--------------------- .text._ZN7cutlass13device_kernelIN5flash11enable_sm90INS1_16FlashAttnBwdSm90INS1_25CollectiveMainloopBwdSm90ILi2ELi2ELi2EN4cute5tupleIJNS5_1CILi1EEES8_S8_EEENS6_IJNS7_ILi64EEENS7_ILi128EEENS7_ILi96EEEEEENS_6half_tEfNS_4arch4Sm90ELb0ELb0ELb0ELb1ELb1ELb1ELb0ELb0ELi2ELi1ELi2ELi1ELb1EEENS1_21CollectiveEpilogueBwdISD_SE_SG_Li256ELb1ELb0ELi1EEENS1_19SingleTileSchedulerILb1ELb0ELb0ELi128EEEEEEEEEvNT_6ParamsE --------------------------
	.section	.text._ZN7cutlass13device_kernelIN5flash11enable_sm90INS1_16FlashAttnBwdSm90INS1_25CollectiveMainloopBwdSm90ILi2ELi2ELi2EN4cute5tupleIJNS5_1CILi1EEES8_S8_EEENS6_IJNS7_ILi64EEENS7_ILi128EEENS7_ILi96EEEEEENS_6half_tEfNS_4arch4Sm90ELb0ELb0ELb0ELb1ELb1ELb1ELb0ELb0ELi2ELi1ELi2ELi1ELb1EEENS1_21CollectiveEpilogueBwdISD_SE_SG_Li256ELb1ELb0ELi1EEENS1_19SingleTileSchedulerILb1ELb0ELb0ELi128EEEEEEEEEvNT_6ParamsE,"ax",@progbits
	.align	128
.text._ZN7cutlass13device_kernelIN5flash11enable_sm90INS1_16FlashAttnBwdSm90INS1_25CollectiveMainloopBwdSm90ILi2ELi2ELi2EN4cute5tupleIJNS5_1CILi1EEES8_S8_EEENS6_IJNS7_ILi64EEENS7_ILi128EEENS7_ILi96EEEEEENS_6half_tEfNS_4arch4Sm90ELb0ELb0ELb0ELb1ELb1ELb1ELb0ELb0ELi2ELi1ELi2ELi1ELb1EEENS1_21CollectiveEpilogueBwdISD_SE_SG_Li256ELb1ELb0ELi1EEENS1_19SingleTileSchedulerILb1ELb0ELb0ELi128EEEEEEEEEvNT_6ParamsE:
        .type           _ZN7cutlass13device_kernelIN5flash11enable_sm90INS1_16FlashAttnBwdSm90INS1_25CollectiveMainloopBwdSm90ILi2ELi2ELi2EN4cute5tupleIJNS5_1CILi1EEES8_S8_EEENS6_IJNS7_ILi64EEENS7_ILi128EEENS7_ILi96EEEEEENS_6half_tEfNS_4arch4Sm90ELb0ELb0ELb0ELb1ELb1ELb1ELb0ELb0ELi2ELi1ELi2ELi1ELb1EEENS1_21CollectiveEpilogueBwdISD_SE_SG_Li256ELb1ELb0ELi1EEENS1_19SingleTileSchedulerILb1ELb0ELb0ELi128EEEEEEEEEvNT_6ParamsE,@function
        .size           _ZN7cutlass13device_kernelIN5flash11enable_sm90INS1_16FlashAttnBwdSm90INS1_25CollectiveMainloopBwdSm90ILi2ELi2ELi2EN4cute5tupleIJNS5_1CILi1EEES8_S8_EEENS6_IJNS7_ILi64EEENS7_ILi128EEENS7_ILi96EEEEEENS_6half_tEfNS_4arch4Sm90ELb0ELb0ELb0ELb1ELb1ELb1ELb0ELb0ELi2ELi1ELi2ELi1ELb1EEENS1_21CollectiveEpilogueBwdISD_SE_SG_Li256ELb1ELb0ELi1EEENS1_19SingleTileSchedulerILb1ELb0ELb0ELi128EEEEEEEEEvNT_6ParamsE,(.L_x_3300 - _ZN7cutlass13device_kernelIN5flash11enable_sm90INS1_16FlashAttnBwdSm90INS1_25CollectiveMainloopBwdSm90ILi2ELi2ELi2EN4cute5tupleIJNS5_1CILi1EEES8_S8_EEENS6_IJNS7_ILi64EEENS7_ILi128EEENS7_ILi96EEEEEENS_6half_tEfNS_4arch4Sm90ELb0ELb0ELb0ELb1ELb1ELb1ELb0ELb0ELi2ELi1ELi2ELi1ELb1EEENS1_21CollectiveEpilogueBwdISD_SE_SG_Li256ELb1ELb0ELi1EEENS1_19SingleTileSchedulerILb1ELb0ELb0ELi128EEEEEEEEEvNT_6ParamsE)
        .other          _ZN7cutlass13device_kernelIN5flash11enable_sm90INS1_16FlashAttnBwdSm90INS1_25CollectiveMainloopBwdSm90ILi2ELi2ELi2EN4cute5tupleIJNS5_1CILi1EEES8_S8_EEENS6_IJNS7_ILi64EEENS7_ILi128EEENS7_ILi96EEEEEENS_6half_tEfNS_4arch4Sm90ELb0ELb0ELb0ELb1ELb1ELb1ELb0ELb0ELi2ELi1ELi2ELi1ELb1EEENS1_21CollectiveEpilogueBwdISD_SE_SG_Li256ELb1ELb0ELi1EEENS1_19SingleTileSchedulerILb1ELb0ELb0ELi128EEEEEEEEEvNT_6ParamsE,@"STO_CUDA_ENTRY STV_DEFAULT"
_ZN7cutlass13device_kernelIN5flash11enable_sm90INS1_16FlashAttnBwdSm90INS1_25CollectiveMainloopBwdSm90ILi2ELi2ELi2EN4cute5tupleIJNS5_1CILi1EEES8_S8_EEENS6_IJNS7_ILi64EEENS7_ILi128EEENS7_ILi96EEEEEENS_6half_tEfNS_4arch4Sm90ELb0ELb0ELb0ELb1ELb1ELb1ELb0ELb0ELi2ELi1ELi2ELi1ELb1EEENS1_21CollectiveEpilogueBwdISD_SE_SG_Li256ELb1ELb0ELi1EEENS1_19SingleTileSchedulerILb1ELb0ELb0ELi128EEEEEEEEEvNT_6ParamsE:
        /* <DEDUP_REMOVED lines=23> */
.L_x_596:
[----:B------:R-:W-:Y:S05]  /*0170*/  BSYNC B0 ;  /* 0x0000000000007941 */ /* 0x000fea0003800000 */
.L_x_595:
        /* <DEDUP_REMOVED lines=37> */
.L_x_597:
        /* <DEDUP_REMOVED lines=22> */
.L_x_598:
[----:B------:R-:W-:Y:S01]  /*0530*/  PLOP3.LUT P0, PT, PT, PT, UP0, 0x80, 0x0 ;  /* 0x000000000000781c */ /* 0x000fe20003f0f008 */
[----:B------:R-:W-:Y:S01]  /*0540*/  NOP ;  /* 0x0000000000007918 */ /* 0x000fe20000000000 */
[----:B------:R-:W-:Y:S01]  /*0550*/  ULDC.64 UR46, c[0x0][0x208] ;  /* 0x00008200002e7ab9 */ /* 0x000fe20000000a00 */
[----:B------:R-:W-:Y:S01]  /*0560*/  BSSY B6, `(.L_x_599) ;  /* 0x00009ca000067945 */ /* 0x000fe20003800000 */
[----:B-12-4-:R-:W-:Y:S09]  /*0570*/  BAR.SYNC.DEFER_BLOCKING 0x0 ;  /* 0x0000000000007b1d */ /* 0x016ff20000010000 */
[----:B------:R-:W-:Y:S05]  /*0580*/  @!P0 BRA `(.L_x_600) ;  /* 0x0000005800c88947 */ /* 0x000fea0003800000 */
.L_x_601:
        /* <DEDUP_REMOVED lines=21> */
.L_x_602:
        /* <DEDUP_REMOVED lines=14> */
.L_x_604:
[----:B------:R-:W-:-:S05]  /*07c0*/  ULDC UR4, c[0x0][0x8bc] ;  /* 0x00022f0000047ab9 */ /* 0x000fca0000000800 */
.L_x_603:
        /* <DEDUP_REMOVED lines=21> */
.L_x_606:
        /* <DEDUP_REMOVED lines=14> */
.L_x_607:
        /* <DEDUP_REMOVED lines=10> */
.L_x_608:
        /* <DEDUP_REMOVED lines=11> */
.L_x_609:
        /* <DEDUP_REMOVED lines=72> */
.L_x_612:
        /* <DEDUP_REMOVED lines=15> */
.L_x_611:
        /* <DEDUP_REMOVED lines=22> */
.L_x_614:
        /* <DEDUP_REMOVED lines=15> */
.L_x_613:
[----:B------:R-:W-:Y:S01]  /*1310*/  SHF.R.S32.HI R25, RZ, 0x1f, R22 ;  /* 0x0000001fff197819 */ /* 0x000fe20000011416 */
[----:B------:R-:W-:-:S03]  /*1320*/  UMOV UR4, 0xffffffff ;  /* 0xffffffff00047882 */ /* 0x000fc60000000000 */
[----:B------:R-:W-:-:S04]  /*1330*/  LEA.HI R0, R25, R22, RZ, 0x7 ;  /* 0x0000001619007211 */ /* 0x000fc800078f38ff */
[----:B------:R-:W-:Y:S01]  /*1340*/  SHF.R.S32.HI R16, RZ, 0x7, R0 ;  /* 0x00000007ff107819 */ /* 0x000fe20000011400 */
[----:B------:R-:W-:Y:S06]  /*1350*/  BRA.DIV UR4, `(.L_x_615) ;  /* 0x0000008e04b07947 */ /* 0x000fec000b800000 */
[----:B------:R2:W3:Y:S02]  /*1360*/  SHFL.IDX PT, R14, R16, RZ, 0x1f ;  /* 0x00001fff100e7589 */ /* 0x0004e400000e0000 */
.L_x_719:
        /* <DEDUP_REMOVED lines=14> */
.L_x_616:
        /* <DEDUP_REMOVED lines=19> */
.L_x_618:
        /* <DEDUP_REMOVED lines=125> */
.L_x_629:
[----:B------:R-:W-:-:S06]  /*1d50*/  UISETP.NE.AND UP0, UPT, UR11, 0x3, UPT ;  /* 0x000000030b00788c */ /* 0x000fcc000bf05270 */
[----:B------:R-:W-:-:S13]  /*1d60*/  PLOP3.LUT P0, PT, PT, PT, UP0, 0x80, 0x0 ;  /* 0x000000000000781c */ /* 0x000fda0003f0f008 */
[----:B-1----:R-:W-:Y:S05]  /*1d70*/  @!P0 BRA `(.L_x_619) ;  /* 0x0000000000048947 */ /* 0x002fea0003800000 */
[----:B------:R-:W-:Y:S01]  /*1d80*/  BPT.TRAP 0x1 ;  /* 0x000000040000795c */ /* 0x000fe20000300000 */
.L_x_619:
[----:B------:R-:W-:Y:S01]  /*1d90*/  R2UR UR8, R18 ;  /* 0x00000000120872ca */ /* 0x000fe200000e0000 */
[----:B------:R-:W-:-:S05]  /*1da0*/  IMAD.U32 R16, RZ, RZ, UR5 ;  /* 0x00000005ff107e24 */ /* 0x000fca000f8e00ff */
[----:B------:R-:W-:-:S07]  /*1db0*/  SHF.L.U32 R16, R16, 0x1f, RZ ;  /* 0x0000001f10107819 */ /* 0x000fce00000006ff */
[----:B------:R-:W-:-:S09]  /*1dc0*/  ULEA UR8, UR6, UR8, 0x3 ;  /* 0x0000000806087291 */ /* 0x000fd2000f8e183f */
[----:B------:R1:W2:Y:S01]  /*1dd0*/  SYNCS.PHASECHK.TRANS64.TRYWAIT P1, [UR8+0x26810], R16 ;  /* 0x02681010ff0075a7 */ /* 0x0002a20008020148 */
[----:B------:R-:W-:Y:S05]  /*1de0*/  @!P0 BRA `(.L_x_620) ;  /* 0x0000000000048947 */ /* 0x000fea0003800000 */
[----:B------:R-:W-:Y:S01]  /*1df0*/  BPT.TRAP 0x1 ;  /* 0x000000040000795c */ /* 0x000fe20000300000 */
.L_x_620:
[----:B--2---:R-:W-:Y:S05]  /*1e00*/  @P1 BRA `(.L_x_621) ;  /* 0x0000000000081947 */ /* 0x004fea0003800000 */
[----:B------:R-:W2:Y:S02]  /*1e10*/  SYNCS.PHASECHK.TRANS64.TRYWAIT P1, [UR8+0x26810], R16 ;  /* 0x02681010ff0075a7 */ /* 0x000ea40008020148 */
[----:B--2---:R-:W-:Y:S05]  /*1e20*/  @!P1 BRA `(.L_x_622) ;  /* 0x0000008400309947 */ /* 0x004fea0003800000 */
.L_x_621:
        /* <DEDUP_REMOVED lines=67> */
.L_x_623:
[----:B------:R1:W1:Y:S01]  /*2260*/  SYNCS.PHASECHK.TRANS64.TRYWAIT P1, [UR8+0x26830], R16 ;  /* 0x02683010ff0075a7 */ /* 0x0002620008020148 */
[----:B------:R-:W-:Y:S05]  /*2270*/  @!P0 BRA `(.L_x_624) ;  /* 0x0000000000048947 */ /* 0x000fea0003800000 */
[----:B------:R-:W-:Y:S01]  /*2280*/  BPT.TRAP 0x1 ;  /* 0x000000040000795c */ /* 0x000fe20000300000 */
.L_x_624:
[----:B-1----:R-:W-:Y:S05]  /*2290*/  @P1 BRA `(.L_x_625) ;  /* 0x0000000000081947 */ /* 0x002fea0003800000 */
[----:B------:R-:W1:Y:S02]  /*22a0*/  SYNCS.PHASECHK.TRANS64.TRYWAIT P1, [UR8+0x26830], R16 ;  /* 0x02683010ff0075a7 */ /* 0x000e640008020148 */
[----:B-1----:R-:W-:Y:S05]  /*22b0*/  @!P1 BRA `(.L_x_626) ;  /* 0x0000008000249947 */ /* 0x002fea0003800000 */
.L_x_625:
        /* <DEDUP_REMOVED lines=440> */
.L_x_627:
        /* <DEDUP_REMOVED lines=46> */
.L_x_628:
        /* <DEDUP_REMOVED lines=62> */
.L_x_610:
        /* <DEDUP_REMOVED lines=150> */
.L_x_631:
        /* <DEDUP_REMOVED lines=60> */
.L_x_633:
[----:B------:R-:W-:Y:S05]  /*5220*/  BSYNC B0 ;  /* 0x0000000000007941 */ /* 0x000fea0003800000 */
.L_x_632:
        /* <DEDUP_REMOVED lines=22> */
.L_x_635:
[----:B------:R-:W-:Y:S05]  /*5390*/  BSYNC B0 ;  /* 0x0000000000007941 */ /* 0x000fea0003800000 */
.L_x_634:
        /* <DEDUP_REMOVED lines=26> */
.L_x_637:
[----:B------:R-:W-:Y:S05]  /*5540*/  BSYNC B0 ;  /* 0x0000000000007941 */ /* 0x000fea0003800000 */
.L_x_636:
        /* <DEDUP_REMOVED lines=23> */
.L_x_630:
        /* <DEDUP_REMOVED lines=41> */
.L_x_638:
        /* <DEDUP_REMOVED lines=47> */
.L_x_640:
[----:B------:R-:W-:Y:S05]  /*5c40*/  BSYNC B0 ;  /* 0x0000000000007941 */ /* 0x000fea0003800000 */
.L_x_639:
        /* <DEDUP_REMOVED lines=21> */
.L_x_642:
[----:B------:R-:W-:Y:S05]  /*5da0*/  BSYNC B0 ;  /* 0x0000000000007941 */ /* 0x000fea0003800000 */
.L_x_641:
        /* <DEDUP_REMOVED lines=25> */
.L_x_644:
[----:B------:R-:W-:Y:S05]  /*5f40*/  BSYNC B0 ;  /* 0x0000000000007941 */ /* 0x000fea0003800000 */
.L_x_643:
        /* <DEDUP_REMOVED lines=22> */
.L_x_600:
        /* <DEDUP_REMOVED lines=9> */
[----:B------:R-:W1:Y:S01]  /*6140*/  S2UR UR25, SR_CTAID.X ;  /* 0x00000000001979c3 */ /* 0x000e620000002500 */
[----:B------:R-:W-:-:S04]  /*6150*/  ISETP.NE.U32.AND P0, PT, RZ, UR4, PT ;  /* 0x00000004ff007c0c */ /* 0x000fc8000bf05070 */
[----:B------:R-:W-:-:S03]  /*6160*/  ISETP.NE.AND.EX P0, PT, RZ, UR5, PT, P0 ;  /* 0x00000005ff007c0c */ /* 0x000fc6000bf05300 */
[----:B------:R-:W2:Y:S10]  /*6170*/  S2UR UR12, SR_CTAID.Z ;  /* 0x00000000000c79c3 */ /* 0x000eb40000002700 */
[----:B------:R-:W-:Y:S05]  /*6180*/  @!P0 BRA `(.L_x_646) ;  /* 0x00000000001c8947 */ /* 0x000fea0003800000 */
[----:B------:R-:W-:Y:S02]  /*6190*/  ULDC.64 UR4, c[0x0][0x8d8] ;  /* 0x0002360000047ab9 */ /* 0x000fe40000000a00 */
[----:B--2---:R-:W-:-:S06]  /*61a0*/  UIMAD.WIDE UR4, UR12, 0x4, UR4 ;  /* 0x000000040c0478a5 */ /* 0x004fcc000f8e0204 */
[----:B------:R-:W-:Y:S02]  /*61b0*/  IMAD.U32 R2, RZ, RZ, UR4 ;  /* 0x00000004ff027e24 */ /* 0x000fe4000f8e00ff */
[----:B------:R-:W-:-:S05]  /*61c0*/  IMAD.U32 R3, RZ, RZ, UR5 ;  /* 0x00000005ff037e24 */ /* 0x000fca000f8e00ff */
[----:B------:R-:W2:Y:S02]  /*61d0*/  LDG.E R2, desc[UR46][R2.64] ;  /* 0x0000002e02027981 */ /* 0x000ea4000c1e1900 */
[----:B--2---:R-:W-:Y:S01]  /*61e0*/  R2UR UR4, R2 ;  /* 0x00000000020472ca */ /* 0x004fe200000e0000 */
[----:B------:R-:W-:-:S14]  /*61f0*/  BRA `(.L_x_647) ;  /* 0x0000000000387947 */ /* 0x000fdc0003800000 */
.L_x_646:
[----:B------:R-:W-:Y:S02]  /*6200*/  ULDC.64 UR4, c[0x0][0x8d0] ;  /* 0x0002340000047ab9 */ /* 0x000fe40000000a00 */
[----:B------:R-:W-:-:S04]  /*6210*/  ISETP.NE.U32.AND P0, PT, RZ, UR4, PT ;  /* 0x00000004ff007c0c */ /* 0x000fc8000bf05070 */
[----:B------:R-:W-:-:S13]  /*6220*/  ISETP.NE.AND.EX P0, PT, RZ, UR5, PT, P0 ;  /* 0x00000005ff007c0c */ /* 0x000fda000bf05300 */
[----:B------:R-:W-:Y:S05]  /*6230*/  @!P0 BRA `(.L_x_648) ;  /* 0x0000000000248947 */ /* 0x000fea0003800000 */
[----:B------:R-:W-:Y:S02]  /*6240*/  ULDC.64 UR4, c[0x0][0x8d0] ;  /* 0x0002340000047ab9 */ /* 0x000fe40000000a00 */
[----:B--2---:R-:W-:-:S06]  /*6250*/  UIMAD.WIDE UR4, UR12, 0x4, UR4 ;  /* 0x000000040c0478a5 */ /* 0x004fcc000f8e0204 */
[----:B------:R-:W-:Y:S02]  /*6260*/  IMAD.U32 R2, RZ, RZ, UR4 ;  /* 0x00000004ff027e24 */ /* 0x000fe4000f8e00ff */
[----:B------:R-:W-:-:S05]  /*6270*/  IMAD.U32 R3, RZ, RZ, UR5 ;  /* 0x00000005ff037e24 */ /* 0x000fca000f8e00ff */
[----:B------:R-:W2:Y:S04]  /*6280*/  LDG.E R0, desc[UR46][R2.64] ;  /* 0x0000002e02007981 */ /* 0x000ea8000c1e1900 */
[----:B------:R-:W2:Y:S02]  /*6290*/  LDG.E R5, desc[UR46][R2.64+0x4] ;  /* 0x0000042e02057981 */ /* 0x000ea4000c1e1900 */
[----:B--2---:R-:W-:-:S05]  /*62a0*/  IMAD.IADD R0, R5, 0x1, -R0 ;  /* 0x0000000105007824 */ /* 0x004fca00078e0a00 */
[----:B------:R-:W-:Y:S01]  /*62b0*/  R2UR UR4, R0 ;  /* 0x00000000000472ca */ /* 0x000fe200000e0000 */
[----:B------:R-:W-:-:S14]  /*62c0*/  BRA `(.L_x_647) ;  /* 0x0000000000047947 */ /* 0x000fdc0003800000 */
.L_x_648:
[----:B------:R-:W-:-:S05]  /*62d0*/  ULDC UR4, c[0x0][0x8bc] ;  /* 0x00022f0000047ab9 */ /* 0x000fca0000000800 */
.L_x_647:
[----:B-1----:R-:W-:-:S04]  /*62e0*/  USHF.L.U32 UR5, UR25, 0x7, URZ ;  /* 0x0000000719057899 */ /* 0x002fc8000800063f */
[----:B------:R-:W-:-:S04]  /*62f0*/  UISETP.GE.AND UP0, UPT, UR5, UR4, UPT ;  /* 0x000000040500728c */ /* 0x000fc8000bf06270 */
[----:B--2---:R-:W-:-:S06]  /*6300*/  USEL UR12, UR12, 0xffffffff, !UP0 ;  /* 0xffffffff0c0c7887 */ /* 0x004fcc000c000000 */
        /* <DEDUP_REMOVED lines=10> */
[----:B------:R-:W-:Y:S02]  /*63b0*/  ULDC.64 UR4, c[0x0][0x780] ;  /* 0x0001e00000047ab9 */ /* 0x000fe40000000a00 */
[----:B------:R-:W-:-:S03]  /*63c0*/  UISETP.NE.U32.AND UP1, UPT, UR4, URZ, UPT ;  /* 0x0000003f0400728c */ /* 0x000fc6000bf25070 */
[----:B------:R-:W2:Y:S01]  /*63d0*/  @P0 LDG.E R0, desc[UR46][R2.64] ;  /* 0x0000002e02000981 */ /* 0x000ea2000c1e1900 */
[----:B------:R-:W-:-:S06]  /*63e0*/  UISETP.NE.AND.EX UP1, UPT, UR5, URZ, UPT, UP1 ;  /* 0x0000003f0500728c */ /* 0x000fcc000bf25310 */
[----:B------:R-:W-:-:S05]  /*63f0*/  PLOP3.LUT P1, PT, PT, PT, UP1, 0x80, 0x0 ;  /* 0x000000000000781c */ /* 0x000fca0003f2f018 */
[----:B------:R-:W-:Y:S02]  /*6400*/  @UP1 ULDC.64 UR4, c[0x0][0x780] ;  /* 0x0001e00000041ab9 */ /* 0x000fe40000000a00 */
[----:B------:R-:W-:-:S06]  /*6410*/  @UP1 UIMAD.WIDE UR4, UR12, 0x4, UR4 ;  /* 0x000000040c0418a5 */ /* 0x000fcc000f8e0204 */
[----:B------:R-:W-:Y:S02]  /*6420*/  IMAD.U32 R4, RZ, RZ, UR4 ;  /* 0x00000004ff047e24 */ /* 0x000fe4000f8e00ff */
[----:B------:R-:W-:-:S05]  /*6430*/  IMAD.U32 R5, RZ, RZ, UR5 ;  /* 0x00000005ff057e24 */ /* 0x000fca000f8e00ff */
[----:B------:R-:W3:Y:S01]  /*6440*/  @P1 LDG.E R4, desc[UR46][R4.64] ;  /* 0x0000002e04041981 */ /* 0x000ee2000c1e1900 */
[----:B------:R-:W-:Y:S01]  /*6450*/  PLOP3.LUT P2, PT, PT, PT, UP0, 0x80, 0x0 ;  /* 0x000000000000781c */ /* 0x000fe20003f4f008 */
[----:B------:R-:W1:-:S12]  /*6460*/  S2UR UR19, SR_CTAID.Y ;  /* 0x00000000001379c3 */ /* 0x000e580000002600 */
[----:B--2---:R-:W-:-:S13]  /*6470*/  @P2 R2UR UR4, R0 ;  /* 0x00000000000422ca */ /* 0x004fda00000e0000 */
[----:B------:R-:W-:-:S04]  /*6480*/  @UP0 ULEA UR4, UR12, UR4, 0x6 ;  /* 0x000000040c040291 */ /* 0x000fc8000f8e303f */
[----:B------:R-:W-:-:S04]  /*6490*/  @UP0 USHF.R.S32.HI UR5, URZ, 0x1f, UR4 ;  /* 0x0000001f3f050899 */ /* 0x000fc80008011404 */
[----:B------:R-:W-:-:S03]  /*64a0*/  @UP0 ULEA.HI UR5, UR5, UR4, URZ, 0x6 ;  /* 0x0000000405050291 */ /* 0x000fc6000f8f303f */
[----:B------:R-:W-:Y:S01]  /*64b0*/  ULDC UR4, c[0x0][0x280] ;  /* 0x0000a00000047ab9 */ /* 0x000fe20000000800 */
[----:B------:R-:W-:Y:S01]  /*64c0*/  @UP0 USHF.R.S32.HI UR5, URZ, 0x6, UR5 ;  /* 0x000000063f050899 */ /* 0x000fe20008011405 */
[----:B---3--:R-:W-:Y:S01]  /*64d0*/  @P1 R2UR UR4, R4 ;  /* 0x00000000040412ca */ /* 0x008fe200000e0000 */
[----:B-1----:R-:W-:-:S14]  /*64e0*/  @P1 BRA `(.L_x_649) ;  /* 0x0000000000181947 */ /* 0x002fdc0003800000 */
[----:B------:R-:W-:Y:S05]  /*64f0*/  @!P0 BRA `(.L_x_649) ;  /* 0x0000000000148947 */ /* 0x000fea0003800000 */
[----:B------:R-:W2:Y:S04]  /*6500*/  LDG.E R4, desc[UR46][R2.64] ;  /* 0x0000002e02047981 */ /* 0x000ea8000c1e1900 */
[----:B------:R-:W3:Y:S01]  /*6510*/  LDG.E R0, desc[UR46][R2.64+0x4] ;  /* 0x0000042e02007981 */ /* 0x000ee2000c1e1900 */
[----:B--2---:R-:W-:Y:S02]  /*6520*/  R2UR UR6, R4 ;  /* 0x00000000040672ca */ /* 0x004fe400000e0000 */
[----:B---3--:R-:W-:-:S13]  /*6530*/  R2UR UR4, R0 ;  /* 0x00000000000472ca */ /* 0x008fda00000e0000 */
[----:B------:R-:W-:-:S12]  /*6540*/  UIADD3 UR4, -UR6, UR4, URZ ;  /* 0x0000000406047290 */ /* 0x000fd8000fffe13f */
.L_x_649:
[----:B------:R-:W-:Y:S02]  /*6550*/  UISETP.GE.AND UP1, UPT, UR4, 0x1, UPT ;  /* 0x000000010400788c */ /* 0x000fe4000bf26270 */
[----:B------:R-:W-:Y:S01]  /*6560*/  @UP0 UIMAD UR5, UR5, 0x1800, URZ ;  /* 0x00001800050508a4 */ /* 0x000fe2000f8e023f */
[----:B------:R-:W-:Y:S01]  /*6570*/  UMOV UR6, URZ ;  /* 0x0000003f00067c82 */ /* 0x000fe20008000000 */
[----:B------:R-:W-:Y:S02]  /*6580*/  UMOV UR7, URZ ;  /* 0x0000003f00077c82 */ /* 0x000fe40008000000 */
[----:B------:R-:W-:Y:S01]  /*6590*/  PLOP3.LUT P0, PT, PT, PT, UP1, 0x80, 0x0 ;  /* 0x000000000000781c */ /* 0x000fe20003f0f018 */
[----:B------:R-:W-:Y:S02]  /*65a0*/  @UP0 USHF.R.S32.HI UR8, URZ, 0x1f, UR5 ;  /* 0x0000001f3f080899 */ /* 0x000fe40008011405 */
[----:B------:R-:W-:Y:S01]  /*65b0*/  USHF.R.S32.HI UR20, URZ, 0x1f, UR19 ;  /* 0x0000001f3f147899 */ /* 0x000fe20008011413 */
[----:B------:R-:W-:-:S04]  /*65c0*/  @UP0 UMOV UR6, UR5 ;  /* 0x0000000500060c82 */ /* 0x000fc80008000000 */
[----:B------:R-:W-:-:S05]  /*65d0*/  @UP0 UMOV UR7, UR8 ;  /* 0x0000000800070c82 */ /* 0x000fca0008000000 */
[----:B------:R-:W-:Y:S05]  /*65e0*/  @!P0 BRA `(.L_x_605) ;  /* 0x0000003c00048947 */ /* 0x000fea0003800000 */
[----:B------:R-:W1:Y:S01]  /*65f0*/  S2R R0, SR_TID.X ;  /* 0x0000000000007919 */ /* 0x000e620000002100 */
[----:B------:R-:W-:Y:S01]  /*6600*/  ULDC.64 UR10, c[0x0][0x2d8] ;  /* 0x0000b600000a7ab9 */ /* 0x000fe20000000a00 */
[----:B------:R-:W-:Y:S02]  /*6610*/  UIADD3 UR5, UR4, 0x3f, URZ ;  /* 0x0000003f04057890 */ /* 0x000fe4000fffe03f */
[----:B------:R-:W-:Y:S02]  /*6620*/  UIMAD UR8, UR20, UR10, URZ ;  /* 0x0000000a140872a4 */ /* 0x000fe4000f8e023f */
[----:B------:R-:W-:Y:S02]  /*6630*/  UISETP.GE.AND UP1, UPT, UR4, 0x41, UPT ;  /* 0x000000410400788c */ /* 0x000fe4000bf26270 */
[----:B------:R-:W-:Y:S02]  /*6640*/  USHF.R.S32.HI UR4, URZ, 0x1f, UR5 ;  /* 0x0000001f3f047899 */ /* 0x000fe40008011405 */
[----:B------:R-:W-:-:S02]  /*6650*/  UIMAD UR9, UR19, UR11, UR8 ;  /* 0x0000000b130972a4 */ /* 0x000fc4000f8e0208 */
[----:B------:R-:W-:Y:S01]  /*6660*/  USHF.R.S32.HI UR8, URZ, 0x1f, UR12 ;  /* 0x0000001f3f087899 */ /* 0x000fe2000801140c */
[----:B------:R-:W-:Y:S01]  /*6670*/  PLOP3.LUT P1, PT, PT, PT, UP1, 0x80, 0x0 ;  /* 0x000000000000781c */ /* 0x000fe20003f2f018 */
[----:B------:R-:W-:Y:S02]  /*6680*/  UIMAD.WIDE.U32 UR14, UR19, UR10, URZ ;  /* 0x0000000a130e72a5 */ /* 0x000fe4000f8e003f */
[----:B------:R-:W-:Y:S02]  /*6690*/  ULEA.HI UR4, UR4, UR5, URZ, 0x6 ;  /* 0x0000000504047291 */ /* 0x000fe4000f8f303f */
[----:B------:R-:W-:Y:S02]  /*66a0*/  USEL UR13, UR8, URZ, !UP0 ;  /* 0x0000003f080d7287 */ /* 0x000fe4000c000000 */
[----:B------:R-:W-:Y:S02]  /*66b0*/  UIADD3 UR8, UP2, UR6, UR14, URZ ;  /* 0x0000000e06087290 */ /* 0x000fe4000ff5e03f */
[----:B------:R-:W-:-:S02]  /*66c0*/  UIADD3 UR5, UR15, UR9, URZ ;  /* 0x000000090f057290 */ /* 0x000fc4000fffe03f */
[----:B------:R-:W-:Y:S01]  /*66d0*/  USHF.R.S32.HI UR4, URZ, 0x6, UR4 ;  /* 0x000000063f047899 */ /* 0x000fe20008011404 */
[----:B------:R-:W-:Y:S01]  /*66e0*/  ULDC UR10, c[0x0][0x288] ;  /* 0x0000a200000a7ab9 */ /* 0x000fe20000000800 */
[----:B------:R-:W-:Y:S01]  /*66f0*/  USEL UR18, UR12, URZ, !UP0 ;  /* 0x0000003f0c127287 */ /* 0x000fe2000c000000 */
[----:B------:R-:W-:Y:S01]  /*6700*/  ULDC.64 UR16, c[0x0][0x2e0] ;  /* 0x0000b80000107ab9 */ /* 0x000fe20000000a00 */
[----:B------:R-:W-:Y:S02]  /*6710*/  UIMAD UR12, UR12, UR10, URZ ;  /* 0x0000000a0c0c72a4 */ /* 0x000fe4000f8e023f */
[----:B------:R-:W-:Y:S01]  /*6720*/  UIADD3.X UR9, UR7, UR5, URZ, UP2, !UPT ;  /* 0x0000000507097290 */ /* 0x000fe200097fe43f */
[----:B-1----:R-:W-:Y:S01]  /*6730*/  LOP3.LUT R0, R0, 0x1f, RZ, 0xc0, !PT ;  /* 0x0000001f00007812 */ /* 0x002fe200078ec0ff */
[----:B------:R-:W-:Y:S01]  /*6740*/  ULDC UR11, c[0x0][0x760] ;  /* 0x0001d800000b7ab9 */ /* 0x000fe20000000800 */
[----:B------:R-:W-:Y:S02]  /*6750*/  UIMAD UR13, UR13, UR16, URZ ;  /* 0x000000100d0d72a4 */ /* 0x000fe4000f8e023f */
[----:B------:R-:W-:-:S02]  /*6760*/  UISETP.LT.AND UP2, UPT, UR4, 0x1, UPT ;  /* 0x000000010400788c */ /* 0x000fc4000bf41270 */
[----:B------:R-:W-:Y:S02]  /*6770*/  UIMAD UR10, UR10, UR11, URZ ;  /* 0x0000000b0a0a72a4 */ /* 0x000fe4000f8e023f */
[----:B------:R-:W-:Y:S02]  /*6780*/  UIADD3 UR11, UP0, UR12, UR19, URZ ;  /* 0x000000130c0b7290 */ /* 0x000fe4000ff1e03f */
[----:B------:R-:W-:Y:S02]  /*6790*/  UIMAD UR13, UR18, UR17, UR13 ;  /* 0x00000011120d72a4 */ /* 0x000fe4000f8e020d */
[----:B------:R-:W-:Y:S02]  /*67a0*/  USEL UR19, UR4, 0x1, !UP2 ;  /* 0x0000000104137887 */ /* 0x000fe4000d000000 */
[----:B------:R-:W-:Y:S01]  /*67b0*/  UIMAD.WIDE.U32 UR8, UR18, UR16, UR8 ;  /* 0x00000010120872a5 */ /* 0x000fe2000f8e0008 */
[----:B------:R-:W-:Y:S01]  /*67c0*/  ELECT P0, URZ, PT ;  /* 0x00000000003f782f */ /* 0x000fe20003800000 */
[----:B------:R-:W-:-:S02]  /*67d0*/  ULEA.HI.X.SX32 UR12, UR12, UR20, 0x1, UP0 ;  /* 0x000000140c0c7291 */ /* 0x000fc400080f0e3f */
[----:B------:R-:W-:Y:S02]  /*67e0*/  ULOP3.LUT UR32, UR19, 0x1, URZ, 0xc0, !UPT ;  /* 0x0000000113207892 */ /* 0x000fe4000f8ec03f */
[----:B------:R-:W-:Y:S01]  /*67f0*/  UIADD3 UR27, UR9, UR13, URZ ;  /* 0x0000000d091b7290 */ /* 0x000fe2000fffe03f */
[----:B------:R-:W-:Y:S01]  /*6800*/  UMOV UR4, URZ ;  /* 0x0000003f00047c82 */ /* 0x000fe20008000000 */
[----:B------:R-:W-:Y:S10]  /*6810*/  @!P1 BRA `(.L_x_650) ;  /* 0x0000000800bc9947 */ /* 0x000ff40003800000 */
[----:B------:R-:W-:Y:S01]  /*6820*/  UMOV UR15, UR5 ;  /* 0x00000005000f7c82 */ /* 0x000fe20008000000 */
[----:B------:R-:W-:Y:S01]  /*6830*/  ULDC.64 UR4, c[0x0][0x2c0] ;  /* 0x0000b00000047ab9 */ /* 0x000fe20000000a00 */
[----:B------:R-:W-:-:S04]  /*6840*/  UIMAD.WIDE.U32 UR16, UR18, UR16, UR14 ;  /* 0x00000010121072a5 */ /* 0x000fc8000f8e000e */
[----:B------:R-:W-:-:S04]  /*6850*/  UIADD3 UR23, UP0, UR6, UR16, URZ ;  /* 0x0000001006177290 */ /* 0x000fc8000ff1e03f */
[----:B------:R-:W-:Y:S02]  /*6860*/  UIADD3.X UR6, UR7, UR13, UR17, UP0, !UPT ;  /* 0x0000000d07067290 */ /* 0x000fe400087fe411 */
[----:B------:R-:W-:Y:S02]  /*6870*/  ULEA UR22, UP0, UR23, UR4, 0x2 ;  /* 0x0000000417167291 */ /* 0x000fe4000f80103f */
[----:B------:R-:W-:Y:S02]  /*6880*/  UIADD3 UR13, UR19, -UR32, URZ ;  /* 0x80000020130d7290 */ /* 0x000fe4000fffe03f */
[----:B------:R-:W-:Y:S02]  /*6890*/  ULEA.HI.X UR23, UR23, UR5, UR6, 0x2, UP0 ;  /* 0x0000000517177291 */ /* 0x000fe400080f1406 */
[----:B------:R-:W-:Y:S02]  /*68a0*/  UIADD3 UR18, UP0, UR22, 0x3000, URZ ;  /* 0x0000300016127890 */ /* 0x000fe4000ff1e03f */
[----:B------:R-:W-:-:S02]  /*68b0*/  UIADD3 UR20, UP1, UR22, 0x6000, URZ ;  /* 0x0000600016147890 */ /* 0x000fc4000ff3e03f */
[----:B------:R-:W-:Y:S02]  /*68c0*/  UIADD3 UR22, UP2, UR22, 0x9000, URZ ;  /* 0x0000900016167890 */ /* 0x000fe4000ff5e03f */
[----:B------:R-:W-:Y:S02]  /*68d0*/  UIADD3.X UR19, URZ, UR23, URZ, UP0, !UPT ;  /* 0x000000173f137290 */ /* 0x000fe400087fe43f */
[----:B------:R-:W-:Y:S02]  /*68e0*/  UIADD3.X UR21, URZ, UR23, URZ, UP1, !UPT ;  /* 0x000000173f157290 */ /* 0x000fe40008ffe43f */
[----:B------:R-:W-:Y:S01]  /*68f0*/  UIADD3.X UR23, URZ, UR23, URZ, UP2, !UPT ;  /* 0x000000173f177290 */ /* 0x000fe200097fe43f */
[----:B------:R-:W-:Y:S01]  /*6900*/  UMOV UR5, URZ ;  /* 0x0000003f00057c82 */ /* 0x000fe20008000000 */
[----:B------:R-:W-:-:S10]  /*6910*/  UMOV UR4, URZ ;  /* 0x0000003f00047c82 */ /* 0x000fd40008000000 */
.L_x_675:
        /* <DEDUP_REMOVED lines=17> */
.L_x_653:
[----:B------:R-:W2:Y:S04]  /*6a30*/  LDG.E.STRONG.GPU R4, desc[UR46][R2.64] ;  /* 0x0000002e02047981 */ /* 0x000ea8000c1ef900 */
[----:B--2---:R-:W-:Y:S01]  /*6a40*/  CCTL.IVALL ;  /* 0x00000000ff00798f */ /* 0x004fe20002000000 */
[----:B------:R-:W-:Y:S05]  /*6a50*/  YIELD ;  /* 0x0000000000007946 */ /* 0x000fea0003800000 */
[----:B------:R-:W-:-:S13]  /*6a60*/  ISETP.NE.AND P2, PT, R4, UR25, PT ;  /* 0x0000001904007c0c */ /* 0x000fda000bf45270 */
[----:B------:R-:W-:Y:S05]  /*6a70*/  @P2 BRA `(.L_x_653) ;  /* 0xfffffffc00ec2947 */ /* 0x000fea000383ffff */
.L_x_652:
[----:B------:R-:W-:Y:S05]  /*6a80*/  BSYNC B0 ;  /* 0x0000000000007941 */ /* 0x000fea0003800000 */
.L_x_651:
[----:B------:R-:W-:-:S03]  /*6a90*/  UMOV UR16, 0xffffffff ;  /* 0xffffffff00107882 */ /* 0x000fc60000000000 */
[----:B------:R-:W-:Y:S05]  /*6aa0*/  BRA.DIV UR16, `(.L_x_654) ;  /* 0x0000003a10407947 */ /* 0x000fea000b800000 */
[----:B------:R-:W-:Y:S01]  /*6ab0*/  NOP ;  /* 0x0000000000007918 */ /* 0x000fe20000000000 */
.L_x_722:
        /* <DEDUP_REMOVED lines=19> */
.L_x_656:
[----:B------:R-:W-:Y:S05]  /*6bf0*/  BSYNC B0 ;  /* 0x0000000000007941 */ /* 0x000fea0003800000 */
.L_x_655:
        /* <DEDUP_REMOVED lines=13> */
.L_x_658:
[----:B------:R-:W-:Y:S05]  /*6cd0*/  BSYNC B0 ;  /* 0x0000000000007941 */ /* 0x000fea0003800000 */
.L_x_657:
[----:B------:R-:W-:Y:S06]  /*6ce0*/  BAR.ARV 0xa, 0xa0 ;  /* 0x0282800000007b1d */ /* 0x000fec0000002000 */
[----:B------:R-:W-:Y:S04]  /*6cf0*/  BSSY B0, `(.L_x_659) ;  /* 0x0000003000007945 */ /* 0x000fe80003800000 */
[----:B------:R-:W-:Y:S05]  /*6d00*/  @!P0 BRA `(.L_x_660) ;  /* 0x0000000000048947 */ /* 0x000fea0003800000 */
[----:B------:R-:W-:-:S04]  /*6d10*/  DEPBAR.LE SB0, 0x0 ;  /* 0x000080000000791a */ /* 0x000fc80000000000 */
.L_x_660:
[----:B------:R-:W-:Y:S05]  /*6d20*/  BSYNC B0 ;  /* 0x0000000000007941 */ /* 0x000fea0003800000 */
.L_x_659:
        /* <DEDUP_REMOVED lines=19> */
.L_x_662:
[----:B------:R-:W-:Y:S05]  /*6e60*/  BSYNC B0 ;  /* 0x0000000000007941 */ /* 0x000fea0003800000 */
.L_x_661:
        /* <DEDUP_REMOVED lines=9> */
.L_x_665:
[----:B------:R-:W2:Y:S04]  /*6f00*/  LDG.E.STRONG.GPU R4, desc[UR46][R2.64] ;  /* 0x0000002e02047981 */ /* 0x000ea8000c1ef900 */
[----:B--2---:R-:W-:Y:S01]  /*6f10*/  CCTL.IVALL ;  /* 0x00000000ff00798f */ /* 0x004fe20002000000 */
[----:B------:R-:W-:Y:S05]  /*6f20*/  YIELD ;  /* 0x0000000000007946 */ /* 0x000fea0003800000 */
[----:B------:R-:W-:-:S13]  /*6f30*/  ISETP.NE.AND P2, PT, R4, UR25, PT ;  /* 0x0000001904007c0c */ /* 0x000fda000bf45270 */
[----:B------:R-:W-:Y:S05]  /*6f40*/  @P2 BRA `(.L_x_665) ;  /* 0xfffffffc00ec2947 */ /* 0x000fea000383ffff */
.L_x_664:
[----:B------:R-:W-:Y:S05]  /*6f50*/  BSYNC B0 ;  /* 0x0000000000007941 */ /* 0x000fea0003800000 */
.L_x_663:
[----:B------:R-:W-:-:S03]  /*6f60*/  UMOV UR6, 0xffffffff ;  /* 0xffffffff00067882 */ /* 0x000fc60000000000 */
[----:B------:R-:W-:Y:S05]  /*6f70*/  BRA.DIV UR6, `(.L_x_666) ;  /* 0x0000003606287947 */ /* 0x000fea000b800000 */
[----:B------:R-:W-:Y:S01]  /*6f80*/  NOP ;  /* 0x0000000000007918 */ /* 0x000fe20000000000 */
.L_x_725:
        /* <DEDUP_REMOVED lines=13> */
.L_x_668:
[----:B------:R-:W-:Y:S05]  /*7060*/  BSYNC B0 ;  /* 0x0000000000007941 */ /* 0x000fea0003800000 */
.L_x_667:
        /* <DEDUP_REMOVED lines=13> */
.L_x_670:
[----:B------:R-:W-:Y:S05]  /*7140*/  BSYNC B0 ;  /* 0x0000000000007941 */ /* 0x000fea0003800000 */
.L_x_669:
[----:B------:R-:W-:Y:S06]  /*7150*/  BAR.ARV 0xa, 0xa0 ;  /* 0x0282800000007b1d */ /* 0x000fec0000002000 */
[----:B------:R-:W-:Y:S04]  /*7160*/  BSSY B0, `(.L_x_671) ;  /* 0x0000003000007945 */ /* 0x000fe80003800000 */
[----:B------:R-:W-:Y:S05]  /*7170*/  @!P0 BRA `(.L_x_672) ;  /* 0x0000000000048947 */ /* 0x000fea0003800000 */
[----:B------:R-:W-:-:S04]  /*7180*/  DEPBAR.LE SB0, 0x0 ;  /* 0x000080000000791a */ /* 0x000fc80000000000 */
.L_x_672:
[----:B------:R-:W-:Y:S05]  /*7190*/  BSYNC B0 ;  /* 0x0000000000007941 */ /* 0x000fea0003800000 */
.L_x_671:
        /* <DEDUP_REMOVED lines=19> */
.L_x_674:
[----:B------:R-:W-:Y:S05]  /*72d0*/  BSYNC B0 ;  /* 0x0000000000007941 */ /* 0x000fea0003800000 */
.L_x_673:
[----:B------:R-:W-:Y:S02]  /*72e0*/  UIADD3 UR4, UR4, 0x2, URZ ;  /* 0x0000000204047890 */ /* 0x000fe4000fffe03f */
[----:B------:R-:W-:Y:S01]  /*72f0*/  UIADD3 UR5, UR5, 0x1, URZ ;  /* 0x0000000105057890 */ /* 0x000fe2000fffe03f */
[----:B------:R-:W-:Y:S11]  /*7300*/  @P1 BRA `(.L_x_675) ;  /* 0xfffffff400841947 */ /* 0x000ff6000383ffff */
.L_x_650:
        /* <DEDUP_REMOVED lines=13> */
.L_x_678:
[----:B------:R-:W2:Y:S04]  /*73e0*/  LDG.E.STRONG.GPU R0, desc[UR46][R2.64] ;  /* 0x0000002e02007981 */ /* 0x000ea8000c1ef900 */
[----:B--2---:R-:W-:Y:S01]  /*73f0*/  CCTL.IVALL ;  /* 0x00000000ff00798f */ /* 0x004fe20002000000 */
[----:B------:R-:W-:Y:S05]  /*7400*/  YIELD ;  /* 0x0000000000007946 */ /* 0x000fea0003800000 */
[----:B------:R-:W-:-:S13]  /*7410*/  ISETP.NE.AND P1, PT, R0, UR25, PT ;  /* 0x0000001900007c0c */ /* 0x000fda000bf25270 */
[----:B------:R-:W-:Y:S05]  /*7420*/  @P1 BRA `(.L_x_678) ;  /* 0xfffffffc00ec1947 */ /* 0x000fea000383ffff */
.L_x_677:
[----:B------:R-:W-:Y:S05]  /*7430*/  BSYNC B0 ;  /* 0x0000000000007941 */ /* 0x000fea0003800000 */
.L_x_676:
[----:B------:R-:W-:-:S03]  /*7440*/  UMOV UR5, 0xffffffff ;  /* 0xffffffff00057882 */ /* 0x000fc60000000000 */
[----:B------:R-:W-:Y:S05]  /*7450*/  BRA.DIV UR5, `(.L_x_679) ;  /* 0x00000032050c7947 */ /* 0x000fea000b800000 */
[----:B------:R-:W-:Y:S01]  /*7460*/  NOP ;  /* 0x0000000000007918 */ /* 0x000fe20000000000 */
.L_x_728:
        /* <DEDUP_REMOVED lines=22> */
.L_x_681:
[----:B------:R-:W-:Y:S05]  /*75d0*/  BSYNC B0 ;  /* 0x0000000000007941 */ /* 0x000fea0003800000 */
.L_x_680:
[----:B------:R-:W-:Y:S06]  /*75e0*/  BAR.SYNC.DEFER_BLOCKING 0xe, 0xa0 ;  /* 0x0382800000007b1d */ /* 0x000fec0000010000 */
[----:B------:R-:W-:Y:S04]  /*75f0*/  BSSY B0, `(.L_x_682) ;  /* 0x0000013000007945 */ /* 0x000fe80003800000 */
[----:B------:R-:W-:Y:S05]  /*7600*/  @!P0 BRA `(.L_x_683) ;  /* 0x0000000000448947 */ /* 0x000fea0003800000 */
[----:B------:R-:W1:Y:S01]  /*7610*/  S2UR UR14, SR_CgaCtaId ;  /* 0x00000000000e79c3 */ /* 0x000e620000008800 */
[----:B------:R-:W-:Y:S01]  /*7620*/  R2UR UR5, R6 ;  /* 0x00000000060572ca */ /* 0x000fe200000e0000 */
[----:B------:R-:W-:Y:S01]  /*7630*/  UMOV UR13, 0x400 ;  /* 0x00000400000d7882 */ /* 0x000fe20000000000 */
[----:B------:R-:W-:-:S11]  /*7640*/  ULDC.64 UR6, c[0x0][0x2c0] ;  /* 0x0000b00000067ab9 */ /* 0x000fd60000000a00 */
[----:B------:R-:W-:-:S04]  /*7650*/  UIADD3 UR5, UR5, 0xc00, URZ ;  /* 0x00000c0005057890 */ /* 0x000fc8000fffe03f */
[----:B------:R-:W-:-:S04]  /*7660*/  UIADD3 UR15, UP0, UR5, UR8, URZ ;  /* 0x00000008050f7290 */ /* 0x000fc8000ff1e03f */
[----:B------:R-:W-:Y:S02]  /*7670*/  ULEA.HI.X.SX32 UR5, UR5, UR27, 0x1, UP0 ;  /* 0x0000001b05057291 */ /* 0x000fe400080f0e3f */
[----:B-1----:R-:W-:Y:S02]  /*7680*/  ULEA UR13, UR14, UR13, 0x18 ;  /* 0x0000000d0e0d7291 */ /* 0x002fe4000f8ec03f */
[----:B------:R-:W-:Y:S02]  /*7690*/  ULEA UR6, UP0, UR15, UR6, 0x2 ;  /* 0x000000060f067291 */ /* 0x000fe4000f80103f */
[----:B------:R-:W-:Y:S02]  /*76a0*/  UIADD3 UR13, UR13, 0xf000, URZ ;  /* 0x0000f0000d0d7890 */ /* 0x000fe4000fffe03f */
[----:B------:R-:W-:Y:S01]  /*76b0*/  ULEA.HI.X UR7, UR15, UR7, UR5, 0x2, UP0 ;  /* 0x000000070f077291 */ /* 0x000fe200080f1405 */
[----:B------:R-:W-:Y:S02]  /*76c0*/  UMOV UR14, 0x0 ;  /* 0x00000000000e7882 */ /* 0x000fe40000000000 */
[----:B------:R-:W-:Y:S01]  /*76d0*/  UMOV UR5, 0x300 ;  /* 0x0000030000057882 */ /* 0x000fe20000000000 */
[----:B------:R-:W-:-:S05]  /*76e0*/  UMOV UR15, 0x14f00000 ;  /* 0x14f00000000f7882 */ /* 0x000fca0000000000 */
[----:B------:R1:W-:Y:S01]  /*76f0*/  UBLKRED.G.S.ADD.F32.RN [UR6], [UR13], UR5, desc[UR14] ;  /* 0x00000e060d0073bb */ /* 0x0003e200080a1405 */
[----:B------:R0:W-:Y:S01]  /*7700*/  UTMACMDFLUSH ;  /* 0x00000000000079b7 */ /* 0x0001e20000000000 */
[----:B-1----:R-:W-:-:S04]  /*7710*/  DEPBAR.LE SB0, 0x1 ;  /* 0x000080400000791a */ /* 0x002fc80000000000 */
.L_x_683:
[----:B------:R-:W-:Y:S05]  /*7720*/  BSYNC B0 ;  /* 0x0000000000007941 */ /* 0x000fea0003800000 */
.L_x_682:
[----:B------:R-:W-:Y:S06]  /*7730*/  BAR.ARV 0xa, 0xa0 ;  /* 0x0282800000007b1d */ /* 0x000fec0000002000 */
[----:B------:R-:W-:Y:S04]  /*7740*/  BSSY B0, `(.L_x_684) ;  /* 0x0000003000007945 */ /* 0x000fe80003800000 */
[----:B------:R-:W-:Y:S05]  /*7750*/  @!P0 BRA `(.L_x_685) ;  /* 0x0000000000048947 */ /* 0x000fea0003800000 */
[----:B------:R-:W-:-:S04]  /*7760*/  DEPBAR.LE SB0, 0x0 ;  /* 0x000080000000791a */ /* 0x000fc80000000000 */
.L_x_685:
[----:B------:R-:W-:Y:S05]  /*7770*/  BSYNC B0 ;  /* 0x0000000000007941 */ /* 0x000fea0003800000 */
.L_x_684:
        /* <DEDUP_REMOVED lines=19> */
.L_x_645:
        /* <DEDUP_REMOVED lines=13> */
.L_x_686:
        /* <DEDUP_REMOVED lines=14> */
.L_x_688:
[----:B------:R-:W-:-:S05]  /*7a60*/  ULDC UR4, c[0x0][0x8bc] ;  /* 0x00022f0000047ab9 */ /* 0x000fca0000000800 */
.L_x_687:
        /* <DEDUP_REMOVED lines=56> */
.L_x_690:
        /* <DEDUP_REMOVED lines=63> */
.L_x_729:
        /* <DEDUP_REMOVED lines=13> */
.L_x_693:
        /* <DEDUP_REMOVED lines=125> */
.L_x_704:
[----:B------:R-:W-:-:S04]  /*8a80*/  SHF.L.U32 R21, R9, 0x1f, RZ ;  /* 0x0000001f09157819 */ /* 0x000fc800000006ff */
[----:B-1----:R-:W1:Y:S02]  /*8a90*/  SYNCS.PHASECHK.TRANS64.TRYWAIT P1, [R0+URZ+0x26840], R21 ;  /* 0x02684015000075a7 */ /* 0x002e64000802017f */
[----:B-12---:R-:W-:Y:S05]  /*8aa0*/  @!P1 BRA `(.L_x_696) ;  /* 0x0000001800a89947 */ /* 0x006fea0003800000 */
.L_x_730:
[----:B------:R-:W-:Y:S05]  /*8ab0*/  @P0 BRA `(.L_x_697) ;  /* 0x0000000000140947 */ /* 0x000fea0003800000 */
[----:B------:R-:W-:Y:S01]  /*8ac0*/  ISETP.NE.AND P1, PT, R16, RZ, PT ;  /* 0x000000ff1000720c */ /* 0x000fe20003f25270 */
[----:B------:R-:W-:-:S04]  /*8ad0*/  IMAD.MOV.U32 R3, RZ, RZ, 0x3100 ;  /* 0x00003100ff037424 */ /* 0x000fc800078e00ff */
[----:B------:R2:W-:Y:S08]  /*8ae0*/  SYNCS.ARRIVE.TRANS64 RZ, [R0+URZ+0x26830], R3 ;  /* 0x0268300300ff79a7 */ /* 0x0005f0000800003f */
[----:B------:R-:W-:Y:S05]  /*8af0*/  @!P1 BRA `(.L_x_697) ;  /* 0x0000000000049947 */ /* 0x000fea0003800000 */
[----:B------:R-:W-:Y:S01]  /*8b00*/  BPT.TRAP 0x1 ;  /* 0x000000040000795c */ /* 0x000fe20000300000 */
.L_x_697:
        /* <DEDUP_REMOVED lines=43> */
.L_x_731:
[----:B------:R-:W-:Y:S05]  /*8dc0*/  @P0 BRA `(.L_x_699) ;  /* 0x0000000000140947 */ /* 0x000fea0003800000 */
[----:B------:R-:W-:Y:S01]  /*8dd0*/  ISETP.NE.AND P1, PT, R16, RZ, PT ;  /* 0x000000ff1000720c */ /* 0x000fe20003f25270 */
[----:B------:R-:W-:-:S04]  /*8de0*/  IMAD.MOV.U32 R3, RZ, RZ, 0x3100 ;  /* 0x00003100ff037424 */ /* 0x000fc800078e00ff */
[----:B------:R3:W-:Y:S08]  /*8df0*/  SYNCS.ARRIVE.TRANS64 RZ, [R0+URZ+0x26818], R3 ;  /* 0x0268180300ff79a7 */ /* 0x0007f0000800003f */
[----:B------:R-:W-:Y:S05]  /*8e00*/  @!P1 BRA `(.L_x_699) ;  /* 0x0000000000049947 */ /* 0x000fea0003800000 */
[----:B------:R-:W-:Y:S01]  /*8e10*/  BPT.TRAP 0x1 ;  /* 0x000000040000795c */ /* 0x000fe20000300000 */
.L_x_699:
        /* <DEDUP_REMOVED lines=36> */
.L_x_732:
        /* <DEDUP_REMOVED lines=9> */
.L_x_701:
        /* <DEDUP_REMOVED lines=38> */
.L_x_734:
[----:B------:R-:W-:Y:S05]  /*9350*/  @P0 BRA `(.L_x_703) ;  /* 0x0000000000140947 */ /* 0x000fea0003800000 */
[----:B------:R-:W-:Y:S01]  /*9360*/  ISETP.NE.AND P1, PT, R16, RZ, PT ;  /* 0x000000ff1000720c */ /* 0x000fe20003f25270 */
[----:B-1----:R-:W-:-:S04]  /*9370*/  IMAD.MOV.U32 R5, RZ, RZ, 0x3100 ;  /* 0x00003100ff057424 */ /* 0x002fc800078e00ff */
[----:B------:R2:W-:Y:S08]  /*9380*/  SYNCS.ARRIVE.TRANS64 RZ, [R0+URZ+0x26810], R5 ;  /* 0x0268100500ff79a7 */ /* 0x0005f0000800003f */
[----:B------:R-:W-:Y:S05]  /*9390*/  @!P1 BRA `(.L_x_703) ;  /* 0x0000000000049947 */ /* 0x000fea0003800000 */
[----:B------:R-:W-:Y:S01]  /*93a0*/  BPT.TRAP 0x1 ;  /* 0x000000040000795c */ /* 0x000fe20000300000 */
.L_x_703:
        /* <DEDUP_REMOVED lines=37> */
.L_x_695:
[----:B------:R-:W-:-:S13]  /*9600*/  ISETP.NE.AND P1, PT, R13, RZ, PT ;  /* 0x000000ff0d00720c */ /* 0x000fda0003f25270 */
[----:B------:R-:W-:Y:S05]  /*9610*/  @!P1 BRA `(.L_x_694) ;  /* 0x0000000400689947 */ /* 0x000fea0003800000 */
[----:B------:R-:W-:-:S04]  /*9620*/  SHF.L.U32 R7, R9, 0x1f, RZ ;  /* 0x0000001f09077819 */ /* 0x000fc800000006ff */
[----:B------:R-:W1:Y:S02]  /*9630*/  SYNCS.PHASECHK.TRANS64.TRYWAIT P1, [R0+URZ+0x26840], R7 ;  /* 0x02684007000075a7 */ /* 0x000e64000802017f */
[----:B-1----:R-:W-:Y:S05]  /*9640*/  @!P1 BRA `(.L_x_705) ;  /* 0x0000001000149947 */ /* 0x002fea0003800000 */
.L_x_735:
[----:B------:R-:W-:Y:S05]  /*9650*/  @P0 BRA `(.L_x_706) ;  /* 0x0000000000140947 */ /* 0x000fea0003800000 */
[----:B------:R-:W-:Y:S01]  /*9660*/  ISETP.NE.AND P1, PT, R16, RZ, PT ;  /* 0x000000ff1000720c */ /* 0x000fe20003f25270 */
[----:B------:R-:W-:-:S04]  /*9670*/  IMAD.MOV.U32 R5, RZ, RZ, 0x3100 ;  /* 0x00003100ff057424 */ /* 0x000fc800078e00ff */
[----:B------:R2:W-:Y:S08]  /*9680*/  SYNCS.ARRIVE.TRANS64 RZ, [R0+URZ+0x26830], R5 ;  /* 0x0268300500ff79a7 */ /* 0x0005f0000800003f */
[----:B------:R-:W-:Y:S05]  /*9690*/  @!P1 BRA `(.L_x_706) ;  /* 0x0000000000049947 */ /* 0x000fea0003800000 */
[----:B------:R-:W-:Y:S01]  /*96a0*/  BPT.TRAP 0x1 ;  /* 0x000000040000795c */ /* 0x000fe20000300000 */
.L_x_706:
        /* <DEDUP_REMOVED lines=41> */
.L_x_736:
[----:B------:R-:W-:Y:S05]  /*9940*/  @P0 BRA `(.L_x_708) ;  /* 0x0000000000140947 */ /* 0x000fea0003800000 */
[----:B------:R-:W-:Y:S01]  /*9950*/  ISETP.NE.AND P0, PT, R16, RZ, PT ;  /* 0x000000ff1000720c */ /* 0x000fe20003f05270 */
[----:B------:R-:W-:-:S04]  /*9960*/  IMAD.MOV.U32 R5, RZ, RZ, 0x3100 ;  /* 0x00003100ff057424 */ /* 0x000fc800078e00ff */
[----:B------:R3:W-:Y:S08]  /*9970*/  SYNCS.ARRIVE.TRANS64 RZ, [R0+URZ+0x26818], R5 ;  /* 0x0268180500ff79a7 */ /* 0x0007f0000800003f */
[----:B------:R-:W-:Y:S05]  /*9980*/  @!P0 BRA `(.L_x_708) ;  /* 0x0000000000048947 */ /* 0x000fea0003800000 */
[----:B------:R-:W-:Y:S01]  /*9990*/  BPT.TRAP 0x1 ;  /* 0x000000040000795c */ /* 0x000fe20000300000 */
.L_x_708:
        /* <DEDUP_REMOVED lines=34> */
.L_x_694:
[----:B------:R-:W3:Y:S01]  /*9bc0*/  S2R R2, SR_TID.X ;  /* 0x0000000000027919 */ /* 0x000ee20000002100 */
[----:B------:R-:W-:Y:S01]  /*9bd0*/  IMAD R3, R12, 0x8, R0 ;  /* 0x000000080c037824 */ /* 0x000fe200078e0200 */
[----:B---3--:R-:W-:Y:S02]  /*9be0*/  LOP3.LUT R4, R2, 0x7f, RZ, 0xc0, !PT ;  /* 0x0000007f02047812 */ /* 0x008fe400078ec0ff */
[----:B------:R-:W-:Y:S02]  /*9bf0*/  SHF.L.U32 R2, R9, 0x1f, RZ ;  /* 0x0000001f09027819 */ /* 0x000fe400000006ff */
[----:B------:R-:W-:Y:S02]  /*9c00*/  ISETP.NE.AND P1, PT, R4, RZ, PT ;  /* 0x000000ff0400720c */ /* 0x000fe40003f25270 */
[----:B------:R-:W3:Y:S02]  /*9c10*/  SYNCS.PHASECHK.TRANS64.TRYWAIT P0, [R3+URZ+0x26840], R2 ;  /* 0x02684002030075a7 */ /* 0x000ee4000800017f */
[----:B---3--:R-:W-:Y:S09]  /*9c20*/  @!P0 BRA `(.L_x_709) ;  /* 0x0000000800c48947 */ /* 0x008ff20003800000 */
.L_x_737:
[----:B------:R-:W-:Y:S05]  /*9c30*/  @P1 BRA `(.L_x_710) ;  /* 0x0000000000181947 */ /* 0x000fea0003800000 */
[----:B------:R-:W4:Y:S01]  /*9c40*/  S2R R4, SR_TID.X ;  /* 0x0000000000047919 */ /* 0x000f220000002100 */
[----:B---3--:R-:W-:-:S04]  /*9c50*/  IMAD.MOV.U32 R2, RZ, RZ, 0x3100 ;  /* 0x00003100ff027424 */ /* 0x008fc800078e00ff */
[----:B------:R3:W-:Y:S01]  /*9c60*/  SYNCS.ARRIVE.TRANS64 RZ, [R3+URZ+0x26830], R2 ;  /* 0x0268300203ff79a7 */ /* 0x0007e2000800003f */
[----:B----4-:R-:W-:-:S13]  /*9c70*/  LOP3.LUT P0, RZ, R4, 0x1f, RZ, 0xc0, !PT ;  /* 0x0000001f04ff7812 */ /* 0x010fda000780c0ff */
[----:B---3--:R-:W-:Y:S05]  /*9c80*/  @!P0 BRA `(.L_x_710) ;  /* 0x0000000000048947 */ /* 0x008fea0003800000 */
[----:B------:R-:W-:Y:S01]  /*9c90*/  BPT.TRAP 0x1 ;  /* 0x000000040000795c */ /* 0x000fe20000300000 */
.L_x_710:
        /* <DEDUP_REMOVED lines=48> */
.L_x_691:
[----:B------:R-:W-:Y:S05]  /*9fa0*/  BSYNC B0 ;  /* 0x0000000000007941 */ /* 0x000fea0003800000 */
.L_x_689:
[----:B------:R-:W-:-:S03]  /*9fb0*/  UMOV UR8, 0xffffffff ;  /* 0xffffffff00087882 */ /* 0x000fc60000000000 */
[----:B------:R-:W-:Y:S05]  /*9fc0*/  BRA.DIV UR8, `(.L_x_711) ;  /* 0x0000000608f07947 */ /* 0x000fea000b800000 */
[----:B------:R-:W-:-:S13]  /*9fd0*/  ELECT P0, URZ, PT ;  /* 0x00000000003f782f */ /* 0x000fda0003800000 */
.L_x_740:
[----:B------:R-:W-:Y:S05]  /*9fe0*/  @!P0 BRA `(.L_x_605) ;  /* 0x0000000000848947 */ /* 0x000fea0003800000 */
[----:B------:R-:W-:-:S06]  /*9ff0*/  ULOP3.LUT UR8, UR38, 0x2, URZ, 0xfc, !UPT ;  /* 0x0000000226087892 */ /* 0x000fcc000f8efc3f */
[----:B------:R-:W-:-:S05]  /*a000*/  IMAD.U32 R2, RZ, RZ, UR8 ;  /* 0x00000008ff027e24 */ /* 0x000fca000f8e00ff */
[----:B------:R-:W-:-:S13]  /*a010*/  ISETP.NE.AND P2, PT, R2, 0x3, PT ;  /* 0x000000030200780c */ /* 0x000fda0003f45270 */
[----:B------:R-:W-:Y:S05]  /*a020*/  @!P2 BRA `(.L_x_712) ;  /* 0x000000000004a947 */ /* 0x000fea0003800000 */
[----:B--2---:R-:W-:Y:S01]  /*a030*/  BPT.TRAP 0x1 ;  /* 0x000000040000795c */ /* 0x004fe20000300000 */
.L_x_712:
        /* <DEDUP_REMOVED lines=15> */
.L_x_741:
[----:B------:R-:W3:Y:S02]  /*a130*/  SYNCS.PHASECHK.TRANS64.TRYWAIT P0, [R3+URZ], R2 ;  /* 0x00000002030075a7 */ /* 0x000ee4000800017f */
[----:B---3--:R-:W-:Y:S05]  /*a140*/  @!P0 BRA `(.L_x_714) ;  /* 0x0000000400c88947 */ /* 0x008fea0003800000 */
.L_x_742:
[----:B------:R-:W-:Y:S05]  /*a150*/  @!P2 BRA `(.L_x_715) ;  /* 0x000000000004a947 */ /* 0x000fea0003800000 */
[----:B--2---:R-:W-:Y:S01]  /*a160*/  BPT.TRAP 0x1 ;  /* 0x000000040000795c */ /* 0x004fe20000300000 */
.L_x_715:
[----:B---3--:R-:W-:-:S04]  /*a170*/  VIADD R3, R7, 0x26840 ;  /* 0x0002684007037836 */ /* 0x008fc80000000000 */
[----:B------:R-:W-:-:S04]  /*a180*/  IMAD R0, R0, 0x8, R3 ;  /* 0x0000000800007824 */ /* 0x000fc800078e0203 */
[----:B------:R-:W3:Y:S02]  /*a190*/  SYNCS.PHASECHK.TRANS64.TRYWAIT P0, [R0+URZ], R5 ;  /* 0x00000005000075a7 */ /* 0x000ee4000800017f */
[----:B---3--:R-:W-:Y:S05]  /*a1a0*/  @!P0 BRA `(.L_x_716) ;  /* 0x0000000400c48947 */ /* 0x008fea0003800000 */
.L_x_743:
[----:B------:R-:W-:-:S07]  /*a1b0*/  IMAD R3, R4, 0x8, R3 ;  /* 0x0000000804037824 */ /* 0x000fce00078e0203 */
.L_x_717:
[----:B----4-:R4:W1:Y:S02]  /*a1c0*/  SYNCS.PHASECHK.TRANS64.TRYWAIT P0, [R3+URZ], R2 ;  /* 0x00000002030075a7 */ /* 0x010864000800017f */
[----:B-1----:R-:W-:Y:S05]  /*a1d0*/  @!P0 NANOSLEEP.SYNCS 0x989680 ;  /* 0x009896800000895d */ /* 0x002fea0003900000 */
[----:B------:R-:W1:Y:S02]  /*a1e0*/  @!P0 SYNCS.PHASECHK.TRANS64 P0, [R3+URZ], R2 ;  /* 0x00000002030085a7 */ /* 0x000e64000800007f */
[----:B-1----:R-:W-:Y:S05]  /*a1f0*/  @!P0 BRA `(.L_x_717) ;  /* 0xfffffffc00f08947 */ /* 0x002fea000383ffff */
.L_x_605:
[----:B--2---:R-:W-:Y:S05]  /*a200*/  BSYNC B6 ;  /* 0x0000000000067941 */ /* 0x004fea0003800000 */
.L_x_599:
[----:B------:R-:W-:Y:S05]  /*a210*/  EXIT ;  /* 0x000000000000794d */ /* 0x000fea0003800000 */
.L_x_615:
[----:B------:R-:W-:Y:S02]  /*a220*/  IMAD.MOV.U32 R13, RZ, RZ, R16 ;  /* 0x000000ffff0d7224 */ /* 0x000fe400078e0010 */
[----:B------:R-:W-:Y:S02]  /*a230*/  IMAD.MOV.U32 R12, RZ, RZ, RZ ;  /* 0x000000ffff0c7224 */ /* 0x000fe400078e00ff */
[----:B------:R-:W-:Y:S02]  /*a240*/  IMAD.MOV.U32 R11, RZ, RZ, 0x1f ;  /* 0x0000001fff0b7424 */ /* 0x000fe400078e00ff */
[----:B------:R-:W-:-:S07]  /*a250*/  IMAD.MOV.U32 R15, RZ, RZ, -0x1 ;  /* 0xffffffffff0f7424 */ /* 0x000fce00078e00ff */
[----:B-1---5:R-:W-:Y:S05]  /*a260*/  WARPSYNC.COLLECTIVE R15, `(.L_x_718) ;  /* 0x000000000f087348 */ /* 0x022fea0003c00000 */
[----:B------:R2:W3:Y:S02]  /*a270*/  SHFL.IDX P6, R14, R13, R12, R11 ;  /* 0x0000000c0d0e7389 */ /* 0x0004e400000c000b */
[----:B-123-5:R-:W-:Y:S01]  /*a280*/  ENDCOLLECTIVE ;  /* 0x000000000000791b */ /* 0x02efe20003800000 */
.L_x_718:
[----:B------:R-:W-:Y:S05]  /*a290*/  BRA `(.L_x_719) ;  /* 0xffffff7000347947 */ /* 0x000fea000383ffff */
.L_x_617:
[----:B-1----:R1:W3:Y:S02]  /*a2a0*/  SYNCS.PHASECHK.TRANS64.TRYWAIT P0, [R18+URZ+0x26800], R5 ;  /* 0x02680005120075a7 */ /* 0x0022e4000800017f */
[----:B---3--:R-:W-:Y:S05]  /*a2b0*/  @!P0 NANOSLEEP.SYNCS 0x989680 ;  /* 0x009896800000895d */ /* 0x008fea0003900000 */
[----:B------:R-:W3:Y:S02]  /*a2c0*/  @!P0 SYNCS.PHASECHK.TRANS64 P0, [R18+URZ+0x26800], R5 ;  /* 0x02680005120085a7 */ /* 0x000ee4000800007f */
[----:B---3--:R-:W-:Y:S05]  /*a2d0*/  @!P0 BRA `(.L_x_617) ;  /* 0xfffffffc00f08947 */ /* 0x008fea000383ffff */
[----:B------:R-:W-:Y:S05]  /*a2e0*/  BRA `(.L_x_616) ;  /* 0xffffff7000587947 */ /* 0x000fea000383ffff */
.L_x_622:
[----:B--2---:R-:W-:-:S04]  /*a2f0*/  IMAD.U32 R5, RZ, RZ, UR8 ;  /* 0x00000008ff057e24 */ /* 0x004fc8000f8e00ff */
[----:B------:R2:W3:Y:S03]  /*a300*/  SYNCS.PHASECHK.TRANS64.TRYWAIT P1, [R5+URZ+0x26810], R16 ;  /* 0x02681010050075a7 */ /* 0x0004e6000802017f */
[----:B---3--:R-:W-:Y:S05]  /*a310*/  @!P1 NANOSLEEP.SYNCS 0x989680 ;  /* 0x009896800000995d */ /* 0x008fea0003900000 */
[----:B------:R-:W3:Y:S02]  /*a320*/  @!P1 SYNCS.PHASECHK.TRANS64 P1, [R5+URZ+0x26810], R16 ;  /* 0x02681010050095a7 */ /* 0x000ee4000802007f */
[----:B---3--:R-:W-:Y:S05]  /*a330*/  @!P1 BRA `(.L_x_622) ;  /* 0xfffffffc00ec9947 */ /* 0x008fea000383ffff */
[----:B------:R-:W-:Y:S05]  /*a340*/  BRA `(.L_x_621) ;  /* 0xffffff7800b87947 */ /* 0x000fea000383ffff */
.L_x_626:
[----:B------:R-:W-:-:S04]  /*a350*/  IMAD.U32 R5, RZ, RZ, UR8 ;  /* 0x00000008ff057e24 */ /* 0x000fc8000f8e00ff */
[----:B------:R1:W1:Y:S03]  /*a360*/  SYNCS.PHASECHK.TRANS64.TRYWAIT P1, [R5+URZ+0x26830], R16 ;  /* 0x02683010050075a7 */ /* 0x000266000802017f */
[----:B-1----:R-:W-:Y:S05]  /*a370*/  @!P1 NANOSLEEP.SYNCS 0x989680 ;  /* 0x009896800000995d */ /* 0x002fea0003900000 */
[----:B------:R-:W1:Y:S02]  /*a380*/  @!P1 SYNCS.PHASECHK.TRANS64 P1, [R5+URZ+0x26830], R16 ;  /* 0x02683010050095a7 */ /* 0x000e64000802007f */
[----:B-1----:R-:W-:Y:S05]  /*a390*/  @!P1 BRA `(.L_x_626) ;  /* 0xfffffffc00ec9947 */ /* 0x002fea000383ffff */
[----:B------:R-:W-:Y:S05]  /*a3a0*/  BRA `(.L_x_625) ;  /* 0xffffff7c00c47947 */ /* 0x000fea000383ffff */
.L_x_654:
[----:B------:R-:W-:Y:S01]  /*a3b0*/  BSSY B0, `(.L_x_720) ;  /* 0x0000005000007945 */ /* 0x000fe20003800000 */
[----:B------:R-:W-:-:S07]  /*a3c0*/  IMAD.MOV.U32 R15, RZ, RZ, -0x1 ;  /* 0xffffffffff0f7424 */ /* 0x000fce00078e00ff */
[----:B------:R-:W-:Y:S05]  /*a3d0*/  WARPSYNC.COLLECTIVE R15, `(.L_x_721) ;  /* 0x000000000f087348 */ /* 0x000fea0003c00000 */
[----:B------:R-:W-:Y:S01]  /*a3e0*/  NOP ;  /* 0x0000000000007918 */ /* 0x000fe20000000000 */
[----:B------:R-:W-:Y:S01]  /*a3f0*/  ENDCOLLECTIVE ;  /* 0x000000000000791b */ /* 0x000fe20003800000 */
.L_x_721:
[----:B------:R-:W-:Y:S05]  /*a400*/  BSYNC B0 ;  /* 0x0000000000007941 */ /* 0x000fea0003800000 */
.L_x_720:
[----:B------:R-:W-:Y:S05]  /*a410*/  BRA `(.L_x_722) ;  /* 0xffffffc400a87947 */ /* 0x000fea000383ffff */
.L_x_666:
[----:B------:R-:W-:Y:S01]  /*a420*/  BSSY B0, `(.L_x_723) ;  /* 0x0000005000007945 */ /* 0x000fe20003800000 */
[----:B------:R-:W-:-:S07]  /*a430*/  IMAD.MOV.U32 R15, RZ, RZ, -0x1 ;  /* 0xffffffffff0f7424 */ /* 0x000fce00078e00ff */
[----:B------:R-:W-:Y:S05]  /*a440*/  WARPSYNC.COLLECTIVE R15, `(.L_x_724) ;  /* 0x000000000f087348 */ /* 0x000fea0003c00000 */
[----:B------:R-:W-:Y:S01]  /*a450*/  NOP ;  /* 0x0000000000007918 */ /* 0x000fe20000000000 */
[----:B------:R-:W-:Y:S01]  /*a460*/  ENDCOLLECTIVE ;  /* 0x000000000000791b */ /* 0x000fe20003800000 */
.L_x_724:
[----:B------:R-:W-:Y:S05]  /*a470*/  BSYNC B0 ;  /* 0x0000000000007941 */ /* 0x000fea0003800000 */
.L_x_723:
[----:B------:R-:W-:Y:S05]  /*a480*/  BRA `(.L_x_725) ;  /* 0xffffffc800c07947 */ /* 0x000fea000383ffff */
.L_x_679:
[----:B------:R-:W-:Y:S01]  /*a490*/  BSSY B0, `(.L_x_726) ;  /* 0x0000005000007945 */ /* 0x000fe20003800000 */
[----:B------:R-:W-:-:S07]  /*a4a0*/  IMAD.MOV.U32 R15, RZ, RZ, -0x1 ;  /* 0xffffffffff0f7424 */ /* 0x000fce00078e00ff */
[----:B------:R-:W-:Y:S05]  /*a4b0*/  WARPSYNC.COLLECTIVE R15, `(.L_x_727) ;  /* 0x000000000f087348 */ /* 0x000fea0003c00000 */
[----:B------:R-:W-:Y:S01]  /*a4c0*/  NOP ;  /* 0x0000000000007918 */ /* 0x000fe20000000000 */
[----:B------:R-:W-:Y:S01]  /*a4d0*/  ENDCOLLECTIVE ;  /* 0x000000000000791b */ /* 0x000fe20003800000 */
.L_x_727:
[----:B------:R-:W-:Y:S05]  /*a4e0*/  BSYNC B0 ;  /* 0x0000000000007941 */ /* 0x000fea0003800000 */
.L_x_726:
[----:B------:R-:W-:Y:S05]  /*a4f0*/  BRA `(.L_x_728) ;  /* 0xffffffcc00dc7947 */ /* 0x000fea000383ffff */
.L_x_692:
[----:B-1----:R1:W2:Y:S02]  /*a500*/  SYNCS.PHASECHK.TRANS64.TRYWAIT P0, [R0+URZ+0x26820], R3 ;  /* 0x02682003000075a7 */ /* 0x0022a4000800017f */
[----:B--2---:R-:W-:Y:S05]  /*a510*/  @!P0 NANOSLEEP.SYNCS 0x989680 ;  /* 0x009896800000895d */ /* 0x004fea0003900000 */
[----:B------:R-:W2:Y:S02]  /*a520*/  @!P0 SYNCS.PHASECHK.TRANS64 P0, [R0+URZ+0x26820], R3 ;  /* 0x02682003000085a7 */ /* 0x000ea4000800007f */
[----:B--2---:R-:W-:Y:S05]  /*a530*/  @!P0 BRA `(.L_x_692) ;  /* 0xfffffffc00f08947 */ /* 0x004fea000383ffff */
[----:B------:R-:W-:Y:S05]  /*a540*/  BRA `(.L_x_729) ;  /* 0xffffffdc00247947 */ /* 0x000fea000383ffff */
.L_x_696:
[----:B-1----:R1:W2:Y:S02]  /*a550*/  SYNCS.PHASECHK.TRANS64.TRYWAIT P1, [R0+URZ+0x26840], R21 ;  /* 0x02684015000075a7 */ /* 0x0022a4000802017f */
[----:B--2---:R-:W-:Y:S05]  /*a560*/  @!P1 NANOSLEEP.SYNCS 0x989680 ;  /* 0x009896800000995d */ /* 0x004fea0003900000 */
[----:B------:R-:W2:Y:S02]  /*a570*/  @!P1 SYNCS.PHASECHK.TRANS64 P1, [R0+URZ+0x26840], R21 ;  /* 0x02684015000095a7 */ /* 0x000ea4000802007f */
[----:B--2---:R-:W-:Y:S05]  /*a580*/  @!P1 BRA `(.L_x_696) ;  /* 0xfffffffc00f09947 */ /* 0x004fea000383ffff */
[----:B------:R-:W-:Y:S05]  /*a590*/  BRA `(.L_x_730) ;  /* 0xffffffe400447947 */ /* 0x000fea000383ffff */
.L_x_698:
[----:B--2---:R2:W3:Y:S02]  /*a5a0*/  SYNCS.PHASECHK.TRANS64.TRYWAIT P1, [R0+URZ+0x26828], R21 ;  /* 0x02682815000075a7 */ /* 0x0044e4000802017f */
[----:B---3--:R-:W-:Y:S05]  /*a5b0*/  @!P1 NANOSLEEP.SYNCS 0x989680 ;  /* 0x009896800000995d */ /* 0x008fea0003900000 */
[----:B------:R-:W3:Y:S02]  /*a5c0*/  @!P1 SYNCS.PHASECHK.TRANS64 P1, [R0+URZ+0x26828], R21 ;  /* 0x02682815000095a7 */ /* 0x000ee4000802007f */
[----:B---3--:R-:W-:Y:S05]  /*a5d0*/  @!P1 BRA `(.L_x_698) ;  /* 0xfffffffc00f09947 */ /* 0x008fea000383ffff */
[----:B------:R-:W-:Y:S05]  /*a5e0*/  BRA `(.L_x_731) ;  /* 0xffffffe400f47947 */ /* 0x000fea000383ffff */
.L_x_700:
[----:B---3--:R3:W4:Y:S02]  /*a5f0*/  SYNCS.PHASECHK.TRANS64.TRYWAIT P1, [R0+URZ+0x26848], R21 ;  /* 0x02684815000075a7 */ /* 0x008724000802017f */
[----:B----4-:R-:W-:Y:S05]  /*a600*/  @!P1 NANOSLEEP.SYNCS 0x989680 ;  /* 0x009896800000995d */ /* 0x010fea0003900000 */
[----:B------:R-:W4:Y:S02]  /*a610*/  @!P1 SYNCS.PHASECHK.TRANS64 P1, [R0+URZ+0x26848], R21 ;  /* 0x02684815000095a7 */ /* 0x000f24000802007f */
[----:B----4-:R-:W-:Y:S05]  /*a620*/  @!P1 BRA `(.L_x_700) ;  /* 0xfffffffc00f09947 */ /* 0x010fea000383ffff */
[----:B------:R-:W-:Y:S05]  /*a630*/  BRA `(.L_x_732) ;  /* 0xffffffe800887947 */ /* 0x000fea000383ffff */
.L_x_702:
[----:B------:R-:W-:-:S07]  /*a640*/  SHF.L.U32 R5, R9, 0x1f, RZ ;  /* 0x0000001f09057819 */ /* 0x000fce00000006ff */
.L_x_733:
[----:B-1----:R1:W2:Y:S02]  /*a650*/  SYNCS.PHASECHK.TRANS64.TRYWAIT P1, [R0+URZ+0x26820], R5 ;  /* 0x02682005000075a7 */ /* 0x0022a4000802017f */
[----:B--2---:R-:W-:Y:S05]  /*a660*/  @!P1 NANOSLEEP.SYNCS 0x989680 ;  /* 0x009896800000995d */ /* 0x004fea0003900000 */
[----:B------:R-:W2:Y:S02]  /*a670*/  @!P1 SYNCS.PHASECHK.TRANS64 P1, [R0+URZ+0x26820], R5 ;  /* 0x02682005000095a7 */ /* 0x000ea4000802007f */
[----:B--2---:R-:W-:Y:S05]  /*a680*/  @!P1 BRA `(.L_x_733) ;  /* 0xfffffffc00f09947 */ /* 0x004fea000383ffff */
[----:B------:R-:W-:Y:S05]  /*a690*/  BRA `(.L_x_734) ;  /* 0xffffffec002c7947 */ /* 0x000fea000383ffff */
.L_x_705:
[----:B-1----:R1:W2:Y:S02]  /*a6a0*/  SYNCS.PHASECHK.TRANS64.TRYWAIT P1, [R0+URZ+0x26840], R7 ;  /* 0x02684007000075a7 */ /* 0x0022a4000802017f */
[----:B--2---:R-:W-:Y:S05]  /*a6b0*/  @!P1 NANOSLEEP.SYNCS 0x989680 ;  /* 0x009896800000995d */ /* 0x004fea0003900000 */
[----:B------:R-:W2:Y:S02]  /*a6c0*/  @!P1 SYNCS.PHASECHK.TRANS64 P1, [R0+URZ+0x26840], R7 ;  /* 0x02684007000095a7 */ /* 0x000ea4000802007f */
[----:B--2---:R-:W-:Y:S05]  /*a6d0*/  @!P1 BRA `(.L_x_705) ;  /* 0xfffffffc00f09947 */ /* 0x004fea000383ffff */
[----:B------:R-:W-:Y:S05]  /*a6e0*/  BRA `(.L_x_735) ;  /* 0xffffffec00d87947 */ /* 0x000fea000383ffff */
.L_x_707:
[----:B--2---:R2:W3:Y:S02]  /*a6f0*/  SYNCS.PHASECHK.TRANS64.TRYWAIT P1, [R0+URZ+0x26828], R7 ;  /* 0x02682807000075a7 */ /* 0x0044e4000802017f */
[----:B---3--:R-:W-:Y:S05]  /*a700*/  @!P1 NANOSLEEP.SYNCS 0x989680 ;  /* 0x009896800000995d */ /* 0x008fea0003900000 */
[----:B------:R-:W3:Y:S02]  /*a710*/  @!P1 SYNCS.PHASECHK.TRANS64 P1, [R0+URZ+0x26828], R7 ;  /* 0x02682807000095a7 */ /* 0x000ee4000802007f */
[----:B---3--:R-:W-:Y:S05]  /*a720*/  @!P1 BRA `(.L_x_707) ;  /* 0xfffffffc00f09947 */ /* 0x008fea000383ffff */
[----:B------:R-:W-:Y:S05]  /*a730*/  BRA `(.L_x_736) ;  /* 0xfffffff000807947 */ /* 0x000fea000383ffff */
.L_x_709:
[----:B---3--:R3:W4:Y:S02]  /*a740*/  SYNCS.PHASECHK.TRANS64.TRYWAIT P0, [R3+URZ+0x26840], R2 ;  /* 0x02684002030075a7 */ /* 0x008724000800017f */
[----:B----4-:R-:W-:Y:S05]  /*a750*/  @!P0 NANOSLEEP.SYNCS 0x989680 ;  /* 0x009896800000895d */ /* 0x010fea0003900000 */
[----:B------:R-:W4:Y:S02]  /*a760*/  @!P0 SYNCS.PHASECHK.TRANS64 P0, [R3+URZ+0x26840], R2 ;  /* 0x02684002030085a7 */ /* 0x000f24000800007f */
[----:B----4-:R-:W-:Y:S05]  /*a770*/  @!P0 BRA `(.L_x_709) ;  /* 0xfffffffc00f08947 */ /* 0x010fea000383ffff */
[----:B------:R-:W-:Y:S05]  /*a780*/  BRA `(.L_x_737) ;  /* 0xfffffff400287947 */ /* 0x000fea000383ffff */
.L_x_711:
[----:B------:R-:W-:Y:S01]  /*a790*/  BSSY B0, `(.L_x_738) ;  /* 0x0000006000007945 */ /* 0x000fe20003800000 */
[----:B------:R-:W-:-:S07]  /*a7a0*/  IMAD.MOV.U32 R15, RZ, RZ, -0x1 ;  /* 0xffffffffff0f7424 */ /* 0x000fce00078e00ff */
[----:B--2---:R-:W-:Y:S05]  /*a7b0*/  WARPSYNC.COLLECTIVE R15, `(.L_x_739) ;  /* 0x000000000f0c7348 */ /* 0x004fea0003c00000 */
[----:B------:R-:W-:Y:S02]  /*a7c0*/  ELECT P6, UR62, PT ;  /* 0x00000000003e782f */ /* 0x000fe400038c0000 */
[----:B------:R-:W-:Y:S01]  /*a7d0*/  MOV R14, UR62 ;  /* 0x0000003e000e7c02 */ /* 0x000fe20008000f00 */
[----:B--2---:R-:W-:Y:S10]  /*a7e0*/  ENDCOLLECTIVE ;  /* 0x000000000000791b */ /* 0x004ff40003800000 */
.L_x_739:
[----:B------:R-:W-:Y:S05]  /*a7f0*/  BSYNC B0 ;  /* 0x0000000000007941 */ /* 0x000fea0003800000 */
.L_x_738:
[----:B------:R-:W-:Y:S01]  /*a800*/  PLOP3.LUT P0, PT, P6, PT, PT, 0x80, 0x0 ;  /* 0x000000000000781c */ /* 0x000fe2000370f070 */
[----:B------:R-:W-:-:S12]  /*a810*/  BRA `(.L_x_740) ;  /* 0xfffffff400f07947 */ /* 0x000fd8000383ffff */
.L_x_713:
[----:B-1----:R1:W3:Y:S02]  /*a820*/  SYNCS.PHASECHK.TRANS64.TRYWAIT P0, [R6+URZ], R5 ;  /* 0x00000005060075a7 */ /* 0x0022e4000800017f */
[----:B---3--:R-:W-:Y:S05]  /*a830*/  @!P0 NANOSLEEP.SYNCS 0x989680 ;  /* 0x009896800000895d */ /* 0x008fea0003900000 */
[----:B------:R-:W3:Y:S02]  /*a840*/  @!P0 SYNCS.PHASECHK.TRANS64 P0, [R6+URZ], R5 ;  /* 0x00000005060085a7 */ /* 0x000ee4000800007f */
[----:B---3--:R-:W-:Y:S05]  /*a850*/  @!P0 BRA `(.L_x_713) ;  /* 0xfffffffc00f08947 */ /* 0x008fea000383ffff */
[----:B------:R-:W-:Y:S05]  /*a860*/  BRA `(.L_x_741) ;  /* 0xfffffff800307947 */ /* 0x000fea000383ffff */
.L_x_714:
[----:B---3--:R3:W4:Y:S02]  /*a870*/  SYNCS.PHASECHK.TRANS64.TRYWAIT P0, [R3+URZ], R2 ;  /* 0x00000002030075a7 */ /* 0x008724000800017f */
[----:B----4-:R-:W-:Y:S05]  /*a880*/  @!P0 NANOSLEEP.SYNCS 0x989680 ;  /* 0x009896800000895d */ /* 0x010fea0003900000 */
[----:B------:R-:W4:Y:S02]  /*a890*/  @!P0 SYNCS.PHASECHK.TRANS64 P0, [R3+URZ], R2 ;  /* 0x00000002030085a7 */ /* 0x000f24000800007f */
[----:B----4-:R-:W-:Y:S05]  /*a8a0*/  @!P0 BRA `(.L_x_714) ;  /* 0xfffffffc00f08947 */ /* 0x010fea000383ffff */
[----:B------:R-:W-:Y:S05]  /*a8b0*/  BRA `(.L_x_742) ;  /* 0xfffffff800247947 */ /* 0x000fea000383ffff */
.L_x_716:
[----:B---3--:R3:W4:Y:S02]  /*a8c0*/  SYNCS.PHASECHK.TRANS64.TRYWAIT P0, [R0+URZ], R5 ;  /* 0x00000005000075a7 */ /* 0x008724000800017f */
[----:B----4-:R-:W-:Y:S05]  /*a8d0*/  @!P0 NANOSLEEP.SYNCS 0x989680 ;  /* 0x009896800000895d */ /* 0x010fea0003900000 */
[----:B------:R-:W4:Y:S02]  /*a8e0*/  @!P0 SYNCS.PHASECHK.TRANS64 P0, [R0+URZ], R5 ;  /* 0x00000005000085a7 */ /* 0x000f24000800007f */
[----:B----4-:R-:W-:Y:S05]  /*a8f0*/  @!P0 BRA `(.L_x_716) ;  /* 0xfffffffc00f08947 */ /* 0x010fea000383ffff */
[----:B------:R-:W-:Y:S05]  /*a900*/  BRA `(.L_x_743) ;  /* 0xfffffff800287947 */ /* 0x000fea000383ffff */
.L_x_744:
        /* <DEDUP_REMOVED lines=15> */
.L_x_3300:


//--------------------- .text._ZN7cutlass13device_kernelIN5flash11enable_sm90INS1_16FlashAttnBwdSm90INS1_25CollectiveMainloopBwdSm90ILi2ELi2ELi2EN4cute5tupleIJNS5_1CILi1EEES8_S8_EEENS6_IJNS7_ILi64EEENS7_ILi128EEENS7_ILi96EEEEEENS_6half_tEfNS_4arch4Sm90ELb0ELb0ELb0ELb1ELb0ELb1ELb0ELb0ELi2ELi1ELi2ELi1ELb1EEENS1_24CollectiveEpilogueBwdGQAISD_fSG_Li256ELb1ELb0EEENS1_19SingleTileSchedulerILb1ELb0ELb0ELi128EEEEEEEEEvNT_6ParamsE --------------------------
	.section	.text._ZN7cutlass13device_kernelIN5flash11enable_sm90INS1_16FlashAttnBwdSm90INS1_25CollectiveMainloopBwdSm90ILi2ELi2ELi2EN4cute5tupleIJNS5_1CILi1EEES8_S8_EEENS6_IJNS7_ILi64EEENS7_ILi128EEENS7_ILi96EEEEEENS_6half_tEfNS_4arch4Sm90ELb0ELb0ELb0ELb1ELb0ELb1ELb0ELb0ELi2ELi1ELi2ELi1ELb1EEENS1_24CollectiveEpilogueBwdGQAISD_fSG_Li256ELb1ELb0EEENS1_19SingleTileSchedulerILb1ELb0ELb0ELi128EEEEEEEEEvNT_6ParamsE,"ax",@progbits
	.align	128
.text._ZN7cutlass13device_kernelIN5flash11enable_sm90INS1_16FlashAttnBwdSm90INS1_25CollectiveMainloopBwdSm90ILi2ELi2ELi2EN4cute5tupleIJNS5_1CILi1EEES8_S8_EEENS6_IJNS7_ILi64EEENS7_ILi128EEENS7_ILi96EEEEEENS_6half_tEfNS_4arch4Sm90ELb0ELb0ELb0ELb1ELb0ELb1ELb0ELb0ELi2ELi1ELi2ELi1ELb1EEENS1_24CollectiveEpilogueBwdGQAISD_fSG_Li256ELb1ELb0EEENS1_19SingleTileSchedulerILb1ELb0ELb0ELi128EEEEEEEEEvNT_6ParamsE:
        .type           _ZN7cutlass13device_kernelIN5flash11enable_sm90INS1_16FlashAttnBwdSm90INS1_25CollectiveMainloopBwdSm90ILi2ELi2ELi2EN4cute5tupleIJNS5_1CILi1EEES8_S8_EEENS6_IJNS7_ILi64EEENS7_ILi128EEENS7_ILi96EEEEEENS_6half_tEfNS_4arch4Sm90ELb0ELb0ELb0ELb1ELb0ELb1ELb0ELb0ELi2ELi1ELi2ELi1ELb1EEENS1_24CollectiveEpilogueBwdGQAISD_fSG_Li256ELb1ELb0EEENS1_19SingleTileSchedulerILb1ELb0ELb0ELi128EEEEEEEEEvNT_6ParamsE,@function
        .size           _ZN7cutlass13device_kernelIN5flash11enable_sm90INS1_16FlashAttnBwdSm90INS1_25CollectiveMainloopBwdSm90ILi2ELi2ELi2EN4cute5tupleIJNS5_1CILi1EEES8_S8_EEENS6_IJNS7_ILi64EEENS7_ILi128EEENS7_ILi96EEEEEENS_6half_tEfNS_4arch4Sm90ELb0ELb0ELb0ELb1ELb0ELb1ELb0ELb0ELi2ELi1ELi2ELi1ELb1EEENS1_24CollectiveEpilogueBwdGQAISD_fSG_Li256ELb1ELb0EEENS1_19SingleTileSchedulerILb1ELb0ELb0ELi128EEEEEEEEEvNT_6ParamsE,(.L_x_3301 - _ZN7cutlass13device_kernelIN5flash11enable_sm90INS1_16FlashAttnBwdSm90INS1_25CollectiveMainloopBwdSm90ILi2ELi2ELi2EN4cute5tupleIJNS5_1CILi1EEES8_S8_EEENS6_IJNS7_ILi64EEENS7_ILi128EEENS7_ILi96EEEEEENS_6half_tEfNS_4arch4Sm90ELb0ELb0ELb0ELb1ELb0ELb1ELb0ELb0ELi2ELi1ELi2ELi1ELb1EEENS1_24CollectiveEpilogueBwdGQAISD_fSG_Li256ELb1ELb0EEENS1_19SingleTileSchedulerILb1ELb0ELb0ELi128EEEEEEEEEvNT_6ParamsE)
        .other          _ZN7cutlass13device_kernelIN5flash11enable_sm90INS1_16FlashAttnBwdSm90INS1_25CollectiveMainloopBwdSm90ILi2ELi2ELi2EN4cute5tupleIJNS5_1CILi1EEES8_S8_EEENS6_IJNS7_ILi64EEENS7_ILi128EEENS7_ILi96EEEEEENS_6half_tEfNS_4arch4Sm90ELb0ELb0ELb0ELb1ELb0ELb1ELb0ELb0ELi2ELi1ELi2ELi1ELb1EEENS1_24CollectiveEpilogueBwdGQAISD_fSG_Li256ELb1ELb0EEENS1_19SingleTileSchedulerILb1ELb0ELb0ELi128EEEEEEEEEvNT_6ParamsE,@"STO_CUDA_ENTRY STV_DEFAULT"
_ZN7cutlass13device_kernelIN5flash11enable_sm90INS1_16FlashAttnBwdSm90INS1_25CollectiveMainloopBwdSm90ILi2ELi2ELi2EN4cute5tupleIJNS5_1CILi1EEES8_S8_EEENS6_IJNS7_ILi64EEENS7_ILi128EEENS7_ILi96EEEEEENS_6half_tEfNS_4arch4Sm90ELb0ELb0ELb0ELb1ELb0ELb1ELb0ELb0ELi2ELi1ELi2ELi1ELb1EEENS1_24CollectiveEpilogueBwdGQAISD_fSG_Li256ELb1ELb0EEENS1_19SingleTileSchedulerILb1ELb0ELb0ELi128EEEEEEEEEvNT_6ParamsE:
        /* <DEDUP_REMOVED lines=23> */
.L_x_746:
[----:B------:R-:W-:Y:S05]  /*0170*/  BSYNC B0 ;  /* 0x0000000000007941 */ /* 0x000fea0003800000 */
.L_x_745:
        /* <DEDUP_REMOVED lines=37> */
.L_x_747:
        /* <DEDUP_REMOVED lines=22> */
.L_x_748:
[----:B------:R-:W-:Y:S01]  /*0530*/  PLOP3.LUT P0, PT, PT, PT, UP0, 0x80, 0x0 ;  /* 0x000000000000781c */ /* 0x000fe20003f0f008 */
[----:B------:R-:W-:Y:S01]  /*0540*/  NOP ;  /* 0x0000000000007918 */ /* 0x000fe20000000000 */
[----:B------:R-:W-:Y:S01]  /*0550*/  ULDC.64 UR46, c[0x0][0x208] ;  /* 0x00008200002e7ab9 */ /* 0x000fe20000000a00 */
[----:B------:R-:W-:Y:S01]  /*0560*/  BSSY B6, `(.L_x_749) ;  /* 0x000081e000067945 */ /* 0x000fe20003800000 */
[----:B-12-4-:R-:W-:Y:S09]  /*0570*/  BAR.SYNC.DEFER_BLOCKING 0x0 ;  /* 0x0000000000007b1d */ /* 0x016ff20000010000 */
[----:B------:R-:W-:Y:S05]  /*0580*/  @!P0 BRA `(.L_x_750) ;  /* 0x00000048002c8947 */ /* 0x000fea0003800000 */
.L_x_751:
        /* <DEDUP_REMOVED lines=21> */
.L_x_752:
        /* <DEDUP_REMOVED lines=14> */
.L_x_754:
[----:B------:R-:W-:-:S05]  /*07c0*/  ULDC UR4, c[0x0][0x8c4] ;  /* 0x0002310000047ab9 */ /* 0x000fca0000000800 */
.L_x_753:
        /* <DEDUP_REMOVED lines=21> */
.L_x_756:
        /* <DEDUP_REMOVED lines=14> */
.L_x_757:
        /* <DEDUP_REMOVED lines=10> */
.L_x_758:
        /* <DEDUP_REMOVED lines=11> */
.L_x_759:
        /* <DEDUP_REMOVED lines=35> */
[----:B-1----:R-:W-:Y:S02]  /*0d80*/  CS2R R4, SRZ ;  /* 0x0000000000047805 */ /* 0x002fe4000001ff00 */
        /* <DEDUP_REMOVED lines=35> */
.L_x_762:
        /* <DEDUP_REMOVED lines=15> */
.L_x_761:
        /* <DEDUP_REMOVED lines=22> */
.L_x_764:
        /* <DEDUP_REMOVED lines=15> */
.L_x_763:
[----:B------:R-:W-:Y:S01]  /*1300*/  SHF.R.S32.HI R25, RZ, 0x1f, R22 ;  /* 0x0000001fff197819 */ /* 0x000fe20000011416 */
[----:B------:R-:W-:-:S03]  /*1310*/  UMOV UR4, 0xffffffff ;  /* 0xffffffff00047882 */ /* 0x000fc60000000000 */
[----:B------:R-:W-:-:S04]  /*1320*/  LEA.HI R0, R25, R22, RZ, 0x7 ;  /* 0x0000001619007211 */ /* 0x000fc800078f38ff */
[----:B------:R-:W-:Y:S01]  /*1330*/  SHF.R.S32.HI R16, RZ, 0x7, R0 ;  /* 0x00000007ff107819 */ /* 0x000fe20000011400 */
[----:B------:R-:W-:Y:S06]  /*1340*/  BRA.DIV UR4, `(.L_x_765) ;  /* 0x0000007604047947 */ /* 0x000fec000b800000 */
[----:B------:R1:W2:Y:S02]  /*1350*/  SHFL.IDX PT, R14, R16, RZ, 0x1f ;  /* 0x00001fff100e7589 */ /* 0x0002a400000e0000 */
.L_x_842:
[----:B------:R-:W-:Y:S02]  /*1360*/  SHF.L.U32 R5, RZ, 0x1f, RZ ;  /* 0x0000001fff057819 */ /* 0x000fe400000006ff */
[----:B------:R-:W-:Y:S01]  /*1370*/  LOP3.LUT R3, R0, 0xffffff80, RZ, 0xc0, !PT ;  /* 0xffffff8000037812 */ /* 0x000fe200078ec0ff */
[----:B------:R-:W-:Y:S01]  /*1380*/  VIADD R0, R18, 0x6000 ;  /* 0x0000600012007836 */ /* 0x000fe20000000000 */
[----:B------:R-:W3:Y:S03]  /*1390*/  SYNCS.PHASECHK.TRANS64.TRYWAIT P1, [R18+URZ+0x26800], R5 ;  /* 0x02680005120075a7 */ /* 0x000ee6000802017f */
[----:B------:R-:W-:Y:S01]  /*13a0*/  IMAD.IADD R27, R22, 0x1, -R3 ;  /* 0x00000001161b7824 */ /* 0x000fe200078e0a03 */
[----:B------:R-:W-:Y:S02]  /*13b0*/  LOP3.LUT P0, RZ, R0, 0x1bf, RZ, 0xc0, !PT ;  /* 0x000001bf00ff7812 */ /* 0x000fe4000780c0ff */
[----:B--2---:R-:W-:-:S02]  /*13c0*/  LEA.HI R0, R14, R14, RZ, 0x1 ;  /* 0x0000000e0e007211 */ /* 0x004fc400078f08ff */
[----:B------:R-:W-:Y:S02]  /*13d0*/  SHF.R.S32.HI R24, RZ, 0x1f, R27 ;  /* 0x0000001fff187819 */ /* 0x000fe4000001141b */
[----:B------:R-:W-:Y:S02]  /*13e0*/  LOP3.LUT R23, R0, 0xfffffffe, RZ, 0xc0, !PT ;  /* 0xfffffffe00177812 */ /* 0x000fe400078ec0ff */
[----:B------:R-:W-:-:S04]  /*13f0*/  LEA.HI R26, R24, R27, RZ, 0x2 ;  /* 0x0000001b181a7211 */ /* 0x000fc800078f10ff */
[----:B------:R-:W-:Y:S01]  /*1400*/  LOP3.LUT R0, R26, 0x7ffffffc, RZ, 0xc0, !PT ;  /* 0x7ffffffc1a007812 */ /* 0x000fe200078ec0ff */
[----:B---3--:R-:W-:Y:S06]  /*1410*/  @P1 BRA `(.L_x_766) ;  /* 0x0000000000081947 */ /* 0x008fec0003800000 */
[----:B------:R-:W2:Y:S02]  /*1420*/  SYNCS.PHASECHK.TRANS64.TRYWAIT P1, [R18+URZ+0x26800], R5 ;  /* 0x02680005120075a7 */ /* 0x000ea4000802017f */
[----:B--2---:R-:W-:Y:S05]  /*1430*/  @!P1 BRA `(.L_x_767) ;  /* 0x0000007000e89947 */ /* 0x004fea0003800000 */
.L_x_766:
        /* <DEDUP_REMOVED lines=18> */
[----:B-1--45:R-:W-:Y:S05]  /*1560*/  CALL.ABS.NOINC R14 ;  /* 0x000000000e007343 */ /* 0x032fea0003c00000 */
.L_x_768:
[----:B------:R-:W-:Y:S01]  /*1570*/  LEA.HI R0, R25, R22, RZ, 0x4 ;  /* 0x0000001619007211 */ /* 0x000fe200078f20ff */
[----:B------:R-:W-:Y:S05]  /*1580*/  WARPSYNC.ALL ;  /* 0x0000000000007948 */ /* 0x000fea0003800000 */
[----:B------:R-:W-:-:S05]  /*1590*/  LOP3.LUT R3, R0, 0xfffffff0, RZ, 0xc0, !PT ;  /* 0xfffffff000037812 */ /* 0x000fca00078ec0ff */
[----:B--2---:R-:W-:Y:S01]  /*15a0*/  IMAD.IADD R5, R22, 0x1, -R3 ;  /* 0x0000000116057824 */ /* 0x004fe200078e0a03 */
        /* <DEDUP_REMOVED lines=33> */
[----:B------:R-:W2:Y:S01]  /*17c0*/  LDSM.16.M88.4 R184, [R7+0x6000] ;  /* 0x0060000007b8783b */ /* 0x000ea20000000200 */
        /* <DEDUP_REMOVED lines=27> */
[----:B-1----:R-:W-:Y:S01]  /*1980*/  IMAD R16, R16, 0x300, R27 ;  /* 0x0000030010107824 */ /* 0x002fe200078e021b */
        /* <DEDUP_REMOVED lines=18> */
[----:B------:R-:W1:Y:S01]  /*1ab0*/  LDSM.16.M88.4 R196, [R0+0x6000] ;  /* 0x0060000000c4783b */ /* 0x000e620000000200 */
        /* <DEDUP_REMOVED lines=33> */
[----:B--2---:R-:W-:Y:S01]  /*1cd0*/  IMAD R0, R5, 0x4, R18 ;  /* 0x0000000405007824 */ /* 0x004fe200078e0212 */
[----:B------:R-:W-:Y:S02]  /*1ce0*/  USHF.R.S32.HI UR7, URZ, 0x6, UR6 ;  /* 0x000000063f077899 */ /* 0x000fe40008011406 */
[----:B------:R-:W-:Y:S01]  /*1cf0*/  ULOP3.LUT UR11, UR38, 0x1, URZ, 0xfc, !UPT ;  /* 0x00000001260b7892 */ /* 0x000fe2000f8efc3f */
[----:B------:R-:W-:Y:S01]  /*1d00*/  UMOV UR4, URZ ;  /* 0x0000003f00047c82 */ /* 0x000fe20008000000 */
[----:B------:R-:W-:Y:S01]  /*1d10*/  UMOV UR5, URZ ;  /* 0x0000003f00057c82 */ /* 0x000fe20008000000 */
[----:B------:R-:W-:Y:S01]  /*1d20*/  UMOV UR6, URZ ;  /* 0x0000003f00067c82 */ /* 0x000fe20008000000 */
[----:B-1-34-:R-:W-:-:S08]  /*1d30*/  ULDC UR13, c[0x0][0x744] ;  /* 0x0001d100000d7ab9 */ /* 0x01afd00000000800 */
.L_x_779:
[----:B------:R-:W-:-:S06]  /*1d40*/  UISETP.NE.AND UP0, UPT, UR11, 0x3, UPT ;  /* 0x000000030b00788c */ /* 0x000fcc000bf05270 */
[----:B------:R-:W-:-:S13]  /*1d50*/  PLOP3.LUT P0, PT, PT, PT, UP0, 0x80, 0x0 ;  /* 0x000000000000781c */ /* 0x000fda0003f0f008 */
[----:B-1----:R-:W-:Y:S05]  /*1d60*/  @!P0 BRA `(.L_x_769) ;  /* 0x0000000000048947 */ /* 0x002fea0003800000 */
[----:B------:R-:W-:Y:S01]  /*1d70*/  BPT.TRAP 0x1 ;  /* 0x000000040000795c */ /* 0x000fe20000300000 */
.L_x_769:
[----:B------:R-:W-:Y:S01]  /*1d80*/  R2UR UR8, R18 ;  /* 0x00000000120872ca */ /* 0x000fe200000e0000 */
[----:B------:R-:W-:-:S05]  /*1d90*/  IMAD.U32 R16, RZ, RZ, UR5 ;  /* 0x00000005ff107e24 */ /* 0x000fca000f8e00ff */
[----:B------:R-:W-:-:S07]  /*1da0*/  SHF.L.U32 R16, R16, 0x1f, RZ ;  /* 0x0000001f10107819 */ /* 0x000fce00000006ff */
[----:B------:R-:W-:-:S09]  /*1db0*/  ULEA UR8, UR6, UR8, 0x3 ;  /* 0x0000000806087291 */ /* 0x000fd2000f8e183f */
[----:B------:R1:W2:Y:S01]  /*1dc0*/  SYNCS.PHASECHK.TRANS64.TRYWAIT P1, [UR8+0x26810], R16 ;  /* 0x02681010ff0075a7 */ /* 0x0002a20008020148 */
[----:B------:R-:W-:Y:S05]  /*1dd0*/  @!P0 BRA `(.L_x_770) ;  /* 0x0000000000048947 */ /* 0x000fea0003800000 */
[----:B------:R-:W-:Y:S01]  /*1de0*/  BPT.TRAP 0x1 ;  /* 0x000000040000795c */ /* 0x000fe20000300000 */
.L_x_770:
[----:B--2---:R-:W-:Y:S05]  /*1df0*/  @P1 BRA `(.L_x_771) ;  /* 0x0000000000081947 */ /* 0x004fea0003800000 */
[----:B------:R-:W2:Y:S02]  /*1e00*/  SYNCS.PHASECHK.TRANS64.TRYWAIT P1, [UR8+0x26810], R16 ;  /* 0x02681010ff0075a7 */ /* 0x000ea40008020148 */
[----:B--2---:R-:W-:Y:S05]  /*1e10*/  @!P1 BRA `(.L_x_772) ;  /* 0x0000006800849947 */ /* 0x004fea0003800000 */
.L_x_771:
        /* <DEDUP_REMOVED lines=67> */
.L_x_773:
[----:B------:R1:W1:Y:S01]  /*2250*/  SYNCS.PHASECHK.TRANS64.TRYWAIT P1, [UR8+0x26830], R16 ;  /* 0x02683010ff0075a7 */ /* 0x0002620008020148 */
[----:B------:R-:W-:Y:S05]  /*2260*/  @!P0 BRA `(.L_x_774) ;  /* 0x0000000000048947 */ /* 0x000fea0003800000 */
[----:B------:R-:W-:Y:S01]  /*2270*/  BPT.TRAP 0x1 ;  /* 0x000000040000795c */ /* 0x000fe20000300000 */
.L_x_774:
[----:B-1----:R-:W-:Y:S05]  /*2280*/  @P1 BRA `(.L_x_775) ;  /* 0x0000000000081947 */ /* 0x002fea0003800000 */
[----:B------:R-:W1:Y:S02]  /*2290*/  SYNCS.PHASECHK.TRANS64.TRYWAIT P1, [UR8+0x26830], R16 ;  /* 0x02683010ff0075a7 */ /* 0x000e640008020148 */
[----:B-1----:R-:W-:Y:S05]  /*22a0*/  @!P1 BRA `(.L_x_776) ;  /* 0x0000006400789947 */ /* 0x002fea0003800000 */
.L_x_775:
        /* <DEDUP_REMOVED lines=440> */
.L_x_777:
        /* <DEDUP_REMOVED lines=46> */
.L_x_778:
        /* <DEDUP_REMOVED lines=13> */
[----:B------:R-:W-:Y:S01]  /*41e0*/  IMAD.MOV.U32 R4, RZ, RZ, R40 ;  /* 0x000000ffff047224 */ /* 0x000fe200078e0028 */
[----:B------:R-:W-:Y:S01]  /*41f0*/  PLOP3.LUT P0, PT, PT, PT, PT, 0x8, 0x0 ;  /* 0x000000000000781c */ /* 0x000fe20003f0e170 */
[----:B-1----:R-:W-:Y:S02]  /*4200*/  IMAD.MOV.U32 R5, RZ, RZ, R41 ;  /* 0x000000ffff057224 */ /* 0x002fe400078e0029 */
[----:B------:R-:W-:Y:S01]  /*4210*/  FMUL.FTZ R72, R72, UR4 ;  /* 0x0000000448487c20 */ /* 0x000fe20008410000 */
[----:B------:R-:W-:Y:S02]  /*4220*/  IMAD.MOV.U32 R6, RZ, RZ, R42 ;  /* 0x000000ffff067224 */ /* 0x000fe400078e002a */
[----:B------:R-:W-:Y:S01]  /*4230*/  FMUL.FTZ R73, R73, UR4 ;  /* 0x0000000449497c20 */ /* 0x000fe20008410000 */
[----:B------:R-:W-:Y:S02]  /*4240*/  IMAD.MOV.U32 R7, RZ, RZ, R43 ;  /* 0x000000ffff077224 */ /* 0x000fe400078e002b */
        /* <DEDUP_REMOVED lines=46> */
.L_x_760:
[----:B------:R-:W-:Y:S05]  /*4530*/  @P0 BRA `(.L_x_755) ;  /* 0x0000004000800947 */ /* 0x000fea0003800000 */
[----:B------:R-:W-:Y:S01]  /*4540*/  ULDC.64 UR4, c[0x0][0x878] ;  /* 0x00021e0000047ab9 */ /* 0x000fe20000000a00 */
[----:B------:R-:W1:Y:S01]  /*4550*/  S2R R8, SR_TID.X ;  /* 0x0000000000087919 */ /* 0x000e620000002100 */
[----:B------:R-:W-:Y:S01]  /*4560*/  UISETP.NE.U32.AND UP0, UPT, UR4, URZ, UPT ;  /* 0x0000003f0400728c */ /* 0x000fe2000bf05070 */
[----:B------:R-:W2:Y:S08]  /*4570*/  S2UR UR10, SR_CTAID.Y ;  /* 0x00000000000a79c3 */ /* 0x000eb00000002600 */
[----:B------:R-:W-:Y:S01]  /*4580*/  S2UR UR8, SR_CTAID.X ;  /* 0x00000000000879c3 */ /* 0x000fe20000002500 */
[----:B------:R-:W-:Y:S01]  /*4590*/  UISETP.NE.AND.EX UP0, UPT, UR5, URZ, UPT, UP0 ;  /* 0x0000003f0500728c */ /* 0x000fe2000bf05300 */
[----:B------:R-:W-:Y:S01]  /*45a0*/  UMOV UR9, 0x400 ;  /* 0x0000040000097882 */ /* 0x000fe20000000000 */
[----:B------:R-:W-:Y:S01]  /*45b0*/  ULDC.64 UR12, c[0x0][0x818] ;  /* 0x00020600000c7ab9 */ /* 0x000fe20000000a00 */
[----:B------:R-:W-:-:S03]  /*45c0*/  ULDC.64 UR14, c[0x0][0x840] ;  /* 0x00021000000e7ab9 */ /* 0x000fc60000000a00 */
[----:B------:R-:W-:-:S05]  /*45d0*/  PLOP3.LUT P0, PT, PT, PT, UP0, 0x80, 0x0 ;  /* 0x000000000000781c */ /* 0x000fca0003f0f008 */
[----:B------:R-:W-:Y:S02]  /*45e0*/  @UP0 ULDC.64 UR4, c[0x0][0x878] ;  /* 0x00021e0000040ab9 */ /* 0x000fe40000000a00 */
[----:B------:R-:W-:-:S06]  /*45f0*/  @UP0 UIMAD.WIDE UR4, UR36, 0x4, UR4 ;  /* 0x00000004240408a5 */ /* 0x000fcc000f8e0204 */
[----:B------:R-:W-:Y:S02]  /*4600*/  IMAD.U32 R2, RZ, RZ, UR4 ;  /* 0x00000004ff027e24 */ /* 0x000fe4000f8e00ff */
[----:B------:R-:W-:Y:S01]  /*4610*/  IMAD.U32 R3, RZ, RZ, UR5 ;  /* 0x00000005ff037e24 */ /* 0x000fe2000f8e00ff */
[----:B------:R-:W3:Y:S01]  /*4620*/  S2UR UR11, SR_CgaCtaId ;  /* 0x00000000000b79c3 */ /* 0x000ee20000008800 */
[----:B------:R-:W-:-:S03]  /*4630*/  ULDC UR5, c[0x0][0x850] ;  /* 0x0002140000057ab9 */ /* 0x000fc60000000800 */
[----:B------:R1:W4:Y:S01]  /*4640*/  @P0 LDG.E R2, desc[UR46][R2.64] ;  /* 0x0000002e02020981 */ /* 0x000322000c1e1900 */
[----:B------:R-:W-:Y:S01]  /*4650*/  UISETP.NE.AND UP1, UPT, UR5, 0x1, UPT ;  /* 0x000000010500788c */ /* 0x000fe2000bf25270 */
[----:B------:R-:W-:Y:S01]  /*4660*/  BSSY B0, `(.L_x_780) ;  /* 0x0000059000007945 */ /* 0x000fe20003800000 */
[----:B-1----:R-:W-:-:S09]  /*4670*/  VIADD R3, R8, 0xffffff80 ;  /* 0xffffff8008037836 */ /* 0x002fd20000000000 */
[----:B------:R-:W-:Y:S01]  /*4680*/  @UP1 ULDC UR16, c[0x0][0x858] ;  /* 0x0002160000101ab9 */ /* 0x000fe20000000800 */
[----:B------:R-:W-:Y:S01]  /*4690*/  SHF.R.S32.HI R0, RZ, 0x1f, R3 ;  /* 0x0000001fff007819 */ /* 0x000fe20000011403 */
[----:B------:R-:W-:Y:S01]  /*46a0*/  BAR.SYNC.DEFER_BLOCKING 0x1, 0x100 ;  /* 0x0044000000007b1d */ /* 0x000fe20000010000 */
[----:B----4-:R-:W-:Y:S02]  /*46b0*/  @P0 R2UR UR4, R2 ;  /* 0x00000000020402ca */ /* 0x010fe400000e0000 */
[----:B------:R-:W-:Y:S02]  /*46c0*/  LEA.HI R2, R0, R3, RZ, 0x7 ;  /* 0x0000000300027211 */ /* 0x000fe400078f38ff */
[----:B------:R-:W-:Y:S02]  /*46d0*/  ISETP.NE.AND P0, PT, R3, RZ, PT ;  /* 0x000000ff0300720c */ /* 0x000fe40003f05270 */
[----:B------:R-:W-:Y:S02]  /*46e0*/  LOP3.LUT R0, R2, 0x3fffff80, RZ, 0xc0, !PT ;  /* 0x3fffff8002007812 */ /* 0x000fe400078ec0ff */
[----:B------:R-:W-:-:S03]  /*46f0*/  SHF.R.S32.HI R9, RZ, 0x7, R2 ;  /* 0x00000007ff097819 */ /* 0x000fc60000011402 */
[----:B------:R-:W-:Y:S02]  /*4700*/  IMAD.IADD R0, R3, 0x1, -R0 ;  /* 0x0000000103007824 */ /* 0x000fe400078e0a00 */
[----:B------:R-:W-:Y:S02]  /*4710*/  @UP0 ULEA UR6, UR36, UR4, 0x7 ;  /* 0x0000000424060291 */ /* 0x000fe4000f8e383f */
[----:B------:R-:W-:Y:S01]  /*4720*/  IMAD R0, R9, 0x600, R0 ;  /* 0x0000060009007824 */ /* 0x000fe200078e0200 */
[----:B------:R-:W-:Y:S01]  /*4730*/  @UP1 ULDC UR4, c[0x0][0x854] ;  /* 0x0002150000041ab9 */ /* 0x000fe20000000800 */
[----:B------:R-:W-:Y:S02]  /*4740*/  @UP0 USHF.R.S32.HI UR7, URZ, 0x1f, UR6 ;  /* 0x0000001f3f070899 */ /* 0x000fe40008011406 */
[----:B--2---:R-:W-:Y:S01]  /*4750*/  UIMAD.WIDE.U32 UR4, UR10, UR4, URZ ;  /* 0x000000040a0472a5 */ /* 0x004fe2000f8e003f */
[----:B------:R-:W-:Y:S01]  /*4760*/  IMAD.SHL.U32 R0, R0, 0x4, RZ ;  /* 0x0000000400007824 */ /* 0x000fe200078e00ff */
[----:B------:R-:W-:-:S02]  /*4770*/  @UP0 ULEA.HI UR7, UR7, UR6, URZ, 0x7 ;  /* 0x0000000607070291 */ /* 0x000fc4000f8f383f */
[----:B------:R-:W-:Y:S02]  /*4780*/  @UP1 USHF.R.U32.HI UR10, URZ, UR16, UR5 ;  /* 0x000000103f0a1299 */ /* 0x000fe40008011605 */
[----:B------:R-:W-:Y:S02]  /*4790*/  @UP0 USHF.R.S32.HI UR7, URZ, 0x7, UR7 ;  /* 0x000000073f070899 */ /* 0x000fe40008011407 */
[----:B---3--:R-:W-:Y:S02]  /*47a0*/  ULEA UR4, UR11, UR9, 0x18 ;  /* 0x000000090b047291 */ /* 0x008fe4000f8ec03f */
[----:B------:R-:W-:Y:S02]  /*47b0*/  @UP0 UIMAD UR6, UR7, 0x3000, URZ ;  /* 0x00003000070608a4 */ /* 0x000fe4000f8e023f */
[----:B------:R-:W-:Y:S02]  /*47c0*/  UIMAD UR5, UR8, 0x3000, URZ ;  /* 0x00003000080578a4 */ /* 0x000fe4000f8e023f */
[----:B------:R-:W-:Y:S01]  /*47d0*/  @UP0 USHF.R.S32.HI UR7, URZ, 0x1f, UR6 ;  /* 0x0000001f3f070899 */ /* 0x000fe20008011406 */
[----:B------:R-:W-:Y:S01]  /*47e0*/  LEA R0, R0, UR4, 0x2 ;  /* 0x0000000400007c11 */ /* 0x000fe2000f8e10ff */
[----:B------:R-:W-:Y:S01]  /*47f0*/  USHF.R.S32.HI UR11, URZ, 0x1f, UR10 ;  /* 0x0000001f3f0b7899 */ /* 0x000fe2000801140a */
[----:B------:R-:W-:Y:S01]  /*4800*/  @!UP0 UMOV UR6, URZ ;  /* 0x0000003f00068c82 */ /* 0x000fe20008000000 */
[----:B------:R-:W-:Y:S01]  /*4810*/  ULDC.64 UR16, c[0x0][0x848] ;  /* 0x0002120000107ab9 */ /* 0x000fe20000000a00 */
[----:B------:R-:W-:Y:S01]  /*4820*/  UIADD3 UR8, UP1, UR5, UR6, URZ ;  /* 0x0000000605087290 */ /* 0x000fe2000ff3e03f */
[----:B------:R1:W-:Y:S01]  /*4830*/  STS.128 [R0], R24 ;  /* 0x0000001800007388 */ /* 0x0003e20000000c00 */
[----:B------:R-:W-:Y:S01]  /*4840*/  @!UP0 UMOV UR7, URZ ;  /* 0x0000003f00078c82 */ /* 0x000fe20008000000 */
[----:B------:R-:W-:-:S02]  /*4850*/  UIMAD UR6, UR11, UR12, URZ ;  /* 0x0000000c0b0672a4 */ /* 0x000fc4000f8e023f */
[----:B------:R-:W-:Y:S01]  /*4860*/  ULEA.HI.X.SX32 UR9, UR5, UR7, 0x1, UP1 ;  /* 0x0000000705097291 */ /* 0x000fe200088f0e3f */
[----:B------:R1:W-:Y:S01]  /*4870*/  STS.128 [R0+0x800], R28 ;  /* 0x0008001c00007388 */ /* 0x0003e20000000c00 */
[----:B------:R-:W-:Y:S02]  /*4880*/  UIMAD UR5, UR11, UR14, URZ ;  /* 0x0000000e0b0572a4 */ /* 0x000fe4000f8e023f */
[----:B------:R-:W-:Y:S01]  /*4890*/  UIMAD UR11, UR10, UR13, UR6 ;  /* 0x0000000d0a0b72a4 */ /* 0x000fe2000f8e0206 */
[----:B------:R1:W-:Y:S01]  /*48a0*/  STS.128 [R0+0x1000], R32 ;  /* 0x0010002000007388 */ /* 0x0003e20000000c00 */
[----:B------:R-:W-:Y:S02]  /*48b0*/  UIMAD.WIDE.U32 UR6, UR10, UR12, UR8 ;  /* 0x0000000c0a0672a5 */ /* 0x000fe4000f8e0008 */
[----:B------:R-:W-:Y:S01]  /*48c0*/  UIMAD UR12, UR10, UR15, UR5 ;  /* 0x0000000f0a0c72a4 */ /* 0x000fe2000f8e0205 */
[----:B------:R1:W-:Y:S01]  /*48d0*/  STS.128 [R0+0x1800], R36 ;  /* 0x0018002400007388 */ /* 0x0003e20000000c00 */
[----:B------:R-:W-:-:S02]  /*48e0*/  USHF.R.S32.HI UR5, URZ, 0x1f, UR36 ;  /* 0x0000001f3f057899 */ /* 0x000fc40008011424 */
[----:B------:R-:W-:Y:S01]  /*48f0*/  UIMAD.WIDE.U32 UR8, UR10, UR14, UR8 ;  /* 0x0000000e0a0872a5 */ /* 0x000fe2000f8e0008 */
[----:B------:R1:W-:Y:S01]  /*4900*/  STS.128 [R0+0x2000], R4 ;  /* 0x0020000400007388 */ /* 0x0003e20000000c00 */
[----:B------:R-:W-:Y:S01]  /*4910*/  USEL UR5, UR5, URZ, !UP0 ;  /* 0x0000003f05057287 */ /* 0x000fe2000c000000 */
[----:B------:R-:W-:Y:S02]  /*4920*/  ULDC.64 UR14, c[0x0][0x820] ;  /* 0x00020800000e7ab9 */ /* 0x000fe40000000a00 */
[----:B------:R1:W-:Y:S01]  /*4930*/  STS.128 [R0+0x2800], R44 ;  /* 0x0028002c00007388 */ /* 0x0003e20000000c00 */
[----:B------:R-:W-:Y:S02]  /*4940*/  USEL UR36, UR36, URZ, !UP0 ;  /* 0x0000003f24247287 */ /* 0x000fe4000c000000 */
[----:B------:R-:W-:Y:S01]  /*4950*/  UIMAD UR10, UR5, UR14, URZ ;  /* 0x0000000e050a72a4 */ /* 0x000fe2000f8e023f */
[----:B------:R1:W-:Y:S01]  /*4960*/  STS.128 [R0+0x3000], R48 ;  /* 0x0030003000007388 */ /* 0x0003e20000000c00 */
[----:B------:R-:W-:-:S02]  /*4970*/  UIADD3 UR7, UR7, UR11, URZ ;  /* 0x0000000b07077290 */ /* 0x000fc4000fffe03f */
[----:B------:R-:W-:Y:S01]  /*4980*/  UIMAD UR5, UR5, UR16, URZ ;  /* 0x00000010050572a4 */ /* 0x000fe2000f8e023f */
[----:B------:R1:W-:Y:S01]  /*4990*/  STS.128 [R0+0x3800], R52 ;  /* 0x0038003400007388 */ /* 0x0003e20000000c00 */
[----:B------:R-:W-:Y:S02]  /*49a0*/  UIADD3 UR9, UR9, UR12, URZ ;  /* 0x0000000c09097290 */ /* 0x000fe4000fffe03f */
[----:B------:R-:W-:Y:S01]  /*49b0*/  UIMAD UR10, UR36, UR15, UR10 ;  /* 0x0000000f240a72a4 */ /* 0x000fe2000f8e020a */
[----:B------:R1:W-:Y:S01]  /*49c0*/  STS.128 [R0+0x4000], R56 ;  /* 0x0040003800007388 */ /* 0x0003e20000000c00 */
[----:B------:R-:W-:Y:S02]  /*49d0*/  UIMAD.WIDE.U32 UR6, UR36, UR14, UR6 ;  /* 0x0000000e240672a5 */ /* 0x000fe4000f8e0006 */
[----:B------:R-:W-:Y:S01]  /*49e0*/  UIMAD UR5, UR36, UR17, UR5 ;  /* 0x00000011240572a4 */ /* 0x000fe2000f8e0205 */
[----:B------:R1:W-:Y:S01]  /*49f0*/  STS.128 [R0+0x4800], R60 ;  /* 0x0048003c00007388 */ /* 0x0003e20000000c00 */
[----:B------:R-:W-:Y:S01]  /*4a00*/  UIMAD.WIDE.U32 UR8, UR36, UR16, UR8 ;  /* 0x00000010240872a5 */ /* 0x000fe2000f8e0008 */
[----:B------:R-:W-:-:S02]  /*4a10*/  ULDC.64 UR12, c[0x0][0x800] ;  /* 0x00020000000c7ab9 */ /* 0x000fc40000000a00 */
[----:B------:R1:W-:Y:S01]  /*4a20*/  STS.128 [R0+0x5000], R64 ;  /* 0x0050004000007388 */ /* 0x0003e20000000c00 */
[----:B------:R-:W-:Y:S01]  /*4a30*/  ULDC.64 UR14, c[0x0][0x828] ;  /* 0x00020a00000e7ab9 */ /* 0x000fe20000000a00 */
[----:B------:R-:W-:Y:S02]  /*4a40*/  UIADD3 UR7, UR7, UR10, URZ ;  /* 0x0000000a07077290 */ /* 0x000fe4000fffe03f */
[----:B------:R1:W-:Y:S01]  /*4a50*/  STS.128 [R0+0x5800], R68 ;  /* 0x0058004400007388 */ /* 0x0003e20000000c00 */
[----:B------:R-:W-:Y:S02]  /*4a60*/  ULEA UR12, UP0, UR6, UR12, 0x2 ;  /* 0x0000000c060c7291 */ /* 0x000fe4000f80103f */
[----:B------:R-:W-:Y:S01]  /*4a70*/  UIADD3 UR5, UR9, UR5, URZ ;  /* 0x0000000509057290 */ /* 0x000fe2000fffe03f */
[----:B------:R-:W-:Y:S01]  /*4a80*/  @!PT LDS RZ, [RZ] ;  /* 0x00000000fffff984 */ /* 0x000fe20000000800 */
[----:B------:R-:W-:Y:S01]  /*4a90*/  @!PT LDS RZ, [RZ] ;  /* 0x00000000fffff984 */ /* 0x000fe20000000800 */
[----:B------:R-:W-:Y:S01]  /*4aa0*/  @!PT LDS RZ, [RZ] ;  /* 0x00000000fffff984 */ /* 0x000fe20000000800 */
[----:B------:R-:W-:Y:S01]  /*4ab0*/  @!PT LDS RZ, [RZ] ;  /* 0x00000000fffff984 */ /* 0x000fe20000000800 */
[----:B------:R2:W-:Y:S06]  /*4ac0*/  MEMBAR.ALL.CTA ;  /* 0x0000000000007992 */ /* 0x0005ec0000008000 */
[----:B--2---:R-:W2:Y:S01]  /*4ad0*/  FENCE.VIEW.ASYNC.S ;  /* 0x00000000000073c6 */ /* 0x004ea20000000000 */
[----:B------:R-:W-:-:S02]  /*4ae0*/  ULEA UR14, UP1, UR8, UR14, 0x2 ;  /* 0x0000000e080e7291 */ /* 0x000fc4000f82103f */
[----:B------:R-:W-:Y:S02]  /*4af0*/  ULEA.HI.X UR13, UR6, UR13, UR7, 0x2, UP0 ;  /* 0x0000000d060d7291 */ /* 0x000fe400080f1407 */
[----:B------:R-:W-:Y:S01]  /*4b00*/  ULEA.HI.X UR7, UR8, UR15, UR5, 0x2, UP1 ;  /* 0x0000000f08077291 */ /* 0x000fe200088f1405 */
[----:B--2---:R-:W-:Y:S06]  /*4b10*/  BAR.SYNC.DEFER_BLOCKING 0x1, 0x100 ;  /* 0x0044000000007b1d */ /* 0x004fec0000010000 */
[----:B------:R-:W-:Y:S05]  /*4b20*/  @P0 BRA `(.L_x_781) ;  /* 0x0000000000300947 */ /* 0x000fea0003800000 */
[----:B------:R-:W-:Y:S01]  /*4b30*/  PLOP3.LUT P0, PT, PT, PT, PT, 0x80, 0x0 ;  /* 0x000000000000781c */ /* 0x000fe20003f0f070 */
[----:B------:R-:W-:Y:S01]  /*4b40*/  UMOV UR5, 0xc00 ;  /* 0x00000c0000057882 */ /* 0x000fe20000000000 */
[----:B------:R-:W-:Y:S01]  /*4b50*/  UMOV UR8, 0x0 ;  /* 0x0000000000087882 */ /* 0x000fe20000000000 */
[----:B------:R-:W-:Y:S01]  /*4b60*/  UMOV UR9, 0x14f00000 ;  /* 0x14f0000000097882 */ /* 0x000fe20000000000 */
[----:B------:R-:W-:-:S09]  /*4b70*/  UMOV UR6, UR14 ;  /* 0x0000000e00067c82 */ /* 0x000fd20008000000 */
.L_x_782:
[----:B------:R-:W-:Y:S01]  /*4b80*/  @P0 ELECT P1, URZ, PT ;  /* 0x00000000003f082f */ /* 0x000fe20003820000 */
[----:B------:R2:W-:-:S12]  /*4b90*/  UBLKRED.G.S.ADD.F32.RN [UR6], [UR4], UR5, desc[UR8] ;  /* 0x00000806040073bb */ /* 0x0005d800080a1405 */
[----:B------:R-:W-:Y:S02]  /*4ba0*/  @P1 PLOP3.LUT P0, PT, P1, PT, PT, 0x8, 0x0 ;  /* 0x000000000000181c */ /* 0x000fe40000f0e170 */
[----:B------:R-:W-:-:S11]  /*4bb0*/  PLOP3.LUT P1, PT, PT, PT, PT, 0x8, 0x0 ;  /* 0x000000000000781c */ /* 0x000fd60003f2e170 */
[----:B--2---:R-:W-:Y:S05]  /*4bc0*/  @P0 BRA.U.ANY `(.L_x_782) ;  /* 0xfffffffd00ec0947 */ /* 0x004fea000393ffff */
[----:B------:R0:W-:Y:S01]  /*4bd0*/  UTMACMDFLUSH ;  /* 0x00000000000079b7 */ /* 0x0001e20000000000 */
[----:B------:R-:W-:-:S04]  /*4be0*/  DEPBAR.LE SB0, 0x0 ;  /* 0x000080000000791a */ /* 0x000fc80000000000 */
.L_x_781:
[----:B------:R-:W-:Y:S05]  /*4bf0*/  BSYNC B0 ;  /* 0x0000000000007941 */ /* 0x000fea0003800000 */
.L_x_780:
[----:B------:R-:W-:Y:S01]  /*4c00*/  BAR.SYNC.DEFER_BLOCKING 0x1, 0x100 ;  /* 0x0044000000007b1d */ /* 0x000fe20000010000 */
[----:B------:R-:W-:-:S05]  /*4c10*/  ISETP.NE.AND P0, PT, R8, 0x80, PT ;  /* 0x000000800800780c */ /* 0x000fca0003f05270 */
        /* <DEDUP_REMOVED lines=20> */
[----:B------:R-:W-:Y:S01]  /*4d60*/  PLOP3.LUT P0, PT, PT, PT, PT, 0x80, 0x0 ;  /* 0x000000000000781c */ /* 0x000fe20003f0f070 */
[----:B------:R-:W-:Y:S01]  /*4d70*/  UMOV UR5, 0xc00 ;  /* 0x00000c0000057882 */ /* 0x000fe20000000000 */
[----:B------:R-:W-:Y:S01]  /*4d80*/  UMOV UR8, 0x0 ;  /* 0x0000000000087882 */ /* 0x000fe20000000000 */
[----:B------:R-:W-:Y:S01]  /*4d90*/  UMOV UR9, 0x14f00000 ;  /* 0x14f0000000097882 */ /* 0x000fe20000000000 */
[----:B------:R-:W-:Y:S01]  /*4da0*/  UMOV UR6, UR12 ;  /* 0x0000000c00067c82 */ /* 0x000fe20008000000 */
[----:B------:R-:W-:-:S08]  /*4db0*/  UMOV UR7, UR13 ;  /* 0x0000000d00077c82 */ /* 0x000fd00008000000 */
.L_x_783:
        /* <DEDUP_REMOVED lines=8> */
.L_x_750:
        /* <DEDUP_REMOVED lines=20> */
.L_x_785:
        /* <DEDUP_REMOVED lines=13> */
.L_x_787:
[----:B------:R-:W-:-:S05]  /*5050*/  ULDC UR5, c[0x0][0x8c4] ;  /* 0x0002310000057ab9 */ /* 0x000fca0000000800 */
.L_x_786:
        /* <DEDUP_REMOVED lines=40> */
.L_x_788:
        /* <DEDUP_REMOVED lines=49> */
.L_x_802:
        /* <DEDUP_REMOVED lines=21> */
.L_x_791:
[----:B------:R-:W-:Y:S05]  /*5740*/  BSYNC B0 ;  /* 0x0000000000007941 */ /* 0x000fea0003800000 */
.L_x_790:
        /* <DEDUP_REMOVED lines=13> */
.L_x_793:
[----:B------:R-:W-:Y:S05]  /*5820*/  BSYNC B0 ;  /* 0x0000000000007941 */ /* 0x000fea0003800000 */
.L_x_792:
[----:B------:R-:W-:Y:S06]  /*5830*/  BAR.ARV 0xa, 0xa0 ;  /* 0x0282800000007b1d */ /* 0x000fec0000002000 */
[----:B------:R-:W-:Y:S04]  /*5840*/  BSSY B0, `(.L_x_794) ;  /* 0x0000003000007945 */ /* 0x000fe80003800000 */
[----:B------:R-:W-:Y:S05]  /*5850*/  @!P0 BRA `(.L_x_795) ;  /* 0x0000000000048947 */ /* 0x000fea0003800000 */
[----:B------:R-:W-:-:S04]  /*5860*/  DEPBAR.LE SB0, 0x0 ;  /* 0x000080000000791a */ /* 0x000fc80000000000 */
.L_x_795:
[----:B------:R-:W-:Y:S05]  /*5870*/  BSYNC B0 ;  /* 0x0000000000007941 */ /* 0x000fea0003800000 */
.L_x_794:
        /* <DEDUP_REMOVED lines=13> */
.L_x_797:
[----:B------:R-:W-:Y:S05]  /*5950*/  BSYNC B0 ;  /* 0x0000000000007941 */ /* 0x000fea0003800000 */
.L_x_796:
        /* <DEDUP_REMOVED lines=13> */
.L_x_799:
[----:B------:R-:W-:Y:S05]  /*5a30*/  BSYNC B0 ;  /* 0x0000000000007941 */ /* 0x000fea0003800000 */
.L_x_798:
[----:B------:R-:W-:Y:S01]  /*5a40*/  VIADD R0, R0, 0xfffffffe ;  /* 0xfffffffe00007836 */ /* 0x000fe20000000000 */
[----:B------:R-:W-:Y:S06]  /*5a50*/  BAR.ARV 0xa, 0xa0 ;  /* 0x0282800000007b1d */ /* 0x000fec0000002000 */
[----:B------:R-:W-:Y:S01]  /*5a60*/  BSSY B0, `(.L_x_800) ;  /* 0x0000004000007945 */ /* 0x000fe20003800000 */
[----:B------:R-:W-:-:S03]  /*5a70*/  ISETP.NE.AND P1, PT, R0, RZ, PT ;  /* 0x000000ff0000720c */ /* 0x000fc60003f25270 */
[----:B------:R-:W-:Y:S10]  /*5a80*/  @!P0 BRA `(.L_x_801) ;  /* 0x0000000000048947 */ /* 0x000ff40003800000 */
[----:B------:R-:W-:-:S04]  /*5a90*/  DEPBAR.LE SB0, 0x0 ;  /* 0x000080000000791a */ /* 0x000fc80000000000 */
.L_x_801:
[----:B------:R-:W-:Y:S05]  /*5aa0*/  BSYNC B0 ;  /* 0x0000000000007941 */ /* 0x000fea0003800000 */
.L_x_800:
[----:B------:R-:W-:Y:S06]  /*5ab0*/  BAR.ARV 0xb, 0xa0 ;  /* 0x02c2800000007b1d */ /* 0x000fec0000002000 */
[----:B------:R-:W-:Y:S02]  /*5ac0*/  UIADD3 UR5, UR5, 0x2, URZ ;  /* 0x0000000205057890 */ /* 0x000fe4000fffe03f */
[----:B------:R-:W-:Y:S01]  /*5ad0*/  UIADD3 UR4, UR4, 0x1, URZ ;  /* 0x0000000104047890 */ /* 0x000fe2000fffe03f */
[----:B------:R-:W-:Y:S11]  /*5ae0*/  @P1 BRA `(.L_x_802) ;  /* 0xfffffff800c01947 */ /* 0x000ff6000383ffff */
[----:B------:R-:W-:-:S12]  /*5af0*/  UIADD3 UR6, UR16, 0x3000, URZ ;  /* 0x0000300010067890 */ /* 0x000fd8000fffe03f */
.L_x_789:
        /* <DEDUP_REMOVED lines=19> */
.L_x_804:
[----:B------:R-:W-:Y:S05]  /*5c30*/  BSYNC B0 ;  /* 0x0000000000007941 */ /* 0x000fea0003800000 */
.L_x_803:
        /* <DEDUP_REMOVED lines=19> */
.L_x_806:
[----:B------:R-:W-:Y:S05]  /*5d70*/  BSYNC B0 ;  /* 0x0000000000007941 */ /* 0x000fea0003800000 */
.L_x_805:
[----:B------:R-:W-:Y:S06]  /*5d80*/  BAR.ARV 0xa, 0xa0 ;  /* 0x0282800000007b1d */ /* 0x000fec0000002000 */
[----:B------:R-:W-:Y:S04]  /*5d90*/  BSSY B0, `(.L_x_807) ;  /* 0x0000003000007945 */ /* 0x000fe80003800000 */
[----:B------:R-:W-:Y:S05]  /*5da0*/  @!P0 BRA `(.L_x_808) ;  /* 0x0000000000048947 */ /* 0x000fea0003800000 */
[----:B------:R-:W-:-:S04]  /*5db0*/  DEPBAR.LE SB0, 0x0 ;  /* 0x000080000000791a */ /* 0x000fc80000000000 */
.L_x_808:
[----:B------:R-:W-:Y:S05]  /*5dc0*/  BSYNC B0 ;  /* 0x0000000000007941 */ /* 0x000fea0003800000 */
.L_x_807:
[----:B------:R-:W-:Y:S06]  /*5dd0*/  BAR.ARV 0xb, 0xa0 ;  /* 0x02c2800000007b1d */ /* 0x000fec0000002000 */
[----:B------:R-:W-:Y:S05]  /*5de0*/  BRA `(.L_x_755) ;  /* 0x0000002800547947 */ /* 0x000fea0003800000 */
.L_x_784:
        /* <DEDUP_REMOVED lines=13> */
.L_x_809:
        /* <DEDUP_REMOVED lines=14> */
.L_x_811:
[----:B------:R-:W-:-:S05]  /*5fa0*/  ULDC UR4, c[0x0][0x8c4] ;  /* 0x0002310000047ab9 */ /* 0x000fca0000000800 */
.L_x_810:
        /* <DEDUP_REMOVED lines=56> */
.L_x_813:
        /* <DEDUP_REMOVED lines=63> */
.L_x_843:
        /* <DEDUP_REMOVED lines=13> */
.L_x_816:
        /* <DEDUP_REMOVED lines=125> */
.L_x_827:
[----:B------:R-:W-:-:S04]  /*6fc0*/  SHF.L.U32 R21, R9, 0x1f, RZ ;  /* 0x0000001f09157819 */ /* 0x000fc800000006ff */
[----:B-1----:R-:W1:Y:S02]  /*6fd0*/  SYNCS.PHASECHK.TRANS64.TRYWAIT P1, [R0+URZ+0x26840], R21 ;  /* 0x02684015000075a7 */ /* 0x002e64000802017f */
[----:B-12---:R-:W-:Y:S05]  /*6fe0*/  @!P1 BRA `(.L_x_819) ;  /* 0x0000001800549947 */ /* 0x006fea0003800000 */
.L_x_844:
[----:B------:R-:W-:Y:S05]  /*6ff0*/  @P0 BRA `(.L_x_820) ;  /* 0x0000000000140947 */ /* 0x000fea0003800000 */
[----:B------:R-:W-:Y:S01]  /*7000*/  ISETP.NE.AND P1, PT, R16, RZ, PT ;  /* 0x000000ff1000720c */ /* 0x000fe20003f25270 */
[----:B------:R-:W-:-:S04]  /*7010*/  IMAD.MOV.U32 R3, RZ, RZ, 0x3100 ;  /* 0x00003100ff037424 */ /* 0x000fc800078e00ff */
[----:B------:R2:W-:Y:S08]  /*7020*/  SYNCS.ARRIVE.TRANS64 RZ, [R0+URZ+0x26830], R3 ;  /* 0x0268300300ff79a7 */ /* 0x0005f0000800003f */
[----:B------:R-:W-:Y:S05]  /*7030*/  @!P1 BRA `(.L_x_820) ;  /* 0x0000000000049947 */ /* 0x000fea0003800000 */
[----:B------:R-:W-:Y:S01]  /*7040*/  BPT.TRAP 0x1 ;  /* 0x000000040000795c */ /* 0x000fe20000300000 */
.L_x_820:
        /* <DEDUP_REMOVED lines=43> */
.L_x_845:
[----:B------:R-:W-:Y:S05]  /*7300*/  @P0 BRA `(.L_x_822) ;  /* 0x0000000000140947 */ /* 0x000fea0003800000 */
[----:B------:R-:W-:Y:S01]  /*7310*/  ISETP.NE.AND P1, PT, R16, RZ, PT ;  /* 0x000000ff1000720c */ /* 0x000fe20003f25270 */
[----:B------:R-:W-:-:S04]  /*7320*/  IMAD.MOV.U32 R3, RZ, RZ, 0x3100 ;  /* 0x00003100ff037424 */ /* 0x000fc800078e00ff */
[----:B------:R3:W-:Y:S08]  /*7330*/  SYNCS.ARRIVE.TRANS64 RZ, [R0+URZ+0x26818], R3 ;  /* 0x0268180300ff79a7 */ /* 0x0007f0000800003f */
[----:B------:R-:W-:Y:S05]  /*7340*/  @!P1 BRA `(.L_x_822) ;  /* 0x0000000000049947 */ /* 0x000fea0003800000 */
[----:B------:R-:W-:Y:S01]  /*7350*/  BPT.TRAP 0x1 ;  /* 0x000000040000795c */ /* 0x000fe20000300000 */
.L_x_822:
        /* <DEDUP_REMOVED lines=36> */
.L_x_846:
        /* <DEDUP_REMOVED lines=9> */
.L_x_824:
        /* <DEDUP_REMOVED lines=38> */
.L_x_848:
[----:B------:R-:W-:Y:S05]  /*7890*/  @P0 BRA `(.L_x_826) ;  /* 0x0000000000140947 */ /* 0x000fea0003800000 */
[----:B------:R-:W-:Y:S01]  /*78a0*/  ISETP.NE.AND P1, PT, R16, RZ, PT ;  /* 0x000000ff1000720c */ /* 0x000fe20003f25270 */
[----:B-1----:R-:W-:-:S04]  /*78b0*/  IMAD.MOV.U32 R5, RZ, RZ, 0x3100 ;  /* 0x00003100ff057424 */ /* 0x002fc800078e00ff */
[----:B------:R2:W-:Y:S08]  /*78c0*/  SYNCS.ARRIVE.TRANS64 RZ, [R0+URZ+0x26810], R5 ;  /* 0x0268100500ff79a7 */ /* 0x0005f0000800003f */
[----:B------:R-:W-:Y:S05]  /*78d0*/  @!P1 BRA `(.L_x_826) ;  /* 0x0000000000049947 */ /* 0x000fea0003800000 */
[----:B------:R-:W-:Y:S01]  /*78e0*/  BPT.TRAP 0x1 ;  /* 0x000000040000795c */ /* 0x000fe20000300000 */
.L_x_826:
        /* <DEDUP_REMOVED lines=37> */
.L_x_818:
[----:B------:R-:W-:-:S13]  /*7b40*/  ISETP.NE.AND P1, PT, R13, RZ, PT ;  /* 0x000000ff0d00720c */ /* 0x000fda0003f25270 */
[----:B------:R-:W-:Y:S05]  /*7b50*/  @!P1 BRA `(.L_x_817) ;  /* 0x0000000400689947 */ /* 0x000fea0003800000 */
[----:B------:R-:W-:-:S04]  /*7b60*/  SHF.L.U32 R7, R9, 0x1f, RZ ;  /* 0x0000001f09077819 */ /* 0x000fc800000006ff */
[----:B------:R-:W1:Y:S02]  /*7b70*/  SYNCS.PHASECHK.TRANS64.TRYWAIT P1, [R0+URZ+0x26840], R7 ;  /* 0x02684007000075a7 */ /* 0x000e64000802017f */
[----:B-1----:R-:W-:Y:S05]  /*7b80*/  @!P1 BRA `(.L_x_828) ;  /* 0x0000000c00c09947 */ /* 0x002fea0003800000 */
.L_x_849:
[----:B------:R-:W-:Y:S05]  /*7b90*/  @P0 BRA `(.L_x_829) ;  /* 0x0000000000140947 */ /* 0x000fea0003800000 */
[----:B------:R-:W-:Y:S01]  /*7ba0*/  ISETP.NE.AND P1, PT, R16, RZ, PT ;  /* 0x000000ff1000720c */ /* 0x000fe20003f25270 */
[----:B------:R-:W-:-:S04]  /*7bb0*/  IMAD.MOV.U32 R5, RZ, RZ, 0x3100 ;  /* 0x00003100ff057424 */ /* 0x000fc800078e00ff */
[----:B------:R2:W-:Y:S08]  /*7bc0*/  SYNCS.ARRIVE.TRANS64 RZ, [R0+URZ+0x26830], R5 ;  /* 0x0268300500ff79a7 */ /* 0x0005f0000800003f */
[----:B------:R-:W-:Y:S05]  /*7bd0*/  @!P1 BRA `(.L_x_829) ;  /* 0x0000000000049947 */ /* 0x000fea0003800000 */
[----:B------:R-:W-:Y:S01]  /*7be0*/  BPT.TRAP 0x1 ;  /* 0x000000040000795c */ /* 0x000fe20000300000 */
.L_x_829:
        /* <DEDUP_REMOVED lines=41> */
.L_x_850:
[----:B------:R-:W-:Y:S05]  /*7e80*/  @P0 BRA `(.L_x_831) ;  /* 0x0000000000140947 */ /* 0x000fea0003800000 */
[----:B------:R-:W-:Y:S01]  /*7e90*/  ISETP.NE.AND P0, PT, R16, RZ, PT ;  /* 0x000000ff1000720c */ /* 0x000fe20003f05270 */
[----:B------:R-:W-:-:S04]  /*7ea0*/  IMAD.MOV.U32 R5, RZ, RZ, 0x3100 ;  /* 0x00003100ff057424 */ /* 0x000fc800078e00ff */
[----:B------:R3:W-:Y:S08]  /*7eb0*/  SYNCS.ARRIVE.TRANS64 RZ, [R0+URZ+0x26818], R5 ;  /* 0x0268180500ff79a7 */ /* 0x0007f0000800003f */
[----:B------:R-:W-:Y:S05]  /*7ec0*/  @!P0 BRA `(.L_x_831) ;  /* 0x0000000000048947 */ /* 0x000fea0003800000 */
[----:B------:R-:W-:Y:S01]  /*7ed0*/  BPT.TRAP 0x1 ;  /* 0x000000040000795c */ /* 0x000fe20000300000 */
.L_x_831:
        /* <DEDUP_REMOVED lines=34> */
.L_x_817:
[----:B------:R-:W3:Y:S01]  /*8100*/  S2R R2, SR_TID.X ;  /* 0x0000000000027919 */ /* 0x000ee20000002100 */
[----:B------:R-:W-:Y:S01]  /*8110*/  IMAD R3, R12, 0x8, R0 ;  /* 0x000000080c037824 */ /* 0x000fe200078e0200 */
[----:B---3--:R-:W-:Y:S02]  /*8120*/  LOP3.LUT R4, R2, 0x7f, RZ, 0xc0, !PT ;  /* 0x0000007f02047812 */ /* 0x008fe400078ec0ff */
[----:B------:R-:W-:Y:S02]  /*8130*/  SHF.L.U32 R2, R9, 0x1f, RZ ;  /* 0x0000001f09027819 */ /* 0x000fe400000006ff */
[----:B------:R-:W-:Y:S02]  /*8140*/  ISETP.NE.AND P1, PT, R4, RZ, PT ;  /* 0x000000ff0400720c */ /* 0x000fe40003f25270 */
[----:B------:R-:W3:Y:S02]  /*8150*/  SYNCS.PHASECHK.TRANS64.TRYWAIT P0, [R3+URZ+0x26840], R2 ;  /* 0x02684002030075a7 */ /* 0x000ee4000800017f */
[----:B---3--:R-:W-:Y:S09]  /*8160*/  @!P0 BRA `(.L_x_832) ;  /* 0x0000000800708947 */ /* 0x008ff20003800000 */
.L_x_851:
[----:B------:R-:W-:Y:S05]  /*8170*/  @P1 BRA `(.L_x_833) ;  /* 0x0000000000181947 */ /* 0x000fea0003800000 */
[----:B------:R-:W4:Y:S01]  /*8180*/  S2R R4, SR_TID.X ;  /* 0x0000000000047919 */ /* 0x000f220000002100 */
[----:B---3--:R-:W-:-:S04]  /*8190*/  IMAD.MOV.U32 R2, RZ, RZ, 0x3100 ;  /* 0x00003100ff027424 */ /* 0x008fc800078e00ff */
[----:B------:R3:W-:Y:S01]  /*81a0*/  SYNCS.ARRIVE.TRANS64 RZ, [R3+URZ+0x26830], R2 ;  /* 0x0268300203ff79a7 */ /* 0x0007e2000800003f */
[----:B----4-:R-:W-:-:S13]  /*81b0*/  LOP3.LUT P0, RZ, R4, 0x1f, RZ, 0xc0, !PT ;  /* 0x0000001f04ff7812 */ /* 0x010fda000780c0ff */
[----:B---3--:R-:W-:Y:S05]  /*81c0*/  @!P0 BRA `(.L_x_833) ;  /* 0x0000000000048947 */ /* 0x008fea0003800000 */
[----:B------:R-:W-:Y:S01]  /*81d0*/  BPT.TRAP 0x1 ;  /* 0x000000040000795c */ /* 0x000fe20000300000 */
.L_x_833:
        /* <DEDUP_REMOVED lines=48> */
.L_x_814:
[----:B------:R-:W-:Y:S05]  /*84e0*/  BSYNC B0 ;  /* 0x0000000000007941 */ /* 0x000fea0003800000 */
.L_x_812:
[----:B------:R-:W-:-:S03]  /*84f0*/  UMOV UR8, 0xffffffff ;  /* 0xffffffff00087882 */ /* 0x000fc60000000000 */
[----:B------:R-:W-:Y:S05]  /*8500*/  BRA.DIV UR8, `(.L_x_834) ;  /* 0x00000006089c7947 */ /* 0x000fea000b800000 */
[----:B------:R-:W-:-:S13]  /*8510*/  ELECT P0, URZ, PT ;  /* 0x00000000003f782f */ /* 0x000fda0003800000 */
.L_x_854:
[----:B------:R-:W-:Y:S05]  /*8520*/  @!P0 BRA `(.L_x_755) ;  /* 0x0000000000848947 */ /* 0x000fea0003800000 */
[----:B------:R-:W-:-:S06]  /*8530*/  ULOP3.LUT UR8, UR38, 0x2, URZ, 0xfc, !UPT ;  /* 0x0000000226087892 */ /* 0x000fcc000f8efc3f */
[----:B------:R-:W-:-:S05]  /*8540*/  IMAD.U32 R2, RZ, RZ, UR8 ;  /* 0x00000008ff027e24 */ /* 0x000fca000f8e00ff */
[----:B------:R-:W-:-:S13]  /*8550*/  ISETP.NE.AND P0, PT, R2, 0x3, PT ;  /* 0x000000030200780c */ /* 0x000fda0003f05270 */
[----:B------:R-:W-:Y:S05]  /*8560*/  @!P0 BRA `(.L_x_835) ;  /* 0x0000000000048947 */ /* 0x000fea0003800000 */
[----:B--2---:R-:W-:Y:S01]  /*8570*/  BPT.TRAP 0x1 ;  /* 0x000000040000795c */ /* 0x004fe20000300000 */
.L_x_835:
        /* <DEDUP_REMOVED lines=15> */
.L_x_855:
[----:B------:R-:W3:Y:S02]  /*8670*/  SYNCS.PHASECHK.TRANS64.TRYWAIT P1, [R3+URZ], R2 ;  /* 0x00000002030075a7 */ /* 0x000ee4000802017f */
[----:B---3--:R-:W-:Y:S05]  /*8680*/  @!P1 BRA `(.L_x_837) ;  /* 0x0000000400749947 */ /* 0x008fea0003800000 */
.L_x_856:
[----:B------:R-:W-:Y:S05]  /*8690*/  @!P0 BRA `(.L_x_838) ;  /* 0x0000000000048947 */ /* 0x000fea0003800000 */
[----:B--2---:R-:W-:Y:S01]  /*86a0*/  BPT.TRAP 0x1 ;  /* 0x000000040000795c */ /* 0x004fe20000300000 */
.L_x_838:
[----:B---3--:R-:W-:-:S04]  /*86b0*/  VIADD R3, R7, 0x26840 ;  /* 0x0002684007037836 */ /* 0x008fc80000000000 */
[----:B------:R-:W-:-:S04]  /*86c0*/  IMAD R0, R0, 0x8, R3 ;  /* 0x0000000800007824 */ /* 0x000fc800078e0203 */
[----:B------:R-:W3:Y:S02]  /*86d0*/  SYNCS.PHASECHK.TRANS64.TRYWAIT P0, [R0+URZ], R5 ;  /* 0x00000005000075a7 */ /* 0x000ee4000800017f */
[----:B---3--:R-:W-:Y:S05]  /*86e0*/  @!P0 BRA `(.L_x_839) ;  /* 0x0000000400708947 */ /* 0x008fea0003800000 */
.L_x_857:
[----:B------:R-:W-:-:S07]  /*86f0*/  IMAD R3, R4, 0x8, R3 ;  /* 0x0000000804037824 */ /* 0x000fce00078e0203 */
.L_x_840:
[----:B----4-:R4:W1:Y:S02]  /*8700*/  SYNCS.PHASECHK.TRANS64.TRYWAIT P0, [R3+URZ], R2 ;  /* 0x00000002030075a7 */ /* 0x010864000800017f */
[----:B-1----:R-:W-:Y:S05]  /*8710*/  @!P0 NANOSLEEP.SYNCS 0x989680 ;  /* 0x009896800000895d */ /* 0x002fea0003900000 */
[----:B------:R-:W1:Y:S02]  /*8720*/  @!P0 SYNCS.PHASECHK.TRANS64 P0, [R3+URZ], R2 ;  /* 0x00000002030085a7 */ /* 0x000e64000800007f */
[----:B-1----:R-:W-:Y:S05]  /*8730*/  @!P0 BRA `(.L_x_840) ;  /* 0xfffffffc00f08947 */ /* 0x002fea000383ffff */
.L_x_755:
[----:B--2---:R-:W-:Y:S05]  /*8740*/  BSYNC B6 ;  /* 0x0000000000067941 */ /* 0x004fea0003800000 */
.L_x_749:
[----:B------:R-:W-:Y:S05]  /*8750*/  EXIT ;  /* 0x000000000000794d */ /* 0x000fea0003800000 */
.L_x_765:
[----:B------:R-:W-:Y:S02]  /*8760*/  IMAD.MOV.U32 R13, RZ, RZ, R16 ;  /* 0x000000ffff0d7224 */ /* 0x000fe400078e0010 */
[----:B------:R-:W-:Y:S02]  /*8770*/  IMAD.MOV.U32 R12, RZ, RZ, RZ ;  /* 0x000000ffff0c7224 */ /* 0x000fe400078e00ff */
[----:B------:R-:W-:Y:S02]  /*8780*/  IMAD.MOV.U32 R11, RZ, RZ, 0x1f ;  /* 0x0000001fff0b7424 */ /* 0x000fe400078e00ff */
[----:B------:R-:W-:-:S07]  /*8790*/  IMAD.MOV.U32 R15, RZ, RZ, -0x1 ;  /* 0xffffffffff0f7424 */ /* 0x000fce00078e00ff */
[----:B-----5:R-:W-:Y:S05]  /*87a0*/  WARPSYNC.COLLECTIVE R15, `(.L_x_841) ;  /* 0x000000000f087348 */ /* 0x020fea0003c00000 */
[----:B------:R1:W2:Y:S02]  /*87b0*/  SHFL.IDX P6, R14, R13, R12, R11 ;  /* 0x0000000c0d0e7389 */ /* 0x0002a400000c000b */
[----:B-12--5:R-:W-:Y:S01]  /*87c0*/  ENDCOLLECTIVE ;  /* 0x000000000000791b */ /* 0x026fe20003800000 */
.L_x_841:
[----:B------:R-:W-:Y:S05]  /*87d0*/  BRA `(.L_x_842) ;  /* 0xffffff8800e07947 */ /* 0x000fea000383ffff */
.L_x_767:
[----:B--2---:R2:W3:Y:S02]  /*87e0*/  SYNCS.PHASECHK.TRANS64.TRYWAIT P1, [R18+URZ+0x26800], R5 ;  /* 0x02680005120075a7 */ /* 0x0044e4000802017f */
[----:B---3--:R-:W-:Y:S05]  /*87f0*/  @!P1 NANOSLEEP.SYNCS 0x989680 ;  /* 0x009896800000995d */ /* 0x008fea0003900000 */
[----:B------:R-:W3:Y:S02]  /*8800*/  @!P1 SYNCS.PHASECHK.TRANS64 P1, [R18+URZ+0x26800], R5 ;  /* 0x02680005120095a7 */ /* 0x000ee4000802007f */
[----:B---3--:R-:W-:Y:S05]  /*8810*/  @!P1 BRA `(.L_x_767) ;  /* 0xfffffffc00f09947 */ /* 0x008fea000383ffff */
[----:B------:R-:W-:Y:S05]  /*8820*/  BRA `(.L_x_766) ;  /* 0xffffff8c00047947 */ /* 0x000fea000383ffff */
.L_x_772:
[----:B--2---:R-:W-:-:S04]  /*8830*/  IMAD.U32 R5, RZ, RZ, UR8 ;  /* 0x00000008ff057e24 */ /* 0x004fc8000f8e00ff */
[----:B------:R2:W3:Y:S03]  /*8840*/  SYNCS.PHASECHK.TRANS64.TRYWAIT P1, [R5+URZ+0x26810], R16 ;  /* 0x02681010050075a7 */ /* 0x0004e6000802017f */
[----:B---3--:R-:W-:Y:S05]  /*8850*/  @!P1 NANOSLEEP.SYNCS 0x989680 ;  /* 0x009896800000995d */ /* 0x008fea0003900000 */
[----:B------:R-:W3:Y:S02]  /*8860*/  @!P1 SYNCS.PHASECHK.TRANS64 P1, [R5+URZ+0x26810], R16 ;  /* 0x02681010050095a7 */ /* 0x000ee4000802007f */
[----:B---3--:R-:W-:Y:S05]  /*8870*/  @!P1 BRA `(.L_x_772) ;  /* 0xfffffffc00ec9947 */ /* 0x008fea000383ffff */
[----:B------:R-:W-:Y:S05]  /*8880*/  BRA `(.L_x_771) ;  /* 0xffffff9400647947 */ /* 0x000fea000383ffff */
.L_x_776:
[----:B------:R-:W-:-:S04]  /*8890*/  IMAD.U32 R5, RZ, RZ, UR8 ;  /* 0x00000008ff057e24 */ /* 0x000fc8000f8e00ff */
[----:B------:R1:W1:Y:S03]  /*88a0*/  SYNCS.PHASECHK.TRANS64.TRYWAIT P1, [R5+URZ+0x26830], R16 ;  /* 0x02683010050075a7 */ /* 0x000266000802017f */
[----:B-1----:R-:W-:Y:S05]  /*88b0*/  @!P1 NANOSLEEP.SYNCS 0x989680 ;  /* 0x009896800000995d */ /* 0x002fea0003900000 */
[----:B------:R-:W1:Y:S02]  /*88c0*/  @!P1 SYNCS.PHASECHK.TRANS64 P1, [R5+URZ+0x26830], R16 ;  /* 0x02683010050095a7 */ /* 0x000e64000802007f */
[----:B-1----:R-:W-:Y:S05]  /*88d0*/  @!P1 BRA `(.L_x_776) ;  /* 0xfffffffc00ec9947 */ /* 0x002fea000383ffff */
[----:B------:R-:W-:Y:S05]  /*88e0*/  BRA `(.L_x_775) ;  /* 0xffffff9800707947 */ /* 0x000fea000383ffff */
.L_x_815:
[----:B-1----:R1:W2:Y:S02]  /*88f0*/  SYNCS.PHASECHK.TRANS64.TRYWAIT P0, [R0+URZ+0x26820], R3 ;  /* 0x02682003000075a7 */ /* 0x0022a4000800017f */
[----:B--2---:R-:W-:Y:S05]  /*8900*/  @!P0 NANOSLEEP.SYNCS 0x989680 ;  /* 0x009896800000895d */ /* 0x004fea0003900000 */
[----:B------:R-:W2:Y:S02]  /*8910*/  @!P0 SYNCS.PHASECHK.TRANS64 P0, [R0+URZ+0x26820], R3 ;  /* 0x02682003000085a7 */ /* 0x000ea4000800007f */
[----:B--2---:R-:W-:Y:S05]  /*8920*/  @!P0 BRA `(.L_x_815) ;  /* 0xfffffffc00f08947 */ /* 0x004fea000383ffff */
[----:B------:R-:W-:Y:S05]  /*8930*/  BRA `(.L_x_843) ;  /* 0xffffffdc00787947 */ /* 0x000fea000383ffff */
.L_x_819:
[----:B-1----:R1:W2:Y:S02]  /*8940*/  SYNCS.PHASECHK.TRANS64.TRYWAIT P1, [R0+URZ+0x26840], R21 ;  /* 0x02684015000075a7 */ /* 0x0022a4000802017f */
[----:B--2---:R-:W-:Y:S05]  /*8950*/  @!P1 NANOSLEEP.SYNCS 0x989680 ;  /* 0x009896800000995d */ /* 0x004fea0003900000 */
[----:B------:R-:W2:Y:S02]  /*8960*/  @!P1 SYNCS.PHASECHK.TRANS64 P1, [R0+URZ+0x26840], R21 ;  /* 0x02684015000095a7 */ /* 0x000ea4000802007f */
[----:B--2---:R-:W-:Y:S05]  /*8970*/  @!P1 BRA `(.L_x_819) ;  /* 0xfffffffc00f09947 */ /* 0x004fea000383ffff */
[----:B------:R-:W-:Y:S05]  /*8980*/  BRA `(.L_x_844) ;  /* 0xffffffe400987947 */ /* 0x000fea000383ffff */
.L_x_821:
[----:B--2---:R2:W3:Y:S02]  /*8990*/  SYNCS.PHASECHK.TRANS64.TRYWAIT P1, [R0+URZ+0x26828], R21 ;  /* 0x02682815000075a7 */ /* 0x0044e4000802017f */
[----:B---3--:R-:W-:Y:S05]  /*89a0*/  @!P1 NANOSLEEP.SYNCS 0x989680 ;  /* 0x009896800000995d */ /* 0x008fea0003900000 */
[----:B------:R-:W3:Y:S02]  /*89b0*/  @!P1 SYNCS.PHASECHK.TRANS64 P1, [R0+URZ+0x26828], R21 ;  /* 0x02682815000095a7 */ /* 0x000ee4000802007f */
[----:B---3--:R-:W-:Y:S05]  /*89c0*/  @!P1 BRA `(.L_x_821) ;  /* 0xfffffffc00f09947 */ /* 0x008fea000383ffff */
[----:B------:R-:W-:Y:S05]  /*89d0*/  BRA `(.L_x_845) ;  /* 0xffffffe800487947 */ /* 0x000fea000383ffff */
.L_x_823:
[----:B---3--:R3:W4:Y:S02]  /*89e0*/  SYNCS.PHASECHK.TRANS64.TRYWAIT P1, [R0+URZ+0x26848], R21 ;  /* 0x02684815000075a7 */ /* 0x008724000802017f */
[----:B----4-:R-:W-:Y:S05]  /*89f0*/  @!P1 NANOSLEEP.SYNCS 0x989680 ;  /* 0x009896800000995d */ /* 0x010fea0003900000 */
[----:B------:R-:W4:Y:S02]  /*8a00*/  @!P1 SYNCS.PHASECHK.TRANS64 P1, [R0+URZ+0x26848], R21 ;  /* 0x02684815000095a7 */ /* 0x000f24000802007f */
[----:B----4-:R-:W-:Y:S05]  /*8a10*/  @!P1 BRA `(.L_x_823) ;  /* 0xfffffffc00f09947 */ /* 0x010fea000383ffff */
[----:B------:R-:W-:Y:S05]  /*8a20*/  BRA `(.L_x_846) ;  /* 0xffffffe800dc7947 */ /* 0x000fea000383ffff */
.L_x_825:
[----:B------:R-:W-:-:S07]  /*8a30*/  SHF.L.U32 R5, R9, 0x1f, RZ ;  /* 0x0000001f09057819 */ /* 0x000fce00000006ff */
.L_x_847:
[----:B-1----:R1:W2:Y:S02]  /*8a40*/  SYNCS.PHASECHK.TRANS64.TRYWAIT P1, [R0+URZ+0x26820], R5 ;  /* 0x02682005000075a7 */ /* 0x0022a4000802017f */
[----:B--2---:R-:W-:Y:S05]  /*8a50*/  @!P1 NANOSLEEP.SYNCS 0x989680 ;  /* 0x009896800000995d */ /* 0x004fea0003900000 */
[----:B------:R-:W2:Y:S02]  /*8a60*/  @!P1 SYNCS.PHASECHK.TRANS64 P1, [R0+URZ+0x26820], R5 ;  /* 0x02682005000095a7 */ /* 0x000ea4000802007f */
[----:B--2---:R-:W-:Y:S05]  /*8a70*/  @!P1 BRA `(.L_x_847) ;  /* 0xfffffffc00f09947 */ /* 0x004fea000383ffff */
[----:B------:R-:W-:Y:S05]  /*8a80*/  BRA `(.L_x_848) ;  /* 0xffffffec00807947 */ /* 0x000fea000383ffff */
.L_x_828:
[----:B-1----:R1:W2:Y:S02]  /*8a90*/  SYNCS.PHASECHK.TRANS64.TRYWAIT P1, [R0+URZ+0x26840], R7 ;  /* 0x02684007000075a7 */ /* 0x0022a4000802017f */
[----:B--2---:R-:W-:Y:S05]  /*8aa0*/  @!P1 NANOSLEEP.SYNCS 0x989680 ;  /* 0x009896800000995d */ /* 0x004fea0003900000 */
[----:B------:R-:W2:Y:S02]  /*8ab0*/  @!P1 SYNCS.PHASECHK.TRANS64 P1, [R0+URZ+0x26840], R7 ;  /* 0x02684007000095a7 */ /* 0x000ea4000802007f */
[----:B--2---:R-:W-:Y:S05]  /*8ac0*/  @!P1 BRA `(.L_x_828) ;  /* 0xfffffffc00f09947 */ /* 0x004fea000383ffff */
[----:B------:R-:W-:Y:S05]  /*8ad0*/  BRA `(.L_x_849) ;  /* 0xfffffff0002c7947 */ /* 0x000fea000383ffff */
.L_x_830:
[----:B--2---:R2:W3:Y:S02]  /*8ae0*/  SYNCS.PHASECHK.TRANS64.TRYWAIT P1, [R0+URZ+0x26828], R7 ;  /* 0x02682807000075a7 */ /* 0x0044e4000802017f */
[----:B---3--:R-:W-:Y:S05]  /*8af0*/  @!P1 NANOSLEEP.SYNCS 0x989680 ;  /* 0x009896800000995d */ /* 0x008fea0003900000 */
[----:B------:R-:W3:Y:S02]  /*8b00*/  @!P1 SYNCS.PHASECHK.TRANS64 P1, [R0+URZ+0x26828], R7 ;  /* 0x02682807000095a7 */ /* 0x000ee4000802007f */
[----:B---3--:R-:W-:Y:S05]  /*8b10*/  @!P1 BRA `(.L_x_830) ;  /* 0xfffffffc00f09947 */ /* 0x008fea000383ffff */
[----:B------:R-:W-:Y:S05]  /*8b20*/  BRA `(.L_x_850) ;  /* 0xfffffff000d47947 */ /* 0x000fea000383ffff */
.L_x_832:
[----:B---3--:R3:W4:Y:S02]  /*8b30*/  SYNCS.PHASECHK.TRANS64.TRYWAIT P0, [R3+URZ+0x26840], R2 ;  /* 0x02684002030075a7 */ /* 0x008724000800017f */
[----:B----4-:R-:W-:Y:S05]  /*8b40*/  @!P0 NANOSLEEP.SYNCS 0x989680 ;  /* 0x009896800000895d */ /* 0x010fea0003900000 */
[----:B------:R-:W4:Y:S02]  /*8b50*/  @!P0 SYNCS.PHASECHK.TRANS64 P0, [R3+URZ+0x26840], R2 ;  /* 0x02684002030085a7 */ /* 0x000f24000800007f */
[----:B----4-:R-:W-:Y:S05]  /*8b60*/  @!P0 BRA `(.L_x_832) ;  /* 0xfffffffc00f08947 */ /* 0x010fea000383ffff */
[----:B------:R-:W-:Y:S05]  /*8b70*/  BRA `(.L_x_851) ;  /* 0xfffffff4007c7947 */ /* 0x000fea000383ffff */
.L_x_834:
[----:B------:R-:W-:Y:S01]  /*8b80*/  BSSY B0, `(.L_x_852) ;  /* 0x0000006000007945 */ /* 0x000fe20003800000 */
[----:B------:R-:W-:-:S07]  /*8b90*/  IMAD.MOV.U32 R15, RZ, RZ, -0x1 ;  /* 0xffffffffff0f7424 */ /* 0x000fce00078e00ff */
[----:B--2---:R-:W-:Y:S05]  /*8ba0*/  WARPSYNC.COLLECTIVE R15, `(.L_x_853) ;  /* 0x000000000f0c7348 */ /* 0x004fea0003c00000 */
[----:B------:R-:W-:Y:S02]  /*8bb0*/  ELECT P6, UR62, PT ;  /* 0x00000000003e782f */ /* 0x000fe400038c0000 */
[----:B------:R-:W-:Y:S01]  /*8bc0*/  MOV R14, UR62 ;  /* 0x0000003e000e7c02 */ /* 0x000fe20008000f00 */
[----:B--2---:R-:W-:Y:S10]  /*8bd0*/  ENDCOLLECTIVE ;  /* 0x000000000000791b */ /* 0x004ff40003800000 */
.L_x_853:
[----:B------:R-:W-:Y:S05]  /*8be0*/  BSYNC B0 ;  /* 0x0000000000007941 */ /* 0x000fea0003800000 */
.L_x_852:
[----:B------:R-:W-:Y:S01]  /*8bf0*/  PLOP3.LUT P0, PT, P6, PT, PT, 0x80, 0x0 ;  /* 0x000000000000781c */ /* 0x000fe2000370f070 */
[----:B------:R-:W-:-:S12]  /*8c00*/  BRA `(.L_x_854) ;  /* 0xfffffff800447947 */ /* 0x000fd8000383ffff */
.L_x_836:
[----:B-1----:R1:W3:Y:S02]  /*8c10*/  SYNCS.PHASECHK.TRANS64.TRYWAIT P1, [R6+URZ], R5 ;  /* 0x00000005060075a7 */ /* 0x0022e4000802017f */
[----:B---3--:R-:W-:Y:S05]  /*8c20*/  @!P1 NANOSLEEP.SYNCS 0x989680 ;  /* 0x009896800000995d */ /* 0x008fea0003900000 */
[----:B------:R-:W3:Y:S02]  /*8c30*/  @!P1 SYNCS.PHASECHK.TRANS64 P1, [R6+URZ], R5 ;  /* 0x00000005060095a7 */ /* 0x000ee4000802007f */
[----:B---3--:R-:W-:Y:S05]  /*8c40*/  @!P1 BRA `(.L_x_836) ;  /* 0xfffffffc00f09947 */ /* 0x008fea000383ffff */
[----:B------:R-:W-:Y:S05]  /*8c50*/  BRA `(.L_x_855) ;  /* 0xfffffff800847947 */ /* 0x000fea000383ffff */
.L_x_837:
[----:B---3--:R3:W4:Y:S02]  /*8c60*/  SYNCS.PHASECHK.TRANS64.TRYWAIT P1, [R3+URZ], R2 ;  /* 0x00000002030075a7 */ /* 0x008724000802017f */
[----:B----4-:R-:W-:Y:S05]  /*8c70*/  @!P1 NANOSLEEP.SYNCS 0x989680 ;  /* 0x009896800000995d */ /* 0x010fea0003900000 */
[----:B------:R-:W4:Y:S02]  /*8c80*/  @!P1 SYNCS.PHASECHK.TRANS64 P1, [R3+URZ], R2 ;  /* 0x00000002030095a7 */ /* 0x000f24000802007f */
[----:B----4-:R-:W-:Y:S05]  /*8c90*/  @!P1 BRA `(.L_x_837) ;  /* 0xfffffffc00f09947 */ /* 0x010fea000383ffff */
[----:B------:R-:W-:Y:S05]  /*8ca0*/  BRA `(.L_x_856) ;  /* 0xfffffff800787947 */ /* 0x000fea000383ffff */
.L_x_839:
[----:B---3--:R3:W4:Y:S02]  /*8cb0*/  SYNCS.PHASECHK.TRANS64.TRYWAIT P0, [R0+URZ], R5 ;  /* 0x00000005000075a7 */ /* 0x008724000800017f */
[----:B----4-:R-:W-:Y:S05]  /*8cc0*/  @!P0 NANOSLEEP.SYNCS 0x989680 ;  /* 0x009896800000895d */ /* 0x010fea0003900000 */
[----:B------:R-:W4:Y:S02]  /*8cd0*/  @!P0 SYNCS.PHASECHK.TRANS64 P0, [R0+URZ], R5 ;  /* 0x00000005000085a7 */ /* 0x000f24000800007f */
[----:B----4-:R-:W-:Y:S05]  /*8ce0*/  @!P0 BRA `(.L_x_839) ;  /* 0xfffffffc00f08947 */ /* 0x010fea000383ffff */
[----:B------:R-:W-:Y:S05]  /*8cf0*/  BRA `(.L_x_857) ;  /* 0xfffffff8007c7947 */ /* 0x000fea000383ffff */
.L_x_858:
        /* <DEDUP_REMOVED lines=16> */
.L_x_3301:


//--------------------- .text._ZN7cutlass13device_kernelIN5flash11enable_sm90INS1_16FlashAttnBwdSm90INS1_25CollectiveMainloopBwdSm90ILi2ELi2ELi2EN4cute5tupleIJNS5_1CILi1EEES8_S8_EEENS6_IJNS7_ILi64EEENS7_ILi128EEENS7_ILi96EEEEEENS_6half_tEfNS_4arch4Sm90ELb0ELb0ELb0ELb1ELb1ELb1ELb0ELb0ELi2ELi1ELi2ELi1ELb1EEENS1_24CollectiveEpilogueBwdGQAISD_fSG_Li256ELb1ELb1EEENS1_19SingleTileSchedulerILb1ELb0ELb0ELi128EEEEEEEEEvNT_6ParamsE --------------------------
	.section	.text._ZN7cutlass13device_kernelIN5flash11enable_sm90INS1_16FlashAttnBwdSm90INS1_25CollectiveMainloopBwdSm90ILi2ELi2ELi2EN4cute5tupleIJNS5_1CILi1EEES8_S8_EEENS6_IJNS7_ILi64EEENS7_ILi128EEENS7_ILi96EEEEEENS_6half_tEfNS_4arch4Sm90ELb0ELb0ELb0ELb1ELb1ELb1ELb0ELb0ELi2ELi1ELi2ELi1ELb1EEENS1_24CollectiveEpilogueBwdGQAISD_fSG_Li256ELb1ELb1EEENS1_19SingleTileSchedulerILb1ELb0ELb0ELi128EEEEEEEEEvNT_6ParamsE,"ax",@progbits
	.align	128
.text._ZN7cutlass13device_kernelIN5flash11enable_sm90INS1_16FlashAttnBwdSm90INS1_25CollectiveMainloopBwdSm90ILi2ELi2ELi2EN4cute5tupleIJNS5_1CILi1EEES8_S8_EEENS6_IJNS7_ILi64EEENS7_ILi128EEENS7_ILi96EEEEEENS_6half_tEfNS_4arch4Sm90ELb0ELb0ELb0ELb1ELb1ELb1ELb0ELb0ELi2ELi1ELi2ELi1ELb1EEENS1_24CollectiveEpilogueBwdGQAISD_fSG_Li256ELb1ELb1EEENS1_19SingleTileSchedulerILb1ELb0ELb0ELi128EEEEEEEEEvNT_6ParamsE:
        .type           _ZN7cutlass13device_kernelIN5flash11enable_sm90INS1_16FlashAttnBwdSm90INS1_25CollectiveMainloopBwdSm90ILi2ELi2ELi2EN4cute5tupleIJNS5_1CILi1EEES8_S8_EEENS6_IJNS7_ILi64EEENS7_ILi128EEENS7_ILi96EEEEEENS_6half_tEfNS_4arch4Sm90ELb0ELb0ELb0ELb1ELb1ELb1ELb0ELb0ELi2ELi1ELi2ELi1ELb1EEENS1_24CollectiveEpilogueBwdGQAISD_fSG_Li256ELb1ELb1EEENS1_19SingleTileSchedulerILb1ELb0ELb0ELi128EEEEEEEEEvNT_6ParamsE,@function
        .size           _ZN7cutlass13device_kernelIN5flash11enable_sm90INS1_16FlashAttnBwdSm90INS1_25CollectiveMainloopBwdSm90ILi2ELi2ELi2EN4cute5tupleIJNS5_1CILi1EEES8_S8_EEENS6_IJNS7_ILi64EEENS7_ILi128EEENS7_ILi96EEEEEENS_6half_tEfNS_4arch4Sm90ELb0ELb0ELb0ELb1ELb1ELb1ELb0ELb0ELi2ELi1ELi2ELi1ELb1EEENS1_24CollectiveEpilogueBwdGQAISD_fSG_Li256ELb1ELb1EEENS1_19SingleTileSchedulerILb1ELb0ELb0ELi128EEEEEEEEEvNT_6ParamsE,(.L_x_3302 - _ZN7cutlass13device_kernelIN5flash11enable_sm90INS1_16FlashAttnBwdSm90INS1_25CollectiveMainloopBwdSm90ILi2ELi2ELi2EN4cute5tupleIJNS5_1CILi1EEES8_S8_EEENS6_IJNS7_ILi64EEENS7_ILi128EEENS7_ILi96EEEEEENS_6half_tEfNS_4arch4Sm90ELb0ELb0ELb0ELb1ELb1ELb1ELb0ELb0ELi2ELi1ELi2ELi1ELb1EEENS1_24CollectiveEpilogueBwdGQAISD_fSG_Li256ELb1ELb1EEENS1_19SingleTileSchedulerILb1ELb0ELb0ELi128EEEEEEEEEvNT_6ParamsE)
        .other          _ZN7cutlass13device_kernelIN5flash11enable_sm90INS1_16FlashAttnBwdSm90INS1_25CollectiveMainloopBwdSm90ILi2ELi2ELi2EN4cute5tupleIJNS5_1CILi1EEES8_S8_EEENS6_IJNS7_ILi64EEENS7_ILi128EEENS7_ILi96EEEEEENS_6half_tEfNS_4arch4Sm90ELb0ELb0ELb0ELb1ELb1ELb1ELb0ELb0ELi2ELi1ELi2ELi1ELb1EEENS1_24CollectiveEpilogueBwdGQAISD_fSG_Li256ELb1ELb1EEENS1_19SingleTileSchedulerILb1ELb0ELb0ELi128EEEEEEEEEvNT_6ParamsE,@"STO_CUDA_ENTRY STV_DEFAULT"
_ZN7cutlass13device_kernelIN5flash11enable_sm90INS1_16FlashAttnBwdSm90INS1_25CollectiveMainloopBwdSm90ILi2ELi2ELi2EN4cute5tupleIJNS5_1CILi1EEES8_S8_EEENS6_IJNS7_ILi64EEENS7_ILi128EEENS7_ILi96EEEEEENS_6half_tEfNS_4arch4Sm90ELb0ELb0ELb0ELb1ELb1ELb1ELb0ELb0ELi2ELi1ELi2ELi1ELb1EEENS1_24CollectiveEpilogueBwdGQAISD_fSG_Li256ELb1ELb1EEENS1_19SingleTileSchedulerILb1ELb0ELb0ELi128EEEEEEEEEvNT_6ParamsE:
        /* <DEDUP_REMOVED lines=23> */
.L_x_860:
[----:B------:R-:W-:Y:S05]  /*0170*/  BSYNC B0 ;  /* 0x0000000000007941 */ /* 0x000fea0003800000 */
.L_x_859:
        /* <DEDUP_REMOVED lines=37> */
.L_x_861:
        /* <DEDUP_REMOVED lines=22> */
.L_x_862:
[----:B------:R-:W-:Y:S01]  /*0530*/  PLOP3.LUT P0, PT, PT, PT, UP0, 0x80, 0x0 ;  /* 0x000000000000781c */ /* 0x000fe20003f0f008 */
[----:B------:R-:W-:Y:S01]  /*0540*/  NOP ;  /* 0x0000000000007918 */ /* 0x000fe20000000000 */
[----:B------:R-:W-:Y:S01]  /*0550*/  ULDC.64 UR46, c[0x0][0x208] ;  /* 0x00008200002e7ab9 */ /* 0x000fe20000000a00 */
[----:B------:R-:W-:Y:S01]  /*0560*/  BSSY B6, `(.L_x_863) ;  /* 0x00008f2000067945 */ /* 0x000fe20003800000 */
[----:B-12-4-:R-:W-:Y:S09]  /*0570*/  BAR.SYNC.DEFER_BLOCKING 0x0 ;  /* 0x0000000000007b1d */ /* 0x016ff20000010000 */
[----:B------:R-:W-:Y:S05]  /*0580*/  @!P0 BRA `(.L_x_864) ;  /* 0x0000004c00688947 */ /* 0x000fea0003800000 */
.L_x_865:
        /* <DEDUP_REMOVED lines=21> */
.L_x_866:
        /* <DEDUP_REMOVED lines=14> */
.L_x_868:
[----:B------:R-:W-:-:S05]  /*07c0*/  ULDC UR4, c[0x0][0x8c4] ;  /* 0x0002310000047ab9 */ /* 0x000fca0000000800 */
.L_x_867:
        /* <DEDUP_REMOVED lines=21> */
.L_x_870:
        /* <DEDUP_REMOVED lines=14> */
.L_x_871:
        /* <DEDUP_REMOVED lines=10> */
.L_x_872:
        /* <DEDUP_REMOVED lines=11> */
.L_x_873:
        /* <DEDUP_REMOVED lines=71> */
.L_x_876:
        /* <DEDUP_REMOVED lines=15> */
.L_x_875:
        /* <DEDUP_REMOVED lines=22> */
.L_x_878:
        /* <DEDUP_REMOVED lines=15> */
.L_x_877:
[----:B------:R-:W-:Y:S01]  /*1300*/  SHF.R.S32.HI R25, RZ, 0x1f, R22 ;  /* 0x0000001fff197819 */ /* 0x000fe20000011416 */
[----:B------:R-:W-:-:S03]  /*1310*/  UMOV UR4, 0xffffffff ;  /* 0xffffffff00047882 */ /* 0x000fc60000000000 */
[----:B------:R-:W-:-:S04]  /*1320*/  LEA.HI R0, R25, R22, RZ, 0x7 ;  /* 0x0000001619007211 */ /* 0x000fc800078f38ff */
[----:B------:R-:W-:Y:S01]  /*1330*/  SHF.R.S32.HI R16, RZ, 0x7, R0 ;  /* 0x00000007ff107819 */ /* 0x000fe20000011400 */
[----:B------:R-:W-:Y:S06]  /*1340*/  BRA.DIV UR4, `(.L_x_879) ;  /* 0x0000008204547947 */ /* 0x000fec000b800000 */
[----:B------:R1:W2:Y:S02]  /*1350*/  SHFL.IDX PT, R14, R16, RZ, 0x1f ;  /* 0x00001fff100e7589 */ /* 0x0002a400000e0000 */
.L_x_984:
        /* <DEDUP_REMOVED lines=14> */
.L_x_880:
        /* <DEDUP_REMOVED lines=19> */
.L_x_882:
        /* <DEDUP_REMOVED lines=125> */
.L_x_893:
[----:B------:R-:W-:-:S06]  /*1d40*/  UISETP.NE.AND UP0, UPT, UR11, 0x3, UPT ;  /* 0x000000030b00788c */ /* 0x000fcc000bf05270 */
[----:B------:R-:W-:-:S13]  /*1d50*/  PLOP3.LUT P0, PT, PT, PT, UP0, 0x80, 0x0 ;  /* 0x000000000000781c */ /* 0x000fda0003f0f008 */
[----:B-1----:R-:W-:Y:S05]  /*1d60*/  @!P0 BRA `(.L_x_883) ;  /* 0x0000000000048947 */ /* 0x002fea0003800000 */
[----:B------:R-:W-:Y:S01]  /*1d70*/  BPT.TRAP 0x1 ;  /* 0x000000040000795c */ /* 0x000fe20000300000 */
.L_x_883:
[----:B------:R-:W-:Y:S01]  /*1d80*/  R2UR UR8, R18 ;  /* 0x00000000120872ca */ /* 0x000fe200000e0000 */
[----:B------:R-:W-:-:S05]  /*1d90*/  IMAD.U32 R16, RZ, RZ, UR5 ;  /* 0x00000005ff107e24 */ /* 0x000fca000f8e00ff */
[----:B------:R-:W-:-:S07]  /*1da0*/  SHF.L.U32 R16, R16, 0x1f, RZ ;  /* 0x0000001f10107819 */ /* 0x000fce00000006ff */
[----:B------:R-:W-:-:S09]  /*1db0*/  ULEA UR8, UR6, UR8, 0x3 ;  /* 0x0000000806087291 */ /* 0x000fd2000f8e183f */
[----:B------:R1:W2:Y:S01]  /*1dc0*/  SYNCS.PHASECHK.TRANS64.TRYWAIT P1, [UR8+0x26810], R16 ;  /* 0x02681010ff0075a7 */ /* 0x0002a20008020148 */
[----:B------:R-:W-:Y:S05]  /*1dd0*/  @!P0 BRA `(.L_x_884) ;  /* 0x0000000000048947 */ /* 0x000fea0003800000 */
[----:B------:R-:W-:Y:S01]  /*1de0*/  BPT.TRAP 0x1 ;  /* 0x000000040000795c */ /* 0x000fe20000300000 */
.L_x_884:
[----:B--2---:R-:W-:Y:S05]  /*1df0*/  @P1 BRA `(.L_x_885) ;  /* 0x0000000000081947 */ /* 0x004fea0003800000 */
[----:B------:R-:W2:Y:S02]  /*1e00*/  SYNCS.PHASECHK.TRANS64.TRYWAIT P1, [UR8+0x26810], R16 ;  /* 0x02681010ff0075a7 */ /* 0x000ea40008020148 */
[----:B--2---:R-:W-:Y:S05]  /*1e10*/  @!P1 BRA `(.L_x_886) ;  /* 0x0000007400d49947 */ /* 0x004fea0003800000 */
.L_x_885:
        /* <DEDUP_REMOVED lines=67> */
.L_x_887:
[----:B------:R1:W1:Y:S01]  /*2250*/  SYNCS.PHASECHK.TRANS64.TRYWAIT P1, [UR8+0x26830], R16 ;  /* 0x02683010ff0075a7 */ /* 0x0002620008020148 */
[----:B------:R-:W-:Y:S05]  /*2260*/  @!P0 BRA `(.L_x_888) ;  /* 0x0000000000048947 */ /* 0x000fea0003800000 */
[----:B------:R-:W-:Y:S01]  /*2270*/  BPT.TRAP 0x1 ;  /* 0x000000040000795c */ /* 0x000fe20000300000 */
.L_x_888:
[----:B-1----:R-:W-:Y:S05]  /*2280*/  @P1 BRA `(.L_x_889) ;  /* 0x0000000000081947 */ /* 0x002fea0003800000 */
[----:B------:R-:W1:Y:S02]  /*2290*/  SYNCS.PHASECHK.TRANS64.TRYWAIT P1, [UR8+0x26830], R16 ;  /* 0x02683010ff0075a7 */ /* 0x000e640008020148 */
[----:B-1----:R-:W-:Y:S05]  /*22a0*/  @!P1 BRA `(.L_x_890) ;  /* 0x0000007000c89947 */ /* 0x002fea0003800000 */
.L_x_889:
        /* <DEDUP_REMOVED lines=440> */
.L_x_891:
        /* <DEDUP_REMOVED lines=46> */
.L_x_892:
        /* <DEDUP_REMOVED lines=66> */
.L_x_874:
[----:B------:R-:W-:Y:S05]  /*4530*/  @P0 BRA `(.L_x_869) ;  /* 0x0000004c00d00947 */ /* 0x000fea0003800000 */
[----:B------:R-:W-:Y:S01]  /*4540*/  ULDC.64 UR4, c[0x0][0x878] ;  /* 0x00021e0000047ab9 */ /* 0x000fe20000000a00 */
[----:B------:R-:W1:Y:S01]  /*4550*/  S2R R8, SR_TID.X ;  /* 0x0000000000087919 */ /* 0x000e620000002100 */
[----:B------:R-:W-:Y:S01]  /*4560*/  UISETP.NE.U32.AND UP0, UPT, UR4, URZ, UPT ;  /* 0x0000003f0400728c */ /* 0x000fe2000bf05070 */
[----:B------:R-:W2:Y:S01]  /*4570*/  S2UR UR15, SR_CTAID.X ;  /* 0x00000000000f79c3 */ /* 0x000ea20000002500 */
[----:B------:R-:W-:Y:S01]  /*4580*/  ULDC UR13, c[0x0][0x870] ;  /* 0x00021c00000d7ab9 */ /* 0x000fe20000000800 */
[----:B------:R-:W-:Y:S01]  /*4590*/  ULDC UR14, c[0x0][0x80c] ;  /* 0x00020300000e7ab9 */ /* 0x000fe20000000800 */
[----:B------:R-:W-:Y:S01]  /*45a0*/  UISETP.NE.AND.EX UP0, UPT, UR5, URZ, UPT, UP0 ;  /* 0x0000003f0500728c */ /* 0x000fe2000bf05300 */
[----:B------:R-:W-:Y:S01]  /*45b0*/  ULDC.64 UR10, c[0x0][0x868] ;  /* 0x00021a00000a7ab9 */ /* 0x000fe20000000a00 */
[----:B------:R-:W-:Y:S01]  /*45c0*/  ULDC.64 UR18, c[0x0][0x818] ;  /* 0x0002060000127ab9 */ /* 0x000fe20000000a00 */
[----:B------:R-:W-:Y:S02]  /*45d0*/  ULDC.64 UR20, c[0x0][0x840] ;  /* 0x0002100000147ab9 */ /* 0x000fe40000000a00 */
[----:B------:R-:W-:Y:S01]  /*45e0*/  S2UR UR17, SR_CgaCtaId ;  /* 0x00000000001179c3 */ /* 0x000fe20000008800 */
[----:B------:R-:W-:Y:S01]  /*45f0*/  PLOP3.LUT P0, PT, PT, PT, UP0, 0x80, 0x0 ;  /* 0x000000000000781c */ /* 0x000fe20003f0f008 */
[----:B------:R-:W-:-:S04]  /*4600*/  ULDC.64 UR22, c[0x0][0x848] ;  /* 0x0002120000167ab9 */ /* 0x000fc80000000a00 */
[----:B------:R-:W-:Y:S02]  /*4610*/  @UP0 ULDC.64 UR4, c[0x0][0x878] ;  /* 0x00021e0000040ab9 */ /* 0x000fe40000000a00 */
[----:B------:R-:W-:-:S06]  /*4620*/  @UP0 UIMAD.WIDE UR4, UR36, 0x4, UR4 ;  /* 0x00000004240408a5 */ /* 0x000fcc000f8e0204 */
[----:B------:R-:W-:Y:S02]  /*4630*/  IMAD.U32 R2, RZ, RZ, UR4 ;  /* 0x00000004ff027e24 */ /* 0x000fe4000f8e00ff */
[----:B------:R-:W-:Y:S01]  /*4640*/  IMAD.U32 R3, RZ, RZ, UR5 ;  /* 0x00000005ff037e24 */ /* 0x000fe2000f8e00ff */
[----:B------:R-:W-:-:S04]  /*4650*/  ULDC UR5, c[0x0][0x850] ;  /* 0x0002140000057ab9 */ /* 0x000fc80000000800 */
[----:B------:R3:W4:Y:S01]  /*4660*/  @P0 LDG.E R2, desc[UR46][R2.64] ;  /* 0x0000002e02020981 */ /* 0x000722000c1e1900 */
[----:B------:R-:W3:Y:S01]  /*4670*/  S2UR UR4, SR_CTAID.Y ;  /* 0x00000000000479c3 */ /* 0x000ee20000002600 */
[----:B------:R-:W-:Y:S01]  /*4680*/  UISETP.NE.AND UP1, UPT, UR5, 0x1, UPT ;  /* 0x000000010500788c */ /* 0x000fe2000bf25270 */
[----:B------:R-:W-:Y:S01]  /*4690*/  BSSY B0, `(.L_x_894) ;  /* 0x000005c000007945 */ /* 0x000fe20003800000 */
[----:B--2---:R-:W-:Y:S01]  /*46a0*/  UIMAD UR13, UR15, UR13, URZ ;  /* 0x0000000d0f0d72a4 */ /* 0x004fe2000f8e023f */
[C---:B-1----:R-:W-:Y:S01]  /*46b0*/  ISETP.NE.AND P1, PT, R8.reuse, 0x80, PT ;  /* 0x000000800800780c */ /* 0x042fe20003f25270 */
[----:B------:R-:W-:Y:S02]  /*46c0*/  UIMAD UR12, UR36, UR14, URZ ;  /* 0x0000000e240c72a4 */ /* 0x000fe4000f8e023f */
[----:B------:R-:W-:Y:S01]  /*46d0*/  UIMAD UR13, UR13, UR14, URZ ;  /* 0x0000000e0d0d72a4 */ /* 0x000fe2000f8e023f */
[----:B---3--:R-:W-:Y:S01]  /*46e0*/  VIADD R3, R8, 0xffffff80 ;  /* 0xffffff8008037836 */ /* 0x008fe20000000000 */
[----:B------:R-:W-:-:S03]  /*46f0*/  UIMAD UR15, UR15, 0x3000, URZ ;  /* 0x000030000f0f78a4 */ /* 0x000fc6000f8e023f */
[----:B------:R-:W-:Y:S01]  /*4700*/  @UP1 ULDC UR8, c[0x0][0x854] ;  /* 0x0002150000081ab9 */ /* 0x000fe20000000800 */
[----:B------:R-:W-:Y:S01]  /*4710*/  @UP1 ULDC UR16, c[0x0][0x858] ;  /* 0x0002160000101ab9 */ /* 0x000fe20000000800 */
[----:B------:R-:W-:Y:S01]  /*4720*/  USHF.R.S32.HI UR14, URZ, 0x1f, UR13 ;  /* 0x0000001f3f0e7899 */ /* 0x000fe2000801140d */
[----:B------:R-:W-:Y:S01]  /*4730*/  SHF.R.S32.HI R0, RZ, 0x1f, R3 ;  /* 0x0000001fff007819 */ /* 0x000fe20000011403 */
[----:B------:R-:W-:Y:S02]  /*4740*/  UIMAD.WIDE.U32 UR8, UR4, UR8, URZ ;  /* 0x00000008040872a5 */ /* 0x000fe4000f8e003f */
[----:B------:R-:W-:Y:S02]  /*4750*/  UMOV UR6, UR4 ;  /* 0x0000000400067c82 */ /* 0x000fe40008000000 */
[----:B------:R-:W-:Y:S02]  /*4760*/  @UP1 USHF.R.U32.HI UR6, URZ, UR16, UR9 ;  /* 0x000000103f061299 */ /* 0x000fe40008011609 */
[----:B------:R-:W-:-:S02]  /*4770*/  USHF.R.S32.HI UR9, URZ, 0x1f, UR12 ;  /* 0x0000001f3f097899 */ /* 0x000fc4000801140c */
[----:B------:R-:W-:Y:S02]  /*4780*/  USHF.R.S32.HI UR16, URZ, 0x1f, UR6 ;  /* 0x0000001f3f107899 */ /* 0x000fe40008011406 */
[----:B------:R-:W-:-:S04]  /*4790*/  UIADD3 UR12, UP1, UP2, UR13, UR12, UR6 ;  /* 0x0000000c0d0c7290 */ /* 0x000fc8000fa3e006 */
[----:B------:R-:W-:Y:S01]  /*47a0*/  UIADD3.X UR14, UR14, UR9, UR16, UP1, UP2 ;  /* 0x000000090e0e7290 */ /* 0x000fe20008fe4410 */
        /* <DEDUP_REMOVED lines=8> */
[----:B------:R-:W-:Y:S02]  /*4830*/  IMAD R0, R9, 0x600, R0 ;  /* 0x0000060009007824 */ /* 0x000fe400078e0200 */
[----:B------:R-:W-:Y:S02]  /*4840*/  @UP0 USHF.R.S32.HI UR8, URZ, 0x1f, UR7 ;  /* 0x0000001f3f080899 */ /* 0x000fe40008011407 */
[----:B------:R-:W-:Y:S02]  /*4850*/  IMAD.SHL.U32 R0, R0, 0x4, RZ ;  /* 0x0000000400007824 */ /* 0x000fe400078e00ff */
[----:B------:R-:W-:-:S02]  /*4860*/  @UP0 ULEA.HI UR9, UR8, UR7, URZ, 0x7 ;  /* 0x0000000708090291 */ /* 0x000fc4000f8f383f */
[----:B------:R-:W-:Y:S02]  /*4870*/  USHF.L.U32 UR7, UR12, 0x2, URZ ;  /* 0x000000020c077899 */ /* 0x000fe4000800063f */
[----:B------:R-:W-:Y:S02]  /*4880*/  @UP0 USHF.R.S32.HI UR9, URZ, 0x7, UR9 ;  /* 0x000000073f090899 */ /* 0x000fe40008011409 */
[----:B------:R-:W-:Y:S02]  /*4890*/  USHF.L.U64.HI UR8, UR12, 0x2, UR14 ;  /* 0x000000020c087899 */ /* 0x000fe4000801020e */
[----:B------:R-:W-:Y:S02]  /*48a0*/  @UP0 UIMAD UR12, UR9, 0x3000, URZ ;  /* 0x00003000090c08a4 */ /* 0x000fe4000f8e023f */
[----:B------:R-:W-:Y:S02]  /*48b0*/  UIADD3 UR10, UP1, UR7, UR10, URZ ;  /* 0x0000000a070a7290 */ /* 0x000fe4000ff3e03f */
[----:B------:R-:W-:Y:S01]  /*48c0*/  @UP0 USHF.R.S32.HI UR13, URZ, 0x1f, UR12 ;  /* 0x0000001f3f0d0899 */ /* 0x000fe2000801140c */
[----:B------:R-:W-:-:S02]  /*48d0*/  UMOV UR9, 0x400 ;  /* 0x0000040000097882 */ /* 0x000fc40000000000 */
[----:B------:R-:W-:Y:S01]  /*48e0*/  @!UP0 UMOV UR12, URZ ;  /* 0x0000003f000c8c82 */ /* 0x000fe20008000000 */
[----:B------:R-:W-:Y:S01]  /*48f0*/  UIADD3.X UR11, UR8, UR11, URZ, UP1, !UPT ;  /* 0x0000000b080b7290 */ /* 0x000fe20008ffe43f */
[----:B------:R-:W-:Y:S01]  /*4900*/  IMAD.U32 R2, RZ, RZ, UR10 ;  /* 0x0000000aff027e24 */ /* 0x000fe2000f8e00ff */
[----:B------:R-:W-:Y:S02]  /*4910*/  UIADD3 UR14, UP1, UR15, UR12, URZ ;  /* 0x0000000c0f0e7290 */ /* 0x000fe4000ff3e03f */
[----:B------:R-:W-:Y:S02]  /*4920*/  ULEA UR9, UR17, UR9, 0x18 ;  /* 0x0000000911097291 */ /* 0x000fe4000f8ec03f */
[----:B------:R-:W-:Y:S01]  /*4930*/  UIMAD UR12, UR16, UR18, URZ ;  /* 0x00000012100c72a4 */ /* 0x000fe2000f8e023f */
[----:B------:R-:W-:Y:S01]  /*4940*/  IMAD.U32 R3, RZ, RZ, UR11 ;  /* 0x0000000bff037e24 */ /* 0x000fe2000f8e00ff */
[----:B------:R-:W-:Y:S01]  /*4950*/  UIMAD UR16, UR16, UR20, URZ ;  /* 0x00000014101072a4 */ /* 0x000fe2000f8e023f */
[----:B------:R-:W-:Y:S01]  /*4960*/  @!UP0 UMOV UR13, URZ ;  /* 0x0000003f000d8c82 */ /* 0x000fe20008000000 */
[----:B------:R-:W-:Y:S01]  /*4970*/  UIMAD UR17, UR6, UR19, UR12 ;  /* 0x00000013061172a4 */ /* 0x000fe2000f8e020c */
[----:B------:R-:W-:Y:S01]  /*4980*/  LEA R0, R0, UR9, 0x2 ;  /* 0x0000000900007c11 */ /* 0x000fe2000f8e10ff */
[----:B------:R-:W-:-:S02]  /*4990*/  UIMAD UR19, UR6, UR21, UR16 ;  /* 0x00000015061372a4 */ /* 0x000fc4000f8e0210 */
[----:B------:R-:W-:Y:S02]  /*49a0*/  ULEA.HI.X.SX32 UR15, UR15, UR13, 0x1, UP1 ;  /* 0x0000000d0f0f7291 */ /* 0x000fe400088f0e3f */
[----:B------:R-:W-:Y:S01]  /*49b0*/  USHF.R.S32.HI UR16, URZ, 0x1f, UR36 ;  /* 0x0000001f3f107899 */ /* 0x000fe20008011424 */
[----:B------:R1:W-:Y:S01]  /*49c0*/  STS.128 [R0], R24 ;  /* 0x0000001800007388 */ /* 0x0003e20000000c00 */
[----:B------:R-:W-:Y:S02]  /*49d0*/  UIMAD.WIDE.U32 UR12, UR6, UR18, UR14 ;  /* 0x00000012060c72a5 */ /* 0x000fe4000f8e000e */
[----:B------:R-:W-:Y:S01]  /*49e0*/  USEL UR16, UR16, URZ, !UP0 ;  /* 0x0000003f10107287 */ /* 0x000fe2000c000000 */
[----:B------:R1:W-:Y:S01]  /*49f0*/  STS.128 [R0+0x800], R28 ;  /* 0x0008001c00007388 */ /* 0x0003e20000000c00 */
[----:B------:R-:W-:Y:S02]  /*4a00*/  UIMAD.WIDE.U32 UR14, UR6, UR20, UR14 ;  /* 0x00000014060e72a5 */ /* 0x000fe4000f8e000e */
[----:B------:R-:W-:Y:S01]  /*4a10*/  USEL UR36, UR36, URZ, !UP0 ;  /* 0x0000003f24247287 */ /* 0x000fe2000c000000 */
[----:B------:R1:W-:Y:S01]  /*4a20*/  STS.128 [R0+0x1000], R32 ;  /* 0x0010002000007388 */ /* 0x0003e20000000c00 */
[----:B------:R-:W-:Y:S01]  /*4a30*/  ULDC.64 UR20, c[0x0][0x820] ;  /* 0x0002080000147ab9 */ /* 0x000fe20000000a00 */
[----:B------:R-:W-:-:S02]  /*4a40*/  UIADD3 UR13, UR13, UR17, URZ ;  /* 0x000000110d0d7290 */ /* 0x000fc4000fffe03f */
[----:B------:R1:W-:Y:S01]  /*4a50*/  STS.128 [R0+0x1800], R36 ;  /* 0x0018002400007388 */ /* 0x0003e20000000c00 */
[----:B------:R-:W-:Y:S02]  /*4a60*/  UIMAD UR18, UR16, UR20, URZ ;  /* 0x00000014101272a4 */ /* 0x000fe4000f8e023f */
        /* <DEDUP_REMOVED lines=12> */
[----:B------:R-:W-:Y:S02]  /*4b30*/  UIADD3 UR17, -UR6, URZ, URZ ;  /* 0x0000003f06117290 */ /* 0x000fe4000fffe13f */
[----:B------:R1:W-:Y:S01]  /*4b40*/  STS.128 [R0+0x4000], R56 ;  /* 0x0040003800007388 */ /* 0x0003e20000000c00 */
[----:B------:R-:W-:Y:S02]  /*4b50*/  UIADD3 UR13, UR13, UR18, URZ ;  /* 0x000000120d0d7290 */ /* 0x000fe4000fffe03f */
[----:B------:R-:W-:Y:S01]  /*4b60*/  UIADD3 UR6, UR15, UR16, URZ ;  /* 0x000000100f067290 */ /* 0x000fe2000fffe03f */
[----:B------:R1:W-:Y:S01]  /*4b70*/  STS.128 [R0+0x4800], R60 ;  /* 0x0048003c00007388 */ /* 0x0003e20000000c00 */
[----:B------:R-:W-:Y:S02]  /*4b80*/  ULEA UR20, UP0, UR12, UR20, 0x2 ;  /* 0x000000140c147291 */ /* 0x000fe4000f80103f */
[----:B------:R-:W-:Y:S01]  /*4b90*/  ULEA UR22, UP1, UR14, UR22, 0x2 ;  /* 0x000000160e167291 */ /* 0x000fe2000f82103f */
[----:B------:R1:W-:Y:S01]  /*4ba0*/  STS.128 [R0+0x5000], R64 ;  /* 0x0050004000007388 */ /* 0x0003e20000000c00 */
[----:B------:R-:W-:-:S02]  /*4bb0*/  ULEA.HI.X UR21, UR12, UR21, UR13, 0x2, UP0 ;  /* 0x000000150c157291 */ /* 0x000fc400080f140d */
[----:B------:R-:W-:Y:S01]  /*4bc0*/  ULEA.HI.X UR23, UR14, UR23, UR6, 0x2, UP1 ;  /* 0x000000170e177291 */ /* 0x000fe200088f1406 */
[----:B------:R1:W-:Y:S01]  /*4bd0*/  STS.128 [R0+0x5800], R68 ;  /* 0x0058004400007388 */ /* 0x0003e20000000c00 */
[----:B------:R-:W-:Y:S01]  /*4be0*/  UIMAD UR17, UR5, UR17, UR4 ;  /* 0x00000011051172a4 */ /* 0x000fe2000f8e0204 */
[----:B------:R-:W-:Y:S11]  /*4bf0*/  @P0 BRA `(.L_x_895) ;  /* 0x0000000000140947 */ /* 0x000ff60003800000 */
.L_x_896:
[----:B-1----:R-:W2:Y:S04]  /*4c00*/  LDG.E.STRONG.GPU R4, desc[UR46][R2.64] ;  /* 0x0000002e02047981 */ /* 0x002ea8000c1ef900 */
[----:B--2---:R-:W-:Y:S01]  /*4c10*/  CCTL.IVALL ;  /* 0x00000000ff00798f */ /* 0x004fe20002000000 */
[----:B------:R-:W-:Y:S05]  /*4c20*/  YIELD ;  /* 0x0000000000007946 */ /* 0x000fea0003800000 */
[----:B------:R-:W-:-:S13]  /*4c30*/  ISETP.NE.AND P0, PT, R4, UR17, PT ;  /* 0x0000001104007c0c */ /* 0x000fda000bf05270 */
[----:B------:R-:W-:Y:S05]  /*4c40*/  @P0 BRA `(.L_x_896) ;  /* 0xfffffffc00ec0947 */ /* 0x000fea000383ffff */
.L_x_895:
[----:B------:R-:W-:Y:S05]  /*4c50*/  BSYNC B0 ;  /* 0x0000000000007941 */ /* 0x000fea0003800000 */
.L_x_894:
[----:B------:R-:W-:-:S03]  /*4c60*/  UMOV UR4, 0xffffffff ;  /* 0xffffffff00047882 */ /* 0x000fc60000000000 */
[----:B------:R-:W-:Y:S05]  /*4c70*/  BRA.DIV UR4, `(.L_x_897) ;  /* 0x0000004a046c7947 */ /* 0x000fea000b800000 */
[----:B------:R-:W-:Y:S01]  /*4c80*/  NOP ;  /* 0x0000000000007918 */ /* 0x000fe20000000000 */
.L_x_987:
        /* <DEDUP_REMOVED lines=10> */
[----:B------:R-:W-:Y:S01]  /*4d30*/  PLOP3.LUT P0, PT, PT, PT, PT, 0x80, 0x0 ;  /* 0x000000000000781c */ /* 0x000fe20003f0f070 */
[----:B------:R-:W-:Y:S01]  /*4d40*/  UMOV UR6, 0xc00 ;  /* 0x00000c0000067882 */ /* 0x000fe20000000000 */
[----:B------:R-:W-:Y:S01]  /*4d50*/  UMOV UR10, 0x0 ;  /* 0x00000000000a7882 */ /* 0x000fe20000000000 */
[----:B------:R-:W-:Y:S01]  /*4d60*/  UMOV UR11, 0x14f00000 ;  /* 0x14f00000000b7882 */ /* 0x000fe20000000000 */
[----:B------:R-:W-:Y:S01]  /*4d70*/  UMOV UR4, UR22 ;  /* 0x0000001600047c82 */ /* 0x000fe20008000000 */
[----:B------:R-:W-:-:S08]  /*4d80*/  UMOV UR5, UR23 ;  /* 0x0000001700057c82 */ /* 0x000fd00008000000 */
.L_x_900:
[----:B------:R-:W-:Y:S01]  /*4d90*/  @P0 ELECT P2, URZ, PT ;  /* 0x00000000003f082f */ /* 0x000fe20003840000 */
[----:B------:R2:W-:-:S12]  /*4da0*/  UBLKRED.G.S.ADD.F32.RN [UR4], [UR9], UR6, desc[UR10] ;  /* 0x00000a04090073bb */ /* 0x0005d800080a1406 */
[----:B------:R-:W-:Y:S02]  /*4db0*/  @P2 PLOP3.LUT P0, PT, P2, PT, PT, 0x8, 0x0 ;  /* 0x000000000000281c */ /* 0x000fe4000170e170 */
[----:B------:R-:W-:-:S11]  /*4dc0*/  PLOP3.LUT P2, PT, PT, PT, PT, 0x8, 0x0 ;  /* 0x000000000000781c */ /* 0x000fd60003f4e170 */
[----:B--2---:R-:W-:Y:S05]  /*4dd0*/  @P0 BRA.U.ANY `(.L_x_900) ;  /* 0xfffffffd00ec0947 */ /* 0x004fea000393ffff */
[----:B------:R0:W-:Y:S01]  /*4de0*/  UTMACMDFLUSH ;  /* 0x00000000000079b7 */ /* 0x0001e20000000000 */
[----:B------:R-:W-:-:S04]  /*4df0*/  DEPBAR.LE SB0, 0x0 ;  /* 0x000080000000791a */ /* 0x000fc80000000000 */
.L_x_899:
[----:B------:R-:W-:Y:S05]  /*4e00*/  BSYNC B0 ;  /* 0x0000000000007941 */ /* 0x000fea0003800000 */
.L_x_898:
        /* <DEDUP_REMOVED lines=12> */
[----:B-1----:R-:W-:-:S05]  /*4ed0*/  IMAD.MOV.U32 R5, RZ, RZ, 0x1 ;  /* 0x00000001ff057424 */ /* 0x002fca00078e00ff */
[----:B------:R2:W-:Y:S02]  /*4ee0*/  REDG.E.ADD.S32.STRONG.GPU desc[UR46][R2.64], R5 ;  /* 0x000000050200798e */ /* 0x0005e4000c10e3ae */
.L_x_902:
[----:B------:R-:W-:Y:S05]  /*4ef0*/  BSYNC B0 ;  /* 0x0000000000007941 */ /* 0x000fea0003800000 */
.L_x_901:
        /* <DEDUP_REMOVED lines=20> */
.L_x_905:
[----:B-12---:R-:W2:Y:S04]  /*5040*/  LDG.E.STRONG.GPU R0, desc[UR46][R2.64] ;  /* 0x0000002e02007981 */ /* 0x006ea8000c1ef900 */
[----:B--2---:R-:W-:Y:S01]  /*5050*/  CCTL.IVALL ;  /* 0x00000000ff00798f */ /* 0x004fe20002000000 */
[----:B------:R-:W-:Y:S05]  /*5060*/  YIELD ;  /* 0x0000000000007946 */ /* 0x000fea0003800000 */
[----:B------:R-:W-:-:S13]  /*5070*/  ISETP.NE.AND P0, PT, R0, UR17, PT ;  /* 0x0000001100007c0c */ /* 0x000fda000bf05270 */
[----:B------:R-:W-:Y:S05]  /*5080*/  @P0 BRA `(.L_x_905) ;  /* 0xfffffffc00ec0947 */ /* 0x000fea000383ffff */
.L_x_904:
[----:B------:R-:W-:Y:S05]  /*5090*/  BSYNC B0 ;  /* 0x0000000000007941 */ /* 0x000fea0003800000 */
.L_x_903:
[----:B------:R-:W-:-:S03]  /*50a0*/  UMOV UR4, 0xffffffff ;  /* 0xffffffff00047882 */ /* 0x000fc60000000000 */
[----:B------:R-:W-:Y:S05]  /*50b0*/  BRA.DIV UR4, `(.L_x_906) ;  /* 0x0000004604787947 */ /* 0x000fea000b800000 */
[----:B------:R-:W-:Y:S01]  /*50c0*/  NOP ;  /* 0x0000000000007918 */ /* 0x000fe20000000000 */
.L_x_990:
        /* <DEDUP_REMOVED lines=16> */
.L_x_909:
[----:B------:R-:W-:Y:S01]  /*51d0*/  @P0 ELECT P2, URZ, PT ;  /* 0x00000000003f082f */ /* 0x000fe20003840000 */
[----:B------:R3:W-:-:S12]  /*51e0*/  UBLKRED.G.S.ADD.F32.RN [UR4], [UR9], UR6, desc[UR10] ;  /* 0x00000a04090073bb */ /* 0x0007d800080a1406 */
[----:B------:R-:W-:Y:S02]  /*51f0*/  @P2 PLOP3.LUT P0, PT, P2, PT, PT, 0x8, 0x0 ;  /* 0x000000000000281c */ /* 0x000fe4000170e170 */
[----:B------:R-:W-:-:S11]  /*5200*/  PLOP3.LUT P2, PT, PT, PT, PT, 0x8, 0x0 ;  /* 0x000000000000781c */ /* 0x000fd60003f4e170 */
[----:B---3--:R-:W-:Y:S05]  /*5210*/  @P0 BRA.U.ANY `(.L_x_909) ;  /* 0xfffffffd00ec0947 */ /* 0x008fea000393ffff */
[----:B------:R0:W-:Y:S01]  /*5220*/  UTMACMDFLUSH ;  /* 0x00000000000079b7 */ /* 0x0001e20000000000 */
[----:B------:R-:W-:-:S04]  /*5230*/  DEPBAR.LE SB0, 0x0 ;  /* 0x000080000000791a */ /* 0x000fc80000000000 */
.L_x_908:
[----:B------:R-:W-:Y:S05]  /*5240*/  BSYNC B0 ;  /* 0x0000000000007941 */ /* 0x000fea0003800000 */
.L_x_907:
[----:B------:R-:W-:Y:S01]  /*5250*/  NOP ;  /* 0x0000000000007918 */ /* 0x000fe20000000000 */
[----:B------:R-:W-:Y:S05]  /*5260*/  @P1 BRA `(.L_x_869) ;  /* 0x0000004000841947 */ /* 0x000fea0003800000 */
[----:B-1----:R-:W-:Y:S01]  /*5270*/  IMAD.MOV.U32 R5, RZ, RZ, 0x1 ;  /* 0x00000001ff057424 */ /* 0x002fe200078e00ff */
        /* <DEDUP_REMOVED lines=8> */
[----:B012345:R-:W-:Y:S04]  /*5300*/  CCTL.IVALL ;  /* 0x00000000ff00798f */ /* 0x03ffe80002000000 */
[----:B------:R1:W-:Y:S01]  /*5310*/  REDG.E.ADD.S32.STRONG.GPU desc[UR46][R2.64], R5 ;  /* 0x000000050200798e */ /* 0x0003e2000c10e3ae */
[----:B------:R-:W-:Y:S05]  /*5320*/  BRA `(.L_x_869) ;  /* 0x0000004000547947 */ /* 0x000fea0003800000 */
.L_x_864:
        /* <DEDUP_REMOVED lines=21> */
.L_x_911:
        /* <DEDUP_REMOVED lines=13> */
.L_x_913:
[----:B------:R-:W-:-:S05]  /*5550*/  ULDC UR4, c[0x0][0x8c4] ;  /* 0x0002310000047ab9 */ /* 0x000fca0000000800 */
.L_x_912:
        /* <DEDUP_REMOVED lines=39> */
.L_x_914:
        /* <DEDUP_REMOVED lines=20> */
[----:B------:R-:W-:Y:S01]  /*5910*/  ULEA.HI UR4, UR4, UR5, URZ, 0x6 ;  /* 0x0000000504047291 */ /* 0x000fe2000f8f303f */
[----:B------:R-:W-:Y:S01]  /*5920*/  ULDC UR10, c[0x0][0x288] ;  /* 0x0000a200000a7ab9 */ /* 0x000fe20000000800 */
[----:B------:R-:W-:Y:S02]  /*5930*/  USEL UR19, UR12, URZ, !UP0 ;  /* 0x0000003f0c137287 */ /* 0x000fe4000c000000 */
[----:B------:R-:W-:Y:S02]  /*5940*/  USEL UR18, UR8, URZ, !UP0 ;  /* 0x0000003f08127287 */ /* 0x000fe4000c000000 */
[----:B------:R-:W-:-:S02]  /*5950*/  UIMAD UR12, UR12, UR10, URZ ;  /* 0x0000000a0c0c72a4 */ /* 0x000fc4000f8e023f */
[----:B------:R-:W-:Y:S02]  /*5960*/  UIADD3 UR8, UP2, UR6, UR14, URZ ;  /* 0x0000000e06087290 */ /* 0x000fe4000ff5e03f */
[----:B------:R-:W-:Y:S01]  /*5970*/  UIADD3 UR5, UR15, UR9, URZ ;  /* 0x000000090f057290 */ /* 0x000fe2000fffe03f */
[----:B------:R-:W-:Y:S01]  /*5980*/  ULDC UR11, c[0x0][0x760] ;  /* 0x0001d800000b7ab9 */ /* 0x000fe20000000800 */
[----:B------:R-:W-:Y:S01]  /*5990*/  USHF.R.S32.HI UR4, URZ, 0x6, UR4 ;  /* 0x000000063f047899 */ /* 0x000fe20008011404 */
[----:B------:R-:W-:Y:S01]  /*59a0*/  ULDC.64 UR16, c[0x0][0x2e0] ;  /* 0x0000b80000107ab9 */ /* 0x000fe20000000a00 */
[----:B------:R-:W-:Y:S01]  /*59b0*/  UIMAD UR10, UR10, UR11, URZ ;  /* 0x0000000b0a0a72a4 */ /* 0x000fe2000f8e023f */
[----:B-1----:R-:W-:Y:S01]  /*59c0*/  LOP3.LUT R0, R0, 0x1f, RZ, 0xc0, !PT ;  /* 0x0000001f00007812 */ /* 0x002fe200078ec0ff */
[----:B------:R-:W-:Y:S02]  /*59d0*/  UIADD3 UR11, UP0, UR12, UR20, URZ ;  /* 0x000000140c0b7290 */ /* 0x000fe4000ff1e03f */
[----:B------:R-:W-:-:S02]  /*59e0*/  UIADD3.X UR9, UR7, UR5, URZ, UP2, !UPT ;  /* 0x0000000507097290 */ /* 0x000fc400097fe43f */
[----:B------:R-:W-:Y:S02]  /*59f0*/  UIMAD UR18, UR18, UR16, URZ ;  /* 0x00000010121272a4 */ /* 0x000fe4000f8e023f */
[----:B------:R-:W-:Y:S02]  /*5a00*/  UISETP.LT.AND UP2, UPT, UR4, 0x1, UPT ;  /* 0x000000010400788c */ /* 0x000fe4000bf41270 */
[----:B------:R-:W-:Y:S02]  /*5a10*/  ULEA.HI.X.SX32 UR12, UR12, UR13, 0x1, UP0 ;  /* 0x0000000d0c0c7291 */ /* 0x000fe400080f0e3f */
[----:B------:R-:W-:Y:S02]  /*5a20*/  UIMAD UR18, UR19, UR17, UR18 ;  /* 0x00000011131272a4 */ /* 0x000fe4000f8e0212 */
[----:B------:R-:W-:Y:S02]  /*5a30*/  USEL UR13, UR4, 0x1, !UP2 ;  /* 0x00000001040d7887 */ /* 0x000fe4000d000000 */
[----:B------:R-:W-:Y:S01]  /*5a40*/  UIMAD.WIDE.U32 UR8, UR19, UR16, UR8 ;  /* 0x00000010130872a5 */ /* 0x000fe2000f8e0008 */
[----:B------:R-:W-:Y:S01]  /*5a50*/  ELECT P0, URZ, PT ;  /* 0x00000000003f782f */ /* 0x000fe20003800000 */
[----:B------:R-:W-:-:S02]  /*5a60*/  ULOP3.LUT UR32, UR13, 0x1, URZ, 0xc0, !UPT ;  /* 0x000000010d207892 */ /* 0x000fc4000f8ec03f */
[----:B------:R-:W-:Y:S01]  /*5a70*/  UIADD3 UR27, UR9, UR18, URZ ;  /* 0x00000012091b7290 */ /* 0x000fe2000fffe03f */
[----:B------:R-:W-:Y:S01]  /*5a80*/  UMOV UR4, URZ ;  /* 0x0000003f00047c82 */ /* 0x000fe20008000000 */
[----:B------:R-:W-:Y:S10]  /*5a90*/  @!P1 BRA `(.L_x_915) ;  /* 0x0000000800bc9947 */ /* 0x000ff40003800000 */
[----:B------:R-:W-:Y:S01]  /*5aa0*/  UMOV UR15, UR5 ;  /* 0x00000005000f7c82 */ /* 0x000fe20008000000 */
[----:B------:R-:W-:Y:S01]  /*5ab0*/  ULDC.64 UR4, c[0x0][0x2c0] ;  /* 0x0000b00000047ab9 */ /* 0x000fe20000000a00 */
[----:B------:R-:W-:Y:S02]  /*5ac0*/  UIMAD.WIDE.U32 UR16, UR19, UR16, UR14 ;  /* 0x00000010131072a5 */ /* 0x000fe4000f8e000e */
[----:B------:R-:W-:Y:S02]  /*5ad0*/  UIADD3 UR13, UR13, -UR32, URZ ;  /* 0x800000200d0d7290 */ /* 0x000fe4000fffe03f */
[----:B------:R-:W-:-:S04]  /*5ae0*/  UIADD3 UR23, UP0, UR6, UR16, URZ ;  /* 0x0000001006177290 */ /* 0x000fc8000ff1e03f */
[----:B------:R-:W-:Y:S02]  /*5af0*/  UIADD3.X UR6, UR7, UR18, UR17, UP0, !UPT ;  /* 0x0000001207067290 */ /* 0x000fe400087fe411 */
[----:B------:R-:W-:-:S03]  /*5b00*/  ULEA UR22, UP0, UR23, UR4, 0x2 ;  /* 0x0000000417167291 */ /* 0x000fc6000f80103f */
[----:B------:R-:W-:Y:S01]  /*5b10*/  UMOV UR4, URZ ;  /* 0x0000003f00047c82 */ /* 0x000fe20008000000 */
        /* <DEDUP_REMOVED lines=8> */
.L_x_940:
        /* <DEDUP_REMOVED lines=17> */
.L_x_918:
[----:B------:R-:W2:Y:S04]  /*5cb0*/  LDG.E.STRONG.GPU R4, desc[UR46][R2.64] ;  /* 0x0000002e02047981 */ /* 0x000ea8000c1ef900 */
[----:B--2---:R-:W-:Y:S01]  /*5cc0*/  CCTL.IVALL ;  /* 0x00000000ff00798f */ /* 0x004fe20002000000 */
[----:B------:R-:W-:Y:S05]  /*5cd0*/  YIELD ;  /* 0x0000000000007946 */ /* 0x000fea0003800000 */
[----:B------:R-:W-:-:S13]  /*5ce0*/  ISETP.NE.AND P3, PT, R4, UR25, PT ;  /* 0x0000001904007c0c */ /* 0x000fda000bf65270 */
[----:B------:R-:W-:Y:S05]  /*5cf0*/  @P3 BRA `(.L_x_918) ;  /* 0xfffffffc00ec3947 */ /* 0x000fea000383ffff */
.L_x_917:
[----:B------:R-:W-:Y:S05]  /*5d00*/  BSYNC B0 ;  /* 0x0000000000007941 */ /* 0x000fea0003800000 */
.L_x_916:
[----:B------:R-:W-:-:S03]  /*5d10*/  UMOV UR16, 0xffffffff ;  /* 0xffffffff00107882 */ /* 0x000fc60000000000 */
[----:B------:R-:W-:Y:S05]  /*5d20*/  BRA.DIV UR16, `(.L_x_919) ;  /* 0x0000003a10787947 */ /* 0x000fea000b800000 */
[----:B------:R-:W-:Y:S01]  /*5d30*/  NOP ;  /* 0x0000000000007918 */ /* 0x000fe20000000000 */
.L_x_993:
        /* <DEDUP_REMOVED lines=19> */
.L_x_921:
[----:B------:R-:W-:Y:S05]  /*5e70*/  BSYNC B0 ;  /* 0x0000000000007941 */ /* 0x000fea0003800000 */
.L_x_920:
        /* <DEDUP_REMOVED lines=13> */
.L_x_923:
[----:B------:R-:W-:Y:S05]  /*5f50*/  BSYNC B0 ;  /* 0x0000000000007941 */ /* 0x000fea0003800000 */
.L_x_922:
[----:B------:R-:W-:Y:S06]  /*5f60*/  BAR.ARV 0xa, 0xa0 ;  /* 0x0282800000007b1d */ /* 0x000fec0000002000 */
[----:B------:R-:W-:Y:S04]  /*5f70*/  BSSY B0, `(.L_x_924) ;  /* 0x0000003000007945 */ /* 0x000fe80003800000 */
[----:B------:R-:W-:Y:S05]  /*5f80*/  @!P0 BRA `(.L_x_925) ;  /* 0x0000000000048947 */ /* 0x000fea0003800000 */
[----:B------:R-:W-:-:S04]  /*5f90*/  DEPBAR.LE SB0, 0x0 ;  /* 0x000080000000791a */ /* 0x000fc80000000000 */
.L_x_925:
[----:B------:R-:W-:Y:S05]  /*5fa0*/  BSYNC B0 ;  /* 0x0000000000007941 */ /* 0x000fea0003800000 */
.L_x_924:
        /* <DEDUP_REMOVED lines=19> */
.L_x_927:
[----:B------:R-:W-:Y:S05]  /*60e0*/  BSYNC B0 ;  /* 0x0000000000007941 */ /* 0x000fea0003800000 */
.L_x_926:
        /* <DEDUP_REMOVED lines=9> */
.L_x_930:
[----:B------:R-:W2:Y:S04]  /*6180*/  LDG.E.STRONG.GPU R4, desc[UR46][R2.64] ;  /* 0x0000002e02047981 */ /* 0x000ea8000c1ef900 */
[----:B--2---:R-:W-:Y:S01]  /*6190*/  CCTL.IVALL ;  /* 0x00000000ff00798f */ /* 0x004fe20002000000 */
[----:B------:R-:W-:Y:S05]  /*61a0*/  YIELD ;  /* 0x0000000000007946 */ /* 0x000fea0003800000 */
[----:B------:R-:W-:-:S13]  /*61b0*/  ISETP.NE.AND P3, PT, R4, UR25, PT ;  /* 0x0000001904007c0c */ /* 0x000fda000bf65270 */
[----:B------:R-:W-:Y:S05]  /*61c0*/  @P3 BRA `(.L_x_930) ;  /* 0xfffffffc00ec3947 */ /* 0x000fea000383ffff */
.L_x_929:
[----:B------:R-:W-:Y:S05]  /*61d0*/  BSYNC B0 ;  /* 0x0000000000007941 */ /* 0x000fea0003800000 */
.L_x_928:
[----:B------:R-:W-:-:S03]  /*61e0*/  UMOV UR6, 0xffffffff ;  /* 0xffffffff00067882 */ /* 0x000fc60000000000 */
[----:B------:R-:W-:Y:S05]  /*61f0*/  BRA.DIV UR6, `(.L_x_931) ;  /* 0x0000003606607947 */ /* 0x000fea000b800000 */
[----:B------:R-:W-:Y:S01]  /*6200*/  NOP ;  /* 0x0000000000007918 */ /* 0x000fe20000000000 */
.L_x_996:
        /* <DEDUP_REMOVED lines=13> */
.L_x_933:
[----:B------:R-:W-:Y:S05]  /*62e0*/  BSYNC B0 ;  /* 0x0000000000007941 */ /* 0x000fea0003800000 */
.L_x_932:
        /* <DEDUP_REMOVED lines=13> */
.L_x_935:
[----:B------:R-:W-:Y:S05]  /*63c0*/  BSYNC B0 ;  /* 0x0000000000007941 */ /* 0x000fea0003800000 */
.L_x_934:
[----:B------:R-:W-:Y:S06]  /*63d0*/  BAR.ARV 0xa, 0xa0 ;  /* 0x0282800000007b1d */ /* 0x000fec0000002000 */
[----:B------:R-:W-:Y:S04]  /*63e0*/  BSSY B0, `(.L_x_936) ;  /* 0x0000003000007945 */ /* 0x000fe80003800000 */
[----:B------:R-:W-:Y:S05]  /*63f0*/  @!P0 BRA `(.L_x_937) ;  /* 0x0000000000048947 */ /* 0x000fea0003800000 */
[----:B------:R-:W-:-:S04]  /*6400*/  DEPBAR.LE SB0, 0x0 ;  /* 0x000080000000791a */ /* 0x000fc80000000000 */
.L_x_937:
[----:B------:R-:W-:Y:S05]  /*6410*/  BSYNC B0 ;  /* 0x0000000000007941 */ /* 0x000fea0003800000 */
.L_x_936:
        /* <DEDUP_REMOVED lines=19> */
.L_x_939:
[----:B------:R-:W-:Y:S05]  /*6550*/  BSYNC B0 ;  /* 0x0000000000007941 */ /* 0x000fea0003800000 */
.L_x_938:
[----:B------:R-:W-:Y:S02]  /*6560*/  UIADD3 UR4, UR4, 0x2, URZ ;  /* 0x0000000204047890 */ /* 0x000fe4000fffe03f */
[----:B------:R-:W-:Y:S01]  /*6570*/  UIADD3 UR5, UR5, 0x1, URZ ;  /* 0x0000000105057890 */ /* 0x000fe2000fffe03f */
[----:B------:R-:W-:Y:S11]  /*6580*/  @P2 BRA `(.L_x_940) ;  /* 0xfffffff400842947 */ /* 0x000ff6000383ffff */
.L_x_915:
        /* <DEDUP_REMOVED lines=13> */
.L_x_943:
[----:B------:R-:W2:Y:S04]  /*6660*/  LDG.E.STRONG.GPU R0, desc[UR46][R2.64] ;  /* 0x0000002e02007981 */ /* 0x000ea8000c1ef900 */
[----:B--2---:R-:W-:Y:S01]  /*6670*/  CCTL.IVALL ;  /* 0x00000000ff00798f */ /* 0x004fe20002000000 */
[----:B------:R-:W-:Y:S05]  /*6680*/  YIELD ;  /* 0x0000000000007946 */ /* 0x000fea0003800000 */
[----:B------:R-:W-:-:S13]  /*6690*/  ISETP.NE.AND P2, PT, R0, UR25, PT ;  /* 0x0000001900007c0c */ /* 0x000fda000bf45270 */
[----:B------:R-:W-:Y:S05]  /*66a0*/  @P2 BRA `(.L_x_943) ;  /* 0xfffffffc00ec2947 */ /* 0x000fea000383ffff */
.L_x_942:
[----:B------:R-:W-:Y:S05]  /*66b0*/  BSYNC B0 ;  /* 0x0000000000007941 */ /* 0x000fea0003800000 */
.L_x_941:
[----:B------:R-:W-:-:S03]  /*66c0*/  UMOV UR5, 0xffffffff ;  /* 0xffffffff00057882 */ /* 0x000fc60000000000 */
[----:B------:R-:W-:Y:S05]  /*66d0*/  BRA.DIV UR5, `(.L_x_944) ;  /* 0x0000003205447947 */ /* 0x000fea000b800000 */
[----:B------:R-:W-:Y:S01]  /*66e0*/  NOP ;  /* 0x0000000000007918 */ /* 0x000fe20000000000 */
.L_x_999:
        /* <DEDUP_REMOVED lines=22> */
.L_x_946:
[----:B------:R-:W-:Y:S05]  /*6850*/  BSYNC B0 ;  /* 0x0000000000007941 */ /* 0x000fea0003800000 */
.L_x_945:
        /* <DEDUP_REMOVED lines=20> */
.L_x_948:
[----:B------:R-:W-:Y:S05]  /*69a0*/  BSYNC B0 ;  /* 0x0000000000007941 */ /* 0x000fea0003800000 */
.L_x_947:
[----:B------:R-:W-:Y:S06]  /*69b0*/  BAR.ARV 0xa, 0xa0 ;  /* 0x0282800000007b1d */ /* 0x000fec0000002000 */
[----:B------:R-:W-:Y:S04]  /*69c0*/  BSSY B0, `(.L_x_949) ;  /* 0x0000003000007945 */ /* 0x000fe80003800000 */
[----:B------:R-:W-:Y:S05]  /*69d0*/  @!P0 BRA `(.L_x_950) ;  /* 0x0000000000048947 */ /* 0x000fea0003800000 */
[----:B------:R-:W-:-:S04]  /*69e0*/  DEPBAR.LE SB0, 0x0 ;  /* 0x000080000000791a */ /* 0x000fc80000000000 */
.L_x_950:
[----:B------:R-:W-:Y:S05]  /*69f0*/  BSYNC B0 ;  /* 0x0000000000007941 */ /* 0x000fea0003800000 */
.L_x_949:
        /* <DEDUP_REMOVED lines=19> */
.L_x_910:
        /* <DEDUP_REMOVED lines=13> */
.L_x_951:
        /* <DEDUP_REMOVED lines=14> */
.L_x_953:
[----:B------:R-:W-:-:S05]  /*6ce0*/  ULDC UR4, c[0x0][0x8c4] ;  /* 0x0002310000047ab9 */ /* 0x000fca0000000800 */
.L_x_952:
        /* <DEDUP_REMOVED lines=56> */
.L_x_955:
        /* <DEDUP_REMOVED lines=63> */
.L_x_1000:
        /* <DEDUP_REMOVED lines=13> */
.L_x_958:
        /* <DEDUP_REMOVED lines=125> */
.L_x_969:
[----:B------:R-:W-:-:S04]  /*7d00*/  SHF.L.U32 R21, R9, 0x1f, RZ ;  /* 0x0000001f09157819 */ /* 0x000fc800000006ff */
[----:B-1----:R-:W1:Y:S02]  /*7d10*/  SYNCS.PHASECHK.TRANS64.TRYWAIT P1, [R0+URZ+0x26840], R21 ;  /* 0x02684015000075a7 */ /* 0x002e64000802017f */
[----:B-12---:R-:W-:Y:S05]  /*7d20*/  @!P1 BRA `(.L_x_961) ;  /* 0x0000001800e09947 */ /* 0x006fea0003800000 */
.L_x_1001:
[----:B------:R-:W-:Y:S05]  /*7d30*/  @P0 BRA `(.L_x_962) ;  /* 0x0000000000140947 */ /* 0x000fea0003800000 */
[----:B------:R-:W-:Y:S01]  /*7d40*/  ISETP.NE.AND P1, PT, R16, RZ, PT ;  /* 0x000000ff1000720c */ /* 0x000fe20003f25270 */
[----:B------:R-:W-:-:S04]  /*7d50*/  IMAD.MOV.U32 R3, RZ, RZ, 0x3100 ;  /* 0x00003100ff037424 */ /* 0x000fc800078e00ff */
[----:B------:R2:W-:Y:S08]  /*7d60*/  SYNCS.ARRIVE.TRANS64 RZ, [R0+URZ+0x26830], R3 ;  /* 0x0268300300ff79a7 */ /* 0x0005f0000800003f */
[----:B------:R-:W-:Y:S05]  /*7d70*/  @!P1 BRA `(.L_x_962) ;  /* 0x0000000000049947 */ /* 0x000fea0003800000 */
[----:B------:R-:W-:Y:S01]  /*7d80*/  BPT.TRAP 0x1 ;  /* 0x000000040000795c */ /* 0x000fe20000300000 */
.L_x_962:
        /* <DEDUP_REMOVED lines=43> */
.L_x_1002:
[----:B------:R-:W-:Y:S05]  /*8040*/  @P0 BRA `(.L_x_964) ;  /* 0x0000000000140947 */ /* 0x000fea0003800000 */
[----:B------:R-:W-:Y:S01]  /*8050*/  ISETP.NE.AND P1, PT, R16, RZ, PT ;  /* 0x000000ff1000720c */ /* 0x000fe20003f25270 */
[----:B------:R-:W-:-:S04]  /*8060*/  IMAD.MOV.U32 R3, RZ, RZ, 0x3100 ;  /* 0x00003100ff037424 */ /* 0x000fc800078e00ff */
[----:B------:R3:W-:Y:S08]  /*8070*/  SYNCS.ARRIVE.TRANS64 RZ, [R0+URZ+0x26818], R3 ;  /* 0x0268180300ff79a7 */ /* 0x0007f0000800003f */
[----:B------:R-:W-:Y:S05]  /*8080*/  @!P1 BRA `(.L_x_964) ;  /* 0x0000000000049947 */ /* 0x000fea0003800000 */
[----:B------:R-:W-:Y:S01]  /*8090*/  BPT.TRAP 0x1 ;  /* 0x000000040000795c */ /* 0x000fe20000300000 */
.L_x_964:
        /* <DEDUP_REMOVED lines=36> */
.L_x_1003:
        /* <DEDUP_REMOVED lines=9> */
.L_x_966:
        /* <DEDUP_REMOVED lines=38> */
.L_x_1005:
[----:B------:R-:W-:Y:S05]  /*85d0*/  @P0 BRA `(.L_x_968) ;  /* 0x0000000000140947 */ /* 0x000fea0003800000 */
[----:B------:R-:W-:Y:S01]  /*85e0*/  ISETP.NE.AND P1, PT, R16, RZ, PT ;  /* 0x000000ff1000720c */ /* 0x000fe20003f25270 */
[----:B-1----:R-:W-:-:S04]  /*85f0*/  IMAD.MOV.U32 R5, RZ, RZ, 0x3100 ;  /* 0x00003100ff057424 */ /* 0x002fc800078e00ff */
[----:B------:R2:W-:Y:S08]  /*8600*/  SYNCS.ARRIVE.TRANS64 RZ, [R0+URZ+0x26810], R5 ;  /* 0x0268100500ff79a7 */ /* 0x0005f0000800003f */
[----:B------:R-:W-:Y:S05]  /*8610*/  @!P1 BRA `(.L_x_968) ;  /* 0x0000000000049947 */ /* 0x000fea0003800000 */
[----:B------:R-:W-:Y:S01]  /*8620*/  BPT.TRAP 0x1 ;  /* 0x000000040000795c */ /* 0x000fe20000300000 */
.L_x_968:
        /* <DEDUP_REMOVED lines=37> */
.L_x_960:
[----:B------:R-:W-:-:S13]  /*8880*/  ISETP.NE.AND P1, PT, R13, RZ, PT ;  /* 0x000000ff0d00720c */ /* 0x000fda0003f25270 */
[----:B------:R-:W-:Y:S05]  /*8890*/  @!P1 BRA `(.L_x_959) ;  /* 0x0000000400689947 */ /* 0x000fea0003800000 */
[----:B------:R-:W-:-:S04]  /*88a0*/  SHF.L.U32 R7, R9, 0x1f, RZ ;  /* 0x0000001f09077819 */ /* 0x000fc800000006ff */
[----:B------:R-:W1:Y:S02]  /*88b0*/  SYNCS.PHASECHK.TRANS64.TRYWAIT P1, [R0+URZ+0x26840], R7 ;  /* 0x02684007000075a7 */ /* 0x000e64000802017f */
[----:B-1----:R-:W-:Y:S05]  /*88c0*/  @!P1 BRA `(.L_x_970) ;  /* 0x00000010004c9947 */ /* 0x002fea0003800000 */
.L_x_1006:
[----:B------:R-:W-:Y:S05]  /*88d0*/  @P0 BRA `(.L_x_971) ;  /* 0x0000000000140947 */ /* 0x000fea0003800000 */
[----:B------:R-:W-:Y:S01]  /*88e0*/  ISETP.NE.AND P1, PT, R16, RZ, PT ;  /* 0x000000ff1000720c */ /* 0x000fe20003f25270 */
[----:B------:R-:W-:-:S04]  /*88f0*/  IMAD.MOV.U32 R5, RZ, RZ, 0x3100 ;  /* 0x00003100ff057424 */ /* 0x000fc800078e00ff */
[----:B------:R2:W-:Y:S08]  /*8900*/  SYNCS.ARRIVE.TRANS64 RZ, [R0+URZ+0x26830], R5 ;  /* 0x0268300500ff79a7 */ /* 0x0005f0000800003f */
[----:B------:R-:W-:Y:S05]  /*8910*/  @!P1 BRA `(.L_x_971) ;  /* 0x0000000000049947 */ /* 0x000fea0003800000 */
[----:B------:R-:W-:Y:S01]  /*8920*/  BPT.TRAP 0x1 ;  /* 0x000000040000795c */ /* 0x000fe20000300000 */
.L_x_971:
        /* <DEDUP_REMOVED lines=41> */
.L_x_1007:
[----:B------:R-:W-:Y:S05]  /*8bc0*/  @P0 BRA `(.L_x_973) ;  /* 0x0000000000140947 */ /* 0x000fea0003800000 */
[----:B------:R-:W-:Y:S01]  /*8bd0*/  ISETP.NE.AND P0, PT, R16, RZ, PT ;  /* 0x000000ff1000720c */ /* 0x000fe20003f05270 */
[----:B------:R-:W-:-:S04]  /*8be0*/  IMAD.MOV.U32 R5, RZ, RZ, 0x3100 ;  /* 0x00003100ff057424 */ /* 0x000fc800078e00ff */
[----:B------:R3:W-:Y:S08]  /*8bf0*/  SYNCS.ARRIVE.TRANS64 RZ, [R0+URZ+0x26818], R5 ;  /* 0x0268180500ff79a7 */ /* 0x0007f0000800003f */
[----:B------:R-:W-:Y:S05]  /*8c00*/  @!P0 BRA `(.L_x_973) ;  /* 0x0000000000048947 */ /* 0x000fea0003800000 */
[----:B------:R-:W-:Y:S01]  /*8c10*/  BPT.TRAP 0x1 ;  /* 0x000000040000795c */ /* 0x000fe20000300000 */
.L_x_973:
        /* <DEDUP_REMOVED lines=34> */
.L_x_959:
[----:B------:R-:W3:Y:S01]  /*8e40*/  S2R R2, SR_TID.X ;  /* 0x0000000000027919 */ /* 0x000ee20000002100 */
[----:B------:R-:W-:Y:S01]  /*8e50*/  IMAD R3, R12, 0x8, R0 ;  /* 0x000000080c037824 */ /* 0x000fe200078e0200 */
[----:B---3--:R-:W-:Y:S02]  /*8e60*/  LOP3.LUT R4, R2, 0x7f, RZ, 0xc0, !PT ;  /* 0x0000007f02047812 */ /* 0x008fe400078ec0ff */
[----:B------:R-:W-:Y:S02]  /*8e70*/  SHF.L.U32 R2, R9, 0x1f, RZ ;  /* 0x0000001f09027819 */ /* 0x000fe400000006ff */
[----:B------:R-:W-:Y:S02]  /*8e80*/  ISETP.NE.AND P1, PT, R4, RZ, PT ;  /* 0x000000ff0400720c */ /* 0x000fe40003f25270 */
[----:B------:R-:W3:Y:S02]  /*8e90*/  SYNCS.PHASECHK.TRANS64.TRYWAIT P0, [R3+URZ+0x26840], R2 ;  /* 0x02684002030075a7 */ /* 0x000ee4000800017f */
[----:B---3--:R-:W-:Y:S09]  /*8ea0*/  @!P0 BRA `(.L_x_974) ;  /* 0x0000000800fc8947 */ /* 0x008ff20003800000 */
.L_x_1008:
[----:B------:R-:W-:Y:S05]  /*8eb0*/  @P1 BRA `(.L_x_975) ;  /* 0x0000000000181947 */ /* 0x000fea0003800000 */
[----:B------:R-:W4:Y:S01]  /*8ec0*/  S2R R4, SR_TID.X ;  /* 0x0000000000047919 */ /* 0x000f220000002100 */
[----:B---3--:R-:W-:-:S04]  /*8ed0*/  IMAD.MOV.U32 R2, RZ, RZ, 0x3100 ;  /* 0x00003100ff027424 */ /* 0x008fc800078e00ff */
[----:B------:R3:W-:Y:S01]  /*8ee0*/  SYNCS.ARRIVE.TRANS64 RZ, [R3+URZ+0x26830], R2 ;  /* 0x0268300203ff79a7 */ /* 0x0007e2000800003f */
[----:B----4-:R-:W-:-:S13]  /*8ef0*/  LOP3.LUT P0, RZ, R4, 0x1f, RZ, 0xc0, !PT ;  /* 0x0000001f04ff7812 */ /* 0x010fda000780c0ff */
[----:B---3--:R-:W-:Y:S05]  /*8f00*/  @!P0 BRA `(.L_x_975) ;  /* 0x0000000000048947 */ /* 0x008fea0003800000 */
[----:B------:R-:W-:Y:S01]  /*8f10*/  BPT.TRAP 0x1 ;  /* 0x000000040000795c */ /* 0x000fe20000300000 */
.L_x_975:
        /* <DEDUP_REMOVED lines=48> */
.L_x_956:
[----:B------:R-:W-:Y:S05]  /*9220*/  BSYNC B0 ;  /* 0x0000000000007941 */ /* 0x000fea0003800000 */
.L_x_954:
[----:B------:R-:W-:-:S03]  /*9230*/  UMOV UR8, 0xffffffff ;  /* 0xffffffff00087882 */ /* 0x000fc60000000000 */
[----:B------:R-:W-:Y:S05]  /*9240*/  BRA.DIV UR8, `(.L_x_976) ;  /* 0x0000000a08287947 */ /* 0x000fea000b800000 */
[----:B------:R-:W-:-:S13]  /*9250*/  ELECT P0, URZ, PT ;  /* 0x00000000003f782f */ /* 0x000fda0003800000 */
.L_x_1011:
[----:B------:R-:W-:Y:S05]  /*9260*/  @!P0 BRA `(.L_x_869) ;  /* 0x0000000000848947 */ /* 0x000fea0003800000 */
[----:B------:R-:W-:-:S06]  /*9270*/  ULOP3.LUT UR8, UR38, 0x2, URZ, 0xfc, !UPT ;  /* 0x0000000226087892 */ /* 0x000fcc000f8efc3f */
[----:B------:R-:W-:-:S05]  /*9280*/  IMAD.U32 R2, RZ, RZ, UR8 ;  /* 0x00000008ff027e24 */ /* 0x000fca000f8e00ff */
[----:B------:R-:W-:-:S13]  /*9290*/  ISETP.NE.AND P0, PT, R2, 0x3, PT ;  /* 0x000000030200780c */ /* 0x000fda0003f05270 */
[----:B------:R-:W-:Y:S05]  /*92a0*/  @!P0 BRA `(.L_x_977) ;  /* 0x0000000000048947 */ /* 0x000fea0003800000 */
[----:B--2---:R-:W-:Y:S01]  /*92b0*/  BPT.TRAP 0x1 ;  /* 0x000000040000795c */ /* 0x004fe20000300000 */
.L_x_977:
        /* <DEDUP_REMOVED lines=15> */
.L_x_1012:
[----:B------:R-:W3:Y:S02]  /*93b0*/  SYNCS.PHASECHK.TRANS64.TRYWAIT P1, [R3+URZ], R2 ;  /* 0x00000002030075a7 */ /* 0x000ee4000802017f */
[----:B---3--:R-:W-:Y:S05]  /*93c0*/  @!P1 BRA `(.L_x_979) ;  /* 0x0000000800009947 */ /* 0x008fea0003800000 */
.L_x_1013:
[----:B------:R-:W-:Y:S05]  /*93d0*/  @!P0 BRA `(.L_x_980) ;  /* 0x0000000000048947 */ /* 0x000fea0003800000 */
[----:B--2---:R-:W-:Y:S01]  /*93e0*/  BPT.TRAP 0x1 ;  /* 0x000000040000795c */ /* 0x004fe20000300000 */
.L_x_980:
[----:B---3--:R-:W-:-:S04]  /*93f0*/  VIADD R3, R7, 0x26840 ;  /* 0x0002684007037836 */ /* 0x008fc80000000000 */
[----:B------:R-:W-:-:S04]  /*9400*/  IMAD R0, R0, 0x8, R3 ;  /* 0x0000000800007824 */ /* 0x000fc800078e0203 */
[----:B------:R-:W3:Y:S02]  /*9410*/  SYNCS.PHASECHK.TRANS64.TRYWAIT P0, [R0+URZ], R5 ;  /* 0x00000005000075a7 */ /* 0x000ee4000800017f */
[----:B---3--:R-:W-:Y:S05]  /*9420*/  @!P0 BRA `(.L_x_981) ;  /* 0x0000000400fc8947 */ /* 0x008fea0003800000 */
.L_x_1014:
[----:B------:R-:W-:-:S07]  /*9430*/  IMAD R3, R4, 0x8, R3 ;  /* 0x0000000804037824 */ /* 0x000fce00078e0203 */
.L_x_982:
[----:B----4-:R4:W1:Y:S02]  /*9440*/  SYNCS.PHASECHK.TRANS64.TRYWAIT P0, [R3+URZ], R2 ;  /* 0x00000002030075a7 */ /* 0x010864000800017f */
[----:B-1----:R-:W-:Y:S05]  /*9450*/  @!P0 NANOSLEEP.SYNCS 0x989680 ;  /* 0x009896800000895d */ /* 0x002fea0003900000 */
[----:B------:R-:W1:Y:S02]  /*9460*/  @!P0 SYNCS.PHASECHK.TRANS64 P0, [R3+URZ], R2 ;  /* 0x00000002030085a7 */ /* 0x000e64000800007f */
[----:B-1----:R-:W-:Y:S05]  /*9470*/  @!P0 BRA `(.L_x_982) ;  /* 0xfffffffc00f08947 */ /* 0x002fea000383ffff */
.L_x_869:
[----:B--2---:R-:W-:Y:S05]  /*9480*/  BSYNC B6 ;  /* 0x0000000000067941 */ /* 0x004fea0003800000 */
.L_x_863:
[----:B------:R-:W-:Y:S05]  /*9490*/  EXIT ;  /* 0x000000000000794d */ /* 0x000fea0003800000 */
.L_x_879:
[----:B------:R-:W-:Y:S02]  /*94a0*/  IMAD.MOV.U32 R13, RZ, RZ, R16 ;  /* 0x000000ffff0d7224 */ /* 0x000fe400078e0010 */
[----:B------:R-:W-:Y:S02]  /*94b0*/  IMAD.MOV.U32 R12, RZ, RZ, RZ ;  /* 0x000000ffff0c7224 */ /* 0x000fe400078e00ff */
[----:B------:R-:W-:Y:S02]  /*94c0*/  IMAD.MOV.U32 R11, RZ, RZ, 0x1f ;  /* 0x0000001fff0b7424 */ /* 0x000fe400078e00ff */
[----:B------:R-:W-:-:S07]  /*94d0*/  IMAD.MOV.U32 R15, RZ, RZ, -0x1 ;  /* 0xffffffffff0f7424 */ /* 0x000fce00078e00ff */
[----:B-----5:R-:W-:Y:S05]  /*94e0*/  WARPSYNC.COLLECTIVE R15, `(.L_x_983) ;  /* 0x000000000f087348 */ /* 0x020fea0003c00000 */
[----:B------:R1:W2:Y:S02]  /*94f0*/  SHFL.IDX P6, R14, R13, R12, R11 ;  /* 0x0000000c0d0e7389 */ /* 0x0002a400000c000b */
[----:B-12--5:R-:W-:Y:S01]  /*9500*/  ENDCOLLECTIVE ;  /* 0x000000000000791b */ /* 0x026fe20003800000 */
.L_x_983:
[----:B------:R-:W-:Y:S05]  /*9510*/  BRA `(.L_x_984) ;  /* 0xffffff7c00907947 */ /* 0x000fea000383ffff */
.L_x_881:
[----:B--2---:R2:W3:Y:S02]  /*9520*/  SYNCS.PHASECHK.TRANS64.TRYWAIT P0, [R18+URZ+0x26800], R5 ;  /* 0x02680005120075a7 */ /* 0x0044e4000800017f */
[----:B---3--:R-:W-:Y:S05]  /*9530*/  @!P0 NANOSLEEP.SYNCS 0x989680 ;  /* 0x009896800000895d */ /* 0x008fea0003900000 */
[----:B------:R-:W3:Y:S02]  /*9540*/  @!P0 SYNCS.PHASECHK.TRANS64 P0, [R18+URZ+0x26800], R5 ;  /* 0x02680005120085a7 */ /* 0x000ee4000800007f */
[----:B---3--:R-:W-:Y:S05]  /*9550*/  @!P0 BRA `(.L_x_881) ;  /* 0xfffffffc00f08947 */ /* 0x008fea000383ffff */
[----:B------:R-:W-:Y:S05]  /*9560*/  BRA `(.L_x_880) ;  /* 0xffffff7c00b47947 */ /* 0x000fea000383ffff */
.L_x_886:
[----:B--2---:R-:W-:-:S04]  /*9570*/  IMAD.U32 R5, RZ, RZ, UR8 ;  /* 0x00000008ff057e24 */ /* 0x004fc8000f8e00ff */
[----:B------:R2:W3:Y:S03]  /*9580*/  SYNCS.PHASECHK.TRANS64.TRYWAIT P1, [R5+URZ+0x26810], R16 ;  /* 0x02681010050075a7 */ /* 0x0004e6000802017f */
[----:B---3--:R-:W-:Y:S05]  /*9590*/  @!P1 NANOSLEEP.SYNCS 0x989680 ;  /* 0x009896800000995d */ /* 0x008fea0003900000 */
[----:B------:R-:W3:Y:S02]  /*95a0*/  @!P1 SYNCS.PHASECHK.TRANS64 P1, [R5+URZ+0x26810], R16 ;  /* 0x02681010050095a7 */ /* 0x000ee4000802007f */
[----:B---3--:R-:W-:Y:S05]  /*95b0*/  @!P1 BRA `(.L_x_886) ;  /* 0xfffffffc00ec9947 */ /* 0x008fea000383ffff */
[----:B------:R-:W-:Y:S05]  /*95c0*/  BRA `(.L_x_885) ;  /* 0xffffff8800147947 */ /* 0x000fea000383ffff */
.L_x_890:
[----:B------:R-:W-:-:S04]  /*95d0*/  IMAD.U32 R5, RZ, RZ, UR8 ;  /* 0x00000008ff057e24 */ /* 0x000fc8000f8e00ff */
[----:B------:R1:W1:Y:S03]  /*95e0*/  SYNCS.PHASECHK.TRANS64.TRYWAIT P1, [R5+URZ+0x26830], R16 ;  /* 0x02683010050075a7 */ /* 0x000266000802017f */
[----:B-1----:R-:W-:Y:S05]  /*95f0*/  @!P1 NANOSLEEP.SYNCS 0x989680 ;  /* 0x009896800000995d */ /* 0x002fea0003900000 */
[----:B------:R-:W1:Y:S02]  /*9600*/  @!P1 SYNCS.PHASECHK.TRANS64 P1, [R5+URZ+0x26830], R16 ;  /* 0x02683010050095a7 */ /* 0x000e64000802007f */
[----:B-1----:R-:W-:Y:S05]  /*9610*/  @!P1 BRA `(.L_x_890) ;  /* 0xfffffffc00ec9947 */ /* 0x002fea000383ffff */
[----:B------:R-:W-:Y:S05]  /*9620*/  BRA `(.L_x_889) ;  /* 0xffffff8c00207947 */ /* 0x000fea000383ffff */
.L_x_897:
[----:B------:R-:W-:Y:S01]  /*9630*/  BSSY B0, `(.L_x_985) ;  /* 0x0000005000007945 */ /* 0x000fe20003800000 */
[----:B------:R-:W-:-:S07]  /*9640*/  IMAD.MOV.U32 R15, RZ, RZ, -0x1 ;  /* 0xffffffffff0f7424 */ /* 0x000fce00078e00ff */
[----:B-1---5:R-:W-:Y:S05]  /*9650*/  WARPSYNC.COLLECTIVE R15, `(.L_x_986) ;  /* 0x000000000f087348 */ /* 0x022fea0003c00000 */
[----:B------:R-:W-:Y:S01]  /*9660*/  NOP ;  /* 0x0000000000007918 */ /* 0x000fe20000000000 */
[----:B-1---5:R-:W-:Y:S01]  /*9670*/  ENDCOLLECTIVE ;  /* 0x000000000000791b */ /* 0x022fe20003800000 */
.L_x_986:
[----:B------:R-:W-:Y:S05]  /*9680*/  BSYNC B0 ;  /* 0x0000000000007941 */ /* 0x000fea0003800000 */
.L_x_985:
[----:B------:R-:W-:Y:S05]  /*9690*/  BRA `(.L_x_987) ;  /* 0xffffffb4007c7947 */ /* 0x000fea000383ffff */
.L_x_906:
[----:B------:R-:W-:Y:S01]  /*96a0*/  BSSY B0, `(.L_x_988) ;  /* 0x0000005000007945 */ /* 0x000fe20003800000 */
[----:B------:R-:W-:-:S07]  /*96b0*/  IMAD.MOV.U32 R15, RZ, RZ, -0x1 ;  /* 0xffffffffff0f7424 */ /* 0x000fce00078e00ff */
[----:B-12--5:R-:W-:Y:S05]  /*96c0*/  WARPSYNC.COLLECTIVE R15, `(.L_x_989) ;  /* 0x000000000f087348 */ /* 0x026fea0003c00000 */
[----:B------:R-:W-:Y:S01]  /*96d0*/  NOP ;  /* 0x0000000000007918 */ /* 0x000fe20000000000 */
[----:B-12--5:R-:W-:Y:S01]  /*96e0*/  ENDCOLLECTIVE ;  /* 0x000000000000791b */ /* 0x026fe20003800000 */
.L_x_989:
[----:B------:R-:W-:Y:S05]  /*96f0*/  BSYNC B0 ;  /* 0x0000000000007941 */ /* 0x000fea0003800000 */
.L_x_988:
[----:B------:R-:W-:Y:S05]  /*9700*/  BRA `(.L_x_990) ;  /* 0xffffffb800707947 */ /* 0x000fea000383ffff */
.L_x_919:
[----:B------:R-:W-:Y:S01]  /*9710*/  BSSY B0, `(.L_x_991) ;  /* 0x0000005000007945 */ /* 0x000fe20003800000 */
[----:B------:R-:W-:-:S07]  /*9720*/  IMAD.MOV.U32 R15, RZ, RZ, -0x1 ;  /* 0xffffffffff0f7424 */ /* 0x000fce00078e00ff */
[----:B------:R-:W-:Y:S05]  /*9730*/  WARPSYNC.COLLECTIVE R15, `(.L_x_992) ;  /* 0x000000000f087348 */ /* 0x000fea0003c00000 */
[----:B------:R-:W-:Y:S01]  /*9740*/  NOP ;  /* 0x0000000000007918 */ /* 0x000fe20000000000 */
[----:B------:R-:W-:Y:S01]  /*9750*/  ENDCOLLECTIVE ;  /* 0x000000000000791b */ /* 0x000fe20003800000 */
.L_x_992:
[----:B------:R-:W-:Y:S05]  /*9760*/  BSYNC B0 ;  /* 0x0000000000007941 */ /* 0x000fea0003800000 */
.L_x_991:
[----:B------:R-:W-:Y:S05]  /*9770*/  BRA `(.L_x_993) ;  /* 0xffffffc400707947 */ /* 0x000fea000383ffff */
.L_x_931:
[----:B------:R-:W-:Y:S01]  /*9780*/  BSSY B0, `(.L_x_994) ;  /* 0x0000005000007945 */ /* 0x000fe20003800000 */
[----:B------:R-:W-:-:S07]  /*9790*/  IMAD.MOV.U32 R15, RZ, RZ, -0x1 ;  /* 0xffffffffff0f7424 */ /* 0x000fce00078e00ff */
[----:B------:R-:W-:Y:S05]  /*97a0*/  WARPSYNC.COLLECTIVE R15, `(.L_x_995) ;  /* 0x000000000f087348 */ /* 0x000fea0003c00000 */
[----:B------:R-:W-:Y:S01]  /*97b0*/  NOP ;  /* 0x0000000000007918 */ /* 0x000fe20000000000 */
[----:B------:R-:W-:Y:S01]  /*97c0*/  ENDCOLLECTIVE ;  /* 0x000000000000791b */ /* 0x000fe20003800000 */
.L_x_995:
[----:B------:R-:W-:Y:S05]  /*97d0*/  BSYNC B0 ;  /* 0x0000000000007941 */ /* 0x000fea0003800000 */
.L_x_994:
[----:B------:R-:W-:Y:S05]  /*97e0*/  BRA `(.L_x_996) ;  /* 0xffffffc800887947 */ /* 0x000fea000383ffff */
.L_x_944:
[----:B------:R-:W-:Y:S01]  /*97f0*/  BSSY B0, `(.L_x_997) ;  /* 0x0000005000007945 */ /* 0x000fe20003800000 */
[----:B------:R-:W-:-:S07]  /*9800*/  IMAD.MOV.U32 R15, RZ, RZ, -0x1 ;  /* 0xffffffffff0f7424 */ /* 0x000fce00078e00ff */
[----:B------:R-:W-:Y:S05]  /*9810*/  WARPSYNC.COLLECTIVE R15, `(.L_x_998) ;  /* 0x000000000f087348 */ /* 0x000fea0003c00000 */
[----:B------:R-:W-:Y:S01]  /*9820*/  NOP ;  /* 0x0000000000007918 */ /* 0x000fe20000000000 */
[----:B------:R-:W-:Y:S01]  /*9830*/  ENDCOLLECTIVE ;  /* 0x000000000000791b */ /* 0x000fe20003800000 */
.L_x_998:
[----:B------:R-:W-:Y:S05]  /*9840*/  BSYNC B0 ;  /* 0x0000000000007941 */ /* 0x000fea0003800000 */
.L_x_997:
[----:B------:R-:W-:Y:S05]  /*9850*/  BRA `(.L_x_999) ;  /* 0xffffffcc00a47947 */ /* 0x000fea000383ffff */
.L_x_957:
[----:B-1----:R1:W2:Y:S02]  /*9860*/  SYNCS.PHASECHK.TRANS64.TRYWAIT P0, [R0+URZ+0x26820], R3 ;  /* 0x02682003000075a7 */ /* 0x0022a4000800017f */
[----:B--2---:R-:W-:Y:S05]  /*9870*/  @!P0 NANOSLEEP.SYNCS 0x989680 ;  /* 0x009896800000895d */ /* 0x004fea0003900000 */
[----:B------:R-:W2:Y:S02]  /*9880*/  @!P0 SYNCS.PHASECHK.TRANS64 P0, [R0+URZ+0x26820], R3 ;  /* 0x02682003000085a7 */ /* 0x000ea4000800007f */
[----:B--2---:R-:W-:Y:S05]  /*9890*/  @!P0 BRA `(.L_x_957) ;  /* 0xfffffffc00f08947 */ /* 0x004fea000383ffff */
[----:B------:R-:W-:Y:S05]  /*98a0*/  BRA `(.L_x_1000) ;  /* 0xffffffd800ec7947 */ /* 0x000fea000383ffff */
.L_x_961:
[----:B-1----:R1:W2:Y:S02]  /*98b0*/  SYNCS.PHASECHK.TRANS64.TRYWAIT P1, [R0+URZ+0x26840], R21 ;  /* 0x02684015000075a7 */ /* 0x0022a4000802017f */
[----:B--2---:R-:W-:Y:S05]  /*98c0*/  @!P1 NANOSLEEP.SYNCS 0x989680 ;  /* 0x009896800000995d */ /* 0x004fea0003900000 */
[----:B------:R-:W2:Y:S02]  /*98d0*/  @!P1 SYNCS.PHASECHK.TRANS64 P1, [R0+URZ+0x26840], R21 ;  /* 0x02684015000095a7 */ /* 0x000ea4000802007f */
[----:B--2---:R-:W-:Y:S05]  /*98e0*/  @!P1 BRA `(.L_x_961) ;  /* 0xfffffffc00f09947 */ /* 0x004fea000383ffff */
[----:B------:R-:W-:Y:S05]  /*98f0*/  BRA `(.L_x_1001) ;  /* 0xffffffe4000c7947 */ /* 0x000fea000383ffff */
.L_x_963:
[----:B--2---:R2:W3:Y:S02]  /*9900*/  SYNCS.PHASECHK.TRANS64.TRYWAIT P1, [R0+URZ+0x26828], R21 ;  /* 0x02682815000075a7 */ /* 0x0044e4000802017f */
[----:B---3--:R-:W-:Y:S05]  /*9910*/  @!P1 NANOSLEEP.SYNCS 0x989680 ;  /* 0x009896800000995d */ /* 0x008fea0003900000 */
[----:B------:R-:W3:Y:S02]  /*9920*/  @!P1 SYNCS.PHASECHK.TRANS64 P1, [R0+URZ+0x26828], R21 ;  /* 0x02682815000095a7 */ /* 0x000ee4000802007f */
[----:B---3--:R-:W-:Y:S05]  /*9930*/  @!P1 BRA `(.L_x_963) ;  /* 0xfffffffc00f09947 */ /* 0x008fea000383ffff */
[----:B------:R-:W-:Y:S05]  /*9940*/  BRA `(.L_x_1002) ;  /* 0xffffffe400bc7947 */ /* 0x000fea000383ffff */
.L_x_965:
[----:B---3--:R3:W4:Y:S02]  /*9950*/  SYNCS.PHASECHK.TRANS64.TRYWAIT P1, [R0+URZ+0x26848], R21 ;  /* 0x02684815000075a7 */ /* 0x008724000802017f */
[----:B----4-:R-:W-:Y:S05]  /*9960*/  @!P1 NANOSLEEP.SYNCS 0x989680 ;  /* 0x009896800000995d */ /* 0x010fea0003900000 */
[----:B------:R-:W4:Y:S02]  /*9970*/  @!P1 SYNCS.PHASECHK.TRANS64 P1, [R0+URZ+0x26848], R21 ;  /* 0x02684815000095a7 */ /* 0x000f24000802007f */
[----:B----4-:R-:W-:Y:S05]  /*9980*/  @!P1 BRA `(.L_x_965) ;  /* 0xfffffffc00f09947 */ /* 0x010fea000383ffff */
[----:B------:R-:W-:Y:S05]  /*9990*/  BRA `(.L_x_1003) ;  /* 0xffffffe800507947 */ /* 0x000fea000383ffff */
.L_x_967:
[----:B------:R-:W-:-:S07]  /*99a0*/  SHF.L.U32 R5, R9, 0x1f, RZ ;  /* 0x0000001f09057819 */ /* 0x000fce00000006ff */
.L_x_1004:
[----:B-1----:R1:W2:Y:S02]  /*99b0*/  SYNCS.PHASECHK.TRANS64.TRYWAIT P1, [R0+URZ+0x26820], R5 ;  /* 0x02682005000075a7 */ /* 0x0022a4000802017f */
[----:B--2---:R-:W-:Y:S05]  /*99c0*/  @!P1 NANOSLEEP.SYNCS 0x989680 ;  /* 0x009896800000995d */ /* 0x004fea0003900000 */
[----:B------:R-:W2:Y:S02]  /*99d0*/  @!P1 SYNCS.PHASECHK.TRANS64 P1, [R0+URZ+0x26820], R5 ;  /* 0x02682005000095a7 */ /* 0x000ea4000802007f */
[----:B--2---:R-:W-:Y:S05]  /*99e0*/  @!P1 BRA `(.L_x_1004) ;  /* 0xfffffffc00f09947 */ /* 0x004fea000383ffff */
[----:B------:R-:W-:Y:S05]  /*99f0*/  BRA `(.L_x_1005) ;  /* 0xffffffe800f47947 */ /* 0x000fea000383ffff */
.L_x_970:
[----:B-1----:R1:W2:Y:S02]  /*9a00*/  SYNCS.PHASECHK.TRANS64.TRYWAIT P1, [R0+URZ+0x26840], R7 ;  /* 0x02684007000075a7 */ /* 0x0022a4000802017f */
[----:B--2---:R-:W-:Y:S05]  /*9a10*/  @!P1 NANOSLEEP.SYNCS 0x989680 ;  /* 0x009896800000995d */ /* 0x004fea0003900000 */
[----:B------:R-:W2:Y:S02]  /*9a20*/  @!P1 SYNCS.PHASECHK.TRANS64 P1, [R0+URZ+0x26840], R7 ;  /* 0x02684007000095a7 */ /* 0x000ea4000802007f */
[----:B--2---:R-:W-:Y:S05]  /*9a30*/  @!P1 BRA `(.L_x_970) ;  /* 0xfffffffc00f09947 */ /* 0x004fea000383ffff */
[----:B------:R-:W-:Y:S05]  /*9a40*/  BRA `(.L_x_1006) ;  /* 0xffffffec00a07947 */ /* 0x000fea000383ffff */
.L_x_972:
[----:B--2---:R2:W3:Y:S02]  /*9a50*/  SYNCS.PHASECHK.TRANS64.TRYWAIT P1, [R0+URZ+0x26828], R7 ;  /* 0x02682807000075a7 */ /* 0x0044e4000802017f */
[----:B---3--:R-:W-:Y:S05]  /*9a60*/  @!P1 NANOSLEEP.SYNCS 0x989680 ;  /* 0x009896800000995d */ /* 0x008fea0003900000 */
[----:B------:R-:W3:Y:S02]  /*9a70*/  @!P1 SYNCS.PHASECHK.TRANS64 P1, [R0+URZ+0x26828], R7 ;  /* 0x02682807000095a7 */ /* 0x000ee4000802007f */
[----:B---3--:R-:W-:Y:S05]  /*9a80*/  @!P1 BRA `(.L_x_972) ;  /* 0xfffffffc00f09947 */ /* 0x008fea000383ffff */
[----:B------:R-:W-:Y:S05]  /*9a90*/  BRA `(.L_x_1007) ;  /* 0xfffffff000487947 */ /* 0x000fea000383ffff */
.L_x_974:
[----:B---3--:R3:W4:Y:S02]  /*9aa0*/  SYNCS.PHASECHK.TRANS64.TRYWAIT P0, [R3+URZ+0x26840], R2 ;  /* 0x02684002030075a7 */ /* 0x008724000800017f */
[----:B----4-:R-:W-:Y:S05]  /*9ab0*/  @!P0 NANOSLEEP.SYNCS 0x989680 ;  /* 0x009896800000895d */ /* 0x010fea0003900000 */
[----:B------:R-:W4:Y:S02]  /*9ac0*/  @!P0 SYNCS.PHASECHK.TRANS64 P0, [R3+URZ+0x26840], R2 ;  /* 0x02684002030085a7 */ /* 0x000f24000800007f */
[----:B----4-:R-:W-:Y:S05]  /*9ad0*/  @!P0 BRA `(.L_x_974) ;  /* 0xfffffffc00f08947 */ /* 0x010fea000383ffff */
[----:B------:R-:W-:Y:S05]  /*9ae0*/  BRA `(.L_x_1008) ;  /* 0xfffffff000f07947 */ /* 0x000fea000383ffff */
.L_x_976:
[----:B------:R-:W-:Y:S01]  /*9af0*/  BSSY B0, `(.L_x_1009) ;  /* 0x0000006000007945 */ /* 0x000fe20003800000 */
[----:B------:R-:W-:-:S07]  /*9b00*/  IMAD.MOV.U32 R15, RZ, RZ, -0x1 ;  /* 0xffffffffff0f7424 */ /* 0x000fce00078e00ff */
[----:B--2---:R-:W-:Y:S05]  /*9b10*/  WARPSYNC.COLLECTIVE R15, `(.L_x_1010) ;  /* 0x000000000f0c7348 */ /* 0x004fea0003c00000 */
[----:B------:R-:W-:Y:S02]  /*9b20*/  ELECT P6, UR62, PT ;  /* 0x00000000003e782f */ /* 0x000fe400038c0000 */
[----:B------:R-:W-:Y:S01]  /*9b30*/  MOV R14, UR62 ;  /* 0x0000003e000e7c02 */ /* 0x000fe20008000f00 */
[----:B--2---:R-:W-:Y:S10]  /*9b40*/  ENDCOLLECTIVE ;  /* 0x000000000000791b */ /* 0x004ff40003800000 */
.L_x_1010:
[----:B------:R-:W-:Y:S05]  /*9b50*/  BSYNC B0 ;  /* 0x0000000000007941 */ /* 0x000fea0003800000 */
.L_x_1009:
[----:B------:R-:W-:Y:S01]  /*9b60*/  PLOP3.LUT P0, PT, P6, PT, PT, 0x80, 0x0 ;  /* 0x000000000000781c */ /* 0x000fe2000370f070 */
[----:B------:R-:W-:-:S12]  /*9b70*/  BRA `(.L_x_1011) ;  /* 0xfffffff400b87947 */ /* 0x000fd8000383ffff */
.L_x_978:
[----:B-1----:R1:W3:Y:S02]  /*9b80*/  SYNCS.PHASECHK.TRANS64.TRYWAIT P1, [R6+URZ], R5 ;  /* 0x00000005060075a7 */ /* 0x0022e4000802017f */
[----:B---3--:R-:W-:Y:S05]  /*9b90*/  @!P1 NANOSLEEP.SYNCS 0x989680 ;  /* 0x009896800000995d */ /* 0x008fea0003900000 */
[----:B------:R-:W3:Y:S02]  /*9ba0*/  @!P1 SYNCS.PHASECHK.TRANS64 P1, [R6+URZ], R5 ;  /* 0x00000005060095a7 */ /* 0x000ee4000802007f */
[----:B---3--:R-:W-:Y:S05]  /*9bb0*/  @!P1 BRA `(.L_x_978) ;  /* 0xfffffffc00f09947 */ /* 0x008fea000383ffff */
[----:B------:R-:W-:Y:S05]  /*9bc0*/  BRA `(.L_x_1012) ;  /* 0xfffffff400f87947 */ /* 0x000fea000383ffff */
.L_x_979:
[----:B---3--:R3:W4:Y:S02]  /*9bd0*/  SYNCS.PHASECHK.TRANS64.TRYWAIT P1, [R3+URZ], R2 ;  /* 0x00000002030075a7 */ /* 0x008724000802017f */
[----:B----4-:R-:W-:Y:S05]  /*9be0*/  @!P1 NANOSLEEP.SYNCS 0x989680 ;  /* 0x009896800000995d */ /* 0x010fea0003900000 */
[----:B------:R-:W4:Y:S02]  /*9bf0*/  @!P1 SYNCS.PHASECHK.TRANS64 P1, [R3+URZ], R2 ;  /* 0x00000002030095a7 */ /* 0x000f24000802007f */
[----:B----4-:R-:W-:Y:S05]  /*9c00*/  @!P1 BRA `(.L_x_979) ;  /* 0xfffffffc00f09947 */ /* 0x010fea000383ffff */
[----:B------:R-:W-:Y:S05]  /*9c10*/  BRA `(.L_x_1013) ;  /* 0xfffffff400ec7947 */ /* 0x000fea000383ffff */
.L_x_981:
[----:B---3--:R3:W4:Y:S02]  /*9c20*/  SYNCS.PHASECHK.TRANS64.TRYWAIT P0, [R0+URZ], R5 ;  /* 0x00000005000075a7 */ /* 0x008724000800017f */
[----:B----4-:R-:W-:Y:S05]  /*9c30*/  @!P0 NANOSLEEP.SYNCS 0x989680 ;  /* 0x009896800000895d */ /* 0x010fea0003900000 */
[----:B------:R-:W4:Y:S02]  /*9c40*/  @!P0 SYNCS.PHASECHK.TRANS64 P0, [R0+URZ], R5 ;  /* 0x00000005000085a7 */ /* 0x000f24000800007f */
[----:B----4-:R-:W-:Y:S05]  /*9c50*/  @!P0 BRA `(.L_x_981) ;  /* 0xfffffffc00f08947 */ /* 0x010fea000383ffff */
[----:B------:R-:W-:Y:S05]  /*9c60*/  BRA `(.L_x_1014) ;  /* 0xfffffff400f07947 */ /* 0x000fea000383ffff */
.L_x_1015:
        /* <DEDUP_REMOVED lines=9> */
.L_x_3302:


//--------------------- .text._ZN7cutlass13device_kernelIN5flash11enable_sm90INS1_16FlashAttnBwdSm90INS1_25CollectiveMainloopBwdSm90ILi2ELi2ELi2EN4cute5tupleIJNS5_1CILi1EEES8_S8_EEENS6_IJNS7_ILi64EEENS7_ILi128EEENS7_ILi96EEEEEENS_6half_tEfNS_4arch4Sm90ELb0ELb1ELb0ELb0ELb0ELb1ELb0ELb0ELi2ELi1ELi2ELi1ELb1EEENS1_21CollectiveEpilogueBwdISD_SE_SG_Li256ELb0ELb0ELi1EEENS1_19SingleTileSchedulerILb0ELb0ELb0ELi128EEEEEEEEEvNT_6ParamsE --------------------------
	.section	.text._ZN7cutlass13device_kernelIN5flash11enable_sm90INS1_16FlashAttnBwdSm90INS1_25CollectiveMainloopBwdSm90ILi2ELi2ELi2EN4cute5tupleIJNS5_1CILi1EEES8_S8_EEENS6_IJNS7_ILi64EEENS7_ILi128EEENS7_ILi96EEEEEENS_6half_tEfNS_4arch4Sm90ELb0ELb1ELb0ELb0ELb0ELb1ELb0ELb0ELi2ELi1ELi2ELi1ELb1EEENS1_21CollectiveEpilogueBwdISD_SE_SG_Li256ELb0ELb0ELi1EEENS1_19SingleTileSchedulerILb0ELb0ELb0ELi128EEEEEEEEEvNT_6ParamsE,"ax",@progbits
	.align	128
.text._ZN7cutlass13device_kernelIN5flash11enable_sm90INS1_16FlashAttnBwdSm90INS1_25CollectiveMainloopBwdSm90ILi2ELi2ELi2EN4cute5tupleIJNS5_1CILi1EEES8_S8_EEENS6_IJNS7_ILi64EEENS7_ILi128EEENS7_ILi96EEEEEENS_6half_tEfNS_4arch4Sm90ELb0ELb1ELb0ELb0ELb0ELb1ELb0ELb0ELi2ELi1ELi2ELi1ELb1EEENS1_21CollectiveEpilogueBwdISD_SE_SG_Li256ELb0ELb0ELi1EEENS1_19SingleTileSchedulerILb0ELb0ELb0ELi128EEEEEEEEEvNT_6ParamsE:
        .type           _ZN7cutlass13device_kernelIN5flash11enable_sm90INS1_16FlashAttnBwdSm90INS1_25CollectiveMainloopBwdSm90ILi2ELi2ELi2EN4cute5tupleIJNS5_1CILi1EEES8_S8_EEENS6_IJNS7_ILi64EEENS7_ILi128EEENS7_ILi96EEEEEENS_6half_tEfNS_4arch4Sm90ELb0ELb1ELb0ELb0ELb0ELb1ELb0ELb0ELi2ELi1ELi2ELi1ELb1EEENS1_21CollectiveEpilogueBwdISD_SE_SG_Li256ELb0ELb0ELi1EEENS1_19SingleTileSchedulerILb0ELb0ELb0ELi128EEEEEEEEEvNT_6ParamsE,@function
        .size           _ZN7cutlass13device_kernelIN5flash11enable_sm90INS1_16FlashAttnBwdSm90INS1_25CollectiveMainloopBwdSm90ILi2ELi2ELi2EN4cute5tupleIJNS5_1CILi1EEES8_S8_EEENS6_IJNS7_ILi64EEENS7_ILi128EEENS7_ILi96EEEEEENS_6half_tEfNS_4arch4Sm90ELb0ELb1ELb0ELb0ELb0ELb1ELb0ELb0ELi2ELi1ELi2ELi1ELb1EEENS1_21CollectiveEpilogueBwdISD_SE_SG_Li256ELb0ELb0ELi1EEENS1_19SingleTileSchedulerILb0ELb0ELb0ELi128EEEEEEEEEvNT_6ParamsE,(.L_x_3303 - _ZN7cutlass13device_kernelIN5flash11enable_sm90INS1_16FlashAttnBwdSm90INS1_25CollectiveMainloopBwdSm90ILi2ELi2ELi2EN4cute5tupleIJNS5_1CILi1EEES8_S8_EEENS6_IJNS7_ILi64EEENS7_ILi128EEENS7_ILi96EEEEEENS_6half_tEfNS_4arch4Sm90ELb0ELb1ELb0ELb0ELb0ELb1ELb0ELb0ELi2ELi1ELi2ELi1ELb1EEENS1_21CollectiveEpilogueBwdISD_SE_SG_Li256ELb0ELb0ELi1EEENS1_19SingleTileSchedulerILb0ELb0ELb0ELi128EEEEEEEEEvNT_6ParamsE)
        .other          _ZN7cutlass13device_kernelIN5flash11enable_sm90INS1_16FlashAttnBwdSm90INS1_25CollectiveMainloopBwdSm90ILi2ELi2ELi2EN4cute5tupleIJNS5_1CILi1EEES8_S8_EEENS6_IJNS7_ILi64EEENS7_ILi128EEENS7_ILi96EEEEEENS_6half_tEfNS_4arch4Sm90ELb0ELb1ELb0ELb0ELb0ELb1ELb0ELb0ELi2ELi1ELi2ELi1ELb1EEENS1_21CollectiveEpilogueBwdISD_SE_SG_Li256ELb0ELb0ELi1EEENS1_19SingleTileSchedulerILb0ELb0ELb0ELi128EEEEEEEEEvNT_6ParamsE,@"STO_CUDA_ENTRY STV_DEFAULT"
_ZN7cutlass13device_kernelIN5flash11enable_sm90INS1_16FlashAttnBwdSm90INS1_25CollectiveMainloopBwdSm90ILi2ELi2ELi2EN4cute5tupleIJNS5_1CILi1EEES8_S8_EEENS6_IJNS7_ILi64EEENS7_ILi128EEENS7_ILi96EEEEEENS_6half_tEfNS_4arch4Sm90ELb0ELb1ELb0ELb0ELb0ELb1ELb0ELb0ELi2ELi1ELi2ELi1ELb1EEENS1_21CollectiveEpilogueBwdISD_SE_SG_Li256ELb0ELb0ELi1EEENS1_19SingleTileSchedulerILb0ELb0ELb0ELi128EEEEEEEEEvNT_6ParamsE:
[----:B------:R-:W1:Y:S02]  /*0000*/  LDC R1, c[0x0][0x28] ;  /* 0x00000a00ff017b82 */ /* 0x000e640000000800 */
[----:B-1----:R-:W-:Y:S01]  /*0010*/  VIADD R1, R1, 0xfffffff8 ;  /* 0xfffffff801017836 */ /* 0x002fe20000000000 */
[----:B------:R-:W1:Y:S01]  /*0020*/  S2R R3, SR_TID.X ;  /* 0x0000000000037919 */ /* 0x000e620000002100 */
[----:B------:R-:W-:Y:S01]  /*0030*/  ELECT P0, URZ, PT ;  /* 0x00000000003f782f */ /* 0x000fe20003800000 */
[----:B------:R-:W-:Y:S01]  /*0040*/  BSSY B0, `(.L_x_1016) ;  /* 0x000001a000007945 */ /* 0x000fe20003800000 */
[----:B-1----:R-:W-:-:S05]  /*0050*/  SHF.R.U32.HI R0, RZ, 0x5, R3 ;  /* 0x00000005ff007819 */ /* 0x002fca0000011603 */
[----:B------:R-:W1:Y:S02]  /*0060*/  SHFL.IDX PT, R2, R0, RZ, 0x1f ;  /* 0x00001fff00027589 */ /* 0x000e6400000e0000 */
[----:B-1----:R-:W-:Y:S02]  /*0070*/  ISETP.EQ.AND P0, PT, R2, RZ, P0 ;  /* 0x000000ff0200720c */ /* 0x002fe40000702270 */
[----:B------:R-:W-:-:S11]  /*0080*/  SHF.R.U32.HI R2, RZ, 0x7, R3 ;  /* 0x00000007ff027819 */ /* 0x000fd60000011603 */
[----:B------:R-:W-:Y:S05]  /*0090*/  @!P0 BRA `(.L_x_1017) ;  /* 0x0000000000508947 */ /* 0x000fea0003800000 */
        /* <DEDUP_REMOVED lines=20> */
.L_x_1017:
[----:B------:R-:W-:Y:S05]  /*01e0*/  BSYNC B0 ;  /* 0x0000000000007941 */ /* 0x000fea0003800000 */
.L_x_1016:
        /* <DEDUP_REMOVED lines=37> */
.L_x_1018:
        /* <DEDUP_REMOVED lines=22> */
.L_x_1019:
[----:B------:R-:W-:Y:S01]  /*05a0*/  PLOP3.LUT P0, PT, PT, PT, UP0, 0x80, 0x0 ;  /* 0x000000000000781c */ /* 0x000fe20003f0f008 */
[----:B------:R-:W-:Y:S01]  /*05b0*/  NOP ;  /* 0x0000000000007918 */ /* 0x000fe20000000000 */
[----:B-12-4-:R-:W-:Y:S11]  /*05c0*/  BAR.SYNC.DEFER_BLOCKING 0x0 ;  /* 0x0000000000007b1d */ /* 0x016ff60000010000 */
[----:B------:R-:W-:Y:S05]  /*05d0*/  @!P0 BRA `(.L_x_1020) ;  /* 0x0000005400e08947 */ /* 0x000fea0003800000 */
.L_x_1021:
        /* <DEDUP_REMOVED lines=11> */
[----:B--2---:R-:W-:Y:S05]  /*0690*/  @!P0 EXIT ;  /* 0x000000000000894d */ /* 0x004fea0003800000 */
[----:B------:R-:W1:Y:S01]  /*06a0*/  S2UR UR39, SR_CTAID.X ;  /* 0x00000000002779c3 */ /* 0x000e620000002500 */
[----:B------:R-:W2:Y:S01]  /*06b0*/  S2R R4, SR_TID.X ;  /* 0x0000000000047919 */ /* 0x000ea20000002100 */
[----:B------:R-:W-:Y:S01]  /*06c0*/  ULDC UR7, c[0x0][0x280] ;  /* 0x0000a00000077ab9 */ /* 0x000fe20000000800 */
[----:B------:R-:W-:Y:S01]  /*06d0*/  ULDC UR6, c[0x0][0x290] ;  /* 0x0000a40000067ab9 */ /* 0x000fe20000000800 */
[----:B------:R-:W-:Y:S01]  /*06e0*/  ULDC UR4, c[0x0][0x74c] ;  /* 0x0001d30000047ab9 */ /* 0x000fe20000000800 */
[----:B------:R-:W-:Y:S02]  /*06f0*/  PLOP3.LUT P0, PT, PT, PT, PT, 0x80, 0x0 ;  /* 0x000000000000781c */ /* 0x000fe40003f0f070 */
        /* <DEDUP_REMOVED lines=18> */
[----:B-1----:R-:W-:Y:S02]  /*0820*/  ULEA UR5, UR39, UR7, 0x7 ;  /* 0x0000000727057291 */ /* 0x002fe4000f8e383f */
[----:B------:R-:W-:Y:S02]  /*0830*/  ISETP.LE.AND P1, PT, RZ, UR39, PT ;  /* 0x00000027ff007c0c */ /* 0x000fe4000bf23270 */
[----:B------:R-:W-:Y:S02]  /*0840*/  CS2R R34, SRZ ;  /* 0x0000000000227805 */ /* 0x000fe4000001ff00 */
[----:B------:R-:W-:Y:S01]  /*0850*/  CS2R R32, SRZ ;  /* 0x0000000000207805 */ /* 0x000fe2000001ff00 */
[----:B------:R-:W-:Y:S01]  /*0860*/  UIADD3 UR4, -UR4, UR5, -UR6 ;  /* 0x0000000504047290 */ /* 0x000fe2000fffe906 */
[----:B------:R-:W-:-:S02]  /*0870*/  CS2R R30, SRZ ;  /* 0x00000000001e7805 */ /* 0x000fc4000001ff00 */
[----:B------:R-:W-:Y:S02]  /*0880*/  CS2R R28, SRZ ;  /* 0x00000000001c7805 */ /* 0x000fe4000001ff00 */
[----:B------:R-:W-:Y:S01]  /*0890*/  CS2R R26, SRZ ;  /* 0x00000000001a7805 */ /* 0x000fe2000001ff00 */
[----:B------:R-:W-:Y:S01]  /*08a0*/  USHF.R.S32.HI UR5, URZ, 0x1f, UR4 ;  /* 0x0000001f3f057899 */ /* 0x000fe20008011404 */
[----:B--2---:R-:W-:Y:S01]  /*08b0*/  VIADD R22, R4, 0xffffff80 ;  /* 0xffffff8004167836 */ /* 0x004fe20000000000 */
[----:B------:R-:W-:Y:S02]  /*08c0*/  CS2R R24, SRZ ;  /* 0x0000000000187805 */ /* 0x000fe4000001ff00 */
[----:B------:R-:W-:Y:S01]  /*08d0*/  CS2R R118, SRZ ;  /* 0x0000000000767805 */ /* 0x000fe2000001ff00 */
[----:B------:R-:W-:Y:S01]  /*08e0*/  ULEA.HI UR5, UR5, UR4, URZ, 0x6 ;  /* 0x0000000405057291 */ /* 0x000fe2000f8f303f */
[----:B------:R-:W-:Y:S01]  /*08f0*/  CS2R R116, SRZ ;  /* 0x0000000000747805 */ /* 0x000fe2000001ff00 */
[----:B------:R-:W-:Y:S01]  /*0900*/  UIADD3 UR4, UR7, 0x3f, URZ ;  /* 0x0000003f07047890 */ /* 0x000fe2000fffe03f */
[----:B------:R-:W-:Y:S01]  /*0910*/  CS2R R114, SRZ ;  /* 0x0000000000727805 */ /* 0x000fe2000001ff00 */
[----:B------:R-:W-:Y:S01]  /*0920*/  USHF.R.S32.HI UR6, URZ, 0x6, UR5 ;  /* 0x000000063f067899 */ /* 0x000fe20008011405 */
[----:B------:R-:W-:Y:S01]  /*0930*/  CS2R R112, SRZ ;  /* 0x0000000000707805 */ /* 0x000fe2000001ff00 */
[----:B------:R-:W-:Y:S01]  /*0940*/  USHF.R.S32.HI UR5, URZ, 0x1f, UR4 ;  /* 0x0000001f3f057899 */ /* 0x000fe20008011404 */
[----:B------:R-:W-:Y:S01]  /*0950*/  CS2R R110, SRZ ;  /* 0x00000000006e7805 */ /* 0x000fe2000001ff00 */
[----:B------:R-:W-:Y:S01]  /*0960*/  UISETP.LT.AND UP0, UPT, URZ, UR6, UPT ;  /* 0x000000063f00728c */ /* 0x000fe2000bf01270 */
[----:B------:R-:W-:Y:S01]  /*0970*/  CS2R R108, SRZ ;  /* 0x00000000006c7805 */ /* 0x000fe2000001ff00 */
[----:B------:R-:W-:Y:S01]  /*0980*/  ULEA.HI UR5, UR5, UR4, URZ, 0x6 ;  /* 0x0000000405057291 */ /* 0x000fe2000f8f303f */
[----:B------:R-:W-:Y:S01]  /*0990*/  CS2R R106, SRZ ;  /* 0x00000000006a7805 */ /* 0x000fe2000001ff00 */
[----:B------:R-:W-:Y:S01]  /*09a0*/  USEL UR37, URZ, UR6, !UP0 ;  /* 0x000000063f257287 */ /* 0x000fe2000c000000 */
[----:B------:R-:W-:Y:S01]  /*09b0*/  CS2R R104, SRZ ;  /* 0x0000000000687805 */ /* 0x000fe2000001ff00 */
[----:B------:R-:W-:Y:S01]  /*09c0*/  USHF.R.S32.HI UR36, URZ, 0x6, UR5 ;  /* 0x000000063f247899 */ /* 0x000fe20008011405 */
        /* <DEDUP_REMOVED lines=10> */
[----:B------:R-:W-:Y:S01]  /*0a70*/  IMAD.MOV.U32 R83, RZ, RZ, RZ ;  /* 0x000000ffff537224 */ /* 0x000fe200078e00ff */
[----:B------:R-:W-:Y:S06]  /*0a80*/  @!P1 BRA `(.L_x_1022) ;  /* 0x0000000000289947 */ /* 0x000fec0003800000 */
[----:B------:R-:W-:Y:S01]  /*0a90*/  ULEA UR4, UR39, UR7, 0x7 ;  /* 0x0000000727047291 */ /* 0x000fe2000f8e383f */
[----:B------:R-:W-:-:S03]  /*0aa0*/  ULDC UR5, c[0x0][0x290] ;  /* 0x0000a40000057ab9 */ /* 0x000fc60000000800 */
[----:B------:R-:W-:-:S03]  /*0ab0*/  UIADD3 UR4, -UR5, 0xbf, UR4 ;  /* 0x000000bf05047890 */ /* 0x000fc6000fffe104 */
[----:B------:R-:W-:Y:S02]  /*0ac0*/  ULDC UR5, c[0x0][0x748] ;  /* 0x0001d20000057ab9 */ /* 0x000fe40000000800 */
[----:B------:R-:W-:-:S04]  /*0ad0*/  UIADD3 UR4, UR4, UR5, URZ ;  /* 0x0000000504047290 */ /* 0x000fc8000fffe03f */
[----:B------:R-:W-:-:S04]  /*0ae0*/  USHF.R.S32.HI UR5, URZ, 0x1f, UR4 ;  /* 0x0000001f3f057899 */ /* 0x000fc80008011404 */
[----:B------:R-:W-:-:S04]  /*0af0*/  ULEA.HI UR5, UR5, UR4, URZ, 0x6 ;  /* 0x0000000405057291 */ /* 0x000fc8000f8f303f */
[----:B------:R-:W-:-:S04]  /*0b00*/  USHF.R.S32.HI UR5, URZ, 0x6, UR5 ;  /* 0x000000063f057899 */ /* 0x000fc80008011405 */
[----:B------:R-:W-:-:S04]  /*0b10*/  UISETP.LT.AND UP0, UPT, UR36, UR5, UPT ;  /* 0x000000052400728c */ /* 0x000fc8000bf01270 */
[----:B------:R-:W-:-:S12]  /*0b20*/  USEL UR36, UR36, UR5, UP0 ;  /* 0x0000000524247287 */ /* 0x000fd80008000000 */
.L_x_1022:
[----:B------:R-:W-:Y:S01]  /*0b30*/  UISETP.GT.AND UP0, UPT, UR36, UR37, UPT ;  /* 0x000000252400728c */ /* 0x000fe2000bf04270 */
[----:B------:R-:W-:Y:S01]  /*0b40*/  IMAD.MOV.U32 R82, RZ, RZ, RZ ;  /* 0x000000ffff527224 */ /* 0x000fe200078e00ff */
[----:B------:R-:W-:Y:S02]  /*0b50*/  CS2R R80, SRZ ;  /* 0x0000000000507805 */ /* 0x000fe4000001ff00 */
[----:B------:R-:W-:Y:S02]  /*0b60*/  CS2R R78, SRZ ;  /* 0x00000000004e7805 */ /* 0x000fe4000001ff00 */
[----:B------:R-:W-:Y:S02]  /*0b70*/  CS2R R76, SRZ ;  /* 0x00000000004c7805 */ /* 0x000fe4000001ff00 */
[----:B------:R-:W-:Y:S02]  /*0b80*/  CS2R R74, SRZ ;  /* 0x00000000004a7805 */ /* 0x000fe4000001ff00 */
[----:B------:R-:W-:-:S02]  /*0b90*/  PLOP3.LUT P1, PT, PT, PT, UP0, 0x80, 0x0 ;  /* 0x000000000000781c */ /* 0x000fc40003f2f008 */
[----:B------:R-:W-:-:S11]  /*0ba0*/  CS2R R72, SRZ ;  /* 0x0000000000487805 */ /* 0x000fd6000001ff00 */
[----:B------:R-:W-:Y:S05]  /*0bb0*/  @!P1 BRA `(.L_x_1023) ;  /* 0x0000003800d09947 */ /* 0x000fea0003800000 */
        /* <DEDUP_REMOVED lines=19> */
.L_x_1025:
        /* <DEDUP_REMOVED lines=15> */
.L_x_1024:
        /* <DEDUP_REMOVED lines=22> */
.L_x_1027:
        /* <DEDUP_REMOVED lines=15> */
.L_x_1026:
[----:B------:R-:W-:Y:S01]  /*1030*/  SHF.R.S32.HI R25, RZ, 0x1f, R22 ;  /* 0x0000001fff197819 */ /* 0x000fe20000011416 */
[----:B------:R-:W-:-:S03]  /*1040*/  UMOV UR4, 0xffffffff ;  /* 0xffffffff00047882 */ /* 0x000fc60000000000 */
[----:B------:R-:W-:-:S04]  /*1050*/  LEA.HI R0, R25, R22, RZ, 0x7 ;  /* 0x0000001619007211 */ /* 0x000fc800078f38ff */
[----:B------:R-:W-:Y:S01]  /*1060*/  SHF.R.S32.HI R16, RZ, 0x7, R0 ;  /* 0x00000007ff107819 */ /* 0x000fe20000011400 */
[----:B------:R-:W-:Y:S06]  /*1070*/  BRA.DIV UR4, `(.L_x_1028) ;  /* 0x0000008204147947 */ /* 0x000fec000b800000 */
[----:B------:R1:W2:Y:S02]  /*1080*/  SHFL.IDX PT, R14, R16, RZ, 0x1f ;  /* 0x00001fff100e7589 */ /* 0x0002a400000e0000 */
.L_x_1113:
        /* <DEDUP_REMOVED lines=10> */
[----:B------:R-:W-:-:S05]  /*1130*/  LOP3.LUT R4, R26, 0x7ffffffc, RZ, 0xc0, !PT ;  /* 0x7ffffffc1a047812 */ /* 0x000fca00078ec0ff */
[----:B------:R-:W-:Y:S01]  /*1140*/  IMAD.IADD R4, R27, 0x1, -R4 ;  /* 0x000000011b047824 */ /* 0x000fe200078e0a04 */
[----:B---3--:R-:W-:Y:S06]  /*1150*/  @P0 BRA `(.L_x_1029) ;  /* 0x0000000000080947 */ /* 0x008fec0003800000 */
[----:B------:R-:W2:Y:S02]  /*1160*/  SYNCS.PHASECHK.TRANS64.TRYWAIT P0, [R18+URZ+0x26800], R5 ;  /* 0x02680005120075a7 */ /* 0x000ea4000800017f */
[----:B--2---:R-:W-:Y:S05]  /*1170*/  @!P0 BRA `(.L_x_1030) ;  /* 0x0000007c00f48947 */ /* 0x004fea0003800000 */
.L_x_1029:
[----:B------:R-:W-:Y:S02]  /*1180*/  IMAD.IADD R23, R14, 0x1, -R23 ;  /* 0x000000010e177824 */ /* 0x000fe400078e0a17 */
[----:B------:R-:W-:Y:S01]  /*1190*/  IMAD.SHL.U32 R17, R4, 0x2, RZ ;  /* 0x0000000204117824 */ /* 0x000fe200078e00ff */
        /* <DEDUP_REMOVED lines=17> */
.L_x_1031:
        /* <DEDUP_REMOVED lines=34> */
[----:B------:R-:W-:-:S05]  /*14d0*/  IMAD R7, R7, 0x2, R18 ;  /* 0x0000000207077824 */ /* 0x000fca00078e0212 */
[----:B------:R-:W2:Y:S01]  /*14e0*/  LDSM.16.M88.4 R184, [R7+0x6000] ;  /* 0x0060000007b8783b */ /* 0x000ea20000000200 */
[--C-:B------:R-:W-:Y:S01]  /*14f0*/  SHF.R.S32.HI R4, RZ, 0x2, R26.reuse ;  /* 0x00000002ff047819 */ /* 0x100fe2000001141a */
[----:B------:R-:W-:Y:S01]  /*1500*/  IMAD.SHL.U32 R9, R9, 0x10, RZ ;  /* 0x0000001009097824 */ /* 0x000fe200078e00ff */
[----:B------:R-:W-:Y:S01]  /*1510*/  SHF.R.S32.HI R5, RZ, 0x1f, R26 ;  /* 0x0000001fff057819 */ /* 0x000fe2000001141a */
[----:B------:R-:W3:Y:S01]  /*1520*/  LDSM.16.M88.4 R188, [R7+0x8000] ;  /* 0x0080000007bc783b */ /* 0x000ee20000000200 */
[----:B------:R-:W-:Y:S01]  /*1530*/  LEA.HI R22, R25, R22, RZ, 0x3 ;  /* 0x0000001619167211 */ /* 0x000fe200078f18ff */
[----:B------:R-:W-:Y:S01]  /*1540*/  ULDC UR6, c[0x0][0x290] ;  /* 0x0000a40000067ab9 */ /* 0x000fe20000000800 */
[----:B------:R-:W-:Y:S01]  /*1550*/  LEA.HI R5, R5, R4, RZ, 0x3 ;  /* 0x0000000405057211 */ /* 0x000fe200078f18ff */
[----:B------:R-:W4:Y:S01]  /*1560*/  LDSM.16.M88.4 R192, [R7+0xa000] ;  /* 0x00a0000007c0783b */ /* 0x000f220000000200 */
[----:B------:R-:W-:Y:S01]  /*1570*/  LOP3.LUT R9, R0, 0x30, R9, 0xf8, !PT ;  /* 0x0000003000097812 */ /* 0x000fe200078ef809 */
[----:B------:R-:W-:Y:S01]  /*1580*/  UIMAD UR39, UR39, -0x80, UR6 ;  /* 0xffffff80272778a4 */ /* 0x000fe2000f8e0206 */
[----:B------:R-:W-:Y:S01]  /*1590*/  LOP3.LUT R5, R5, 0xfffffff8, RZ, 0xc0, !PT ;  /* 0xfffffff805057812 */ /* 0x000fe200078ec0ff */
[----:B------:R-:W5:Y:S01]  /*15a0*/  S2R R6, SR_CTAID.X ;  /* 0x0000000000067919 */ /* 0x000f620000002500 */
[----:B------:R-:W-:-:S02]  /*15b0*/  LEA.HI R24, R24, R27, RZ, 0x5 ;  /* 0x0000001b18187211 */ /* 0x000fc400078f28ff */
[----:B------:R-:W-:Y:S02]  /*15c0*/  CS2R R70, SRZ ;  /* 0x0000000000467805 */ /* 0x000fe4000001ff00 */
[----:B------:R-:W-:Y:S01]  /*15d0*/  LOP3.LUT R22, R9, 0x8, R22, 0xf8, !PT ;  /* 0x0000000809167812 */ /* 0x000fe200078ef816 */
[----:B------:R-:W-:Y:S01]  /*15e0*/  IMAD.IADD R5, R4, 0x1, -R5 ;  /* 0x0000000104057824 */ /* 0x000fe200078e0a05 */
[----:B------:R-:W-:Y:S01]  /*15f0*/  SHF.R.U32.HI R11, RZ, 0x3, R0 ;  /* 0x00000003ff0b7819 */ /* 0x000fe20000011600 */
[C---:B------:R-:W-:Y:S01]  /*1600*/  IMAD R0, R16.reuse, 0x8, R3 ;  /* 0x0000000810007824 */ /* 0x040fe200078e0203 */
[----:B------:R-:W-:Y:S01]  /*1610*/  SHF.R.S32.HI R24, RZ, 0x5, R24 ;  /* 0x00000005ff187819 */ /* 0x000fe20000011418 */
[----:B------:R-:W-:Y:S01]  /*1620*/  IMAD R3, R16, 0x300, R27 ;  /* 0x0000030010037824 */ /* 0x000fe200078e021b */
[----:B------:R-:W-:Y:S02]  /*1630*/  LOP3.LUT R11, R22, R11, RZ, 0x3c, !PT ;  /* 0x0000000b160b7212 */ /* 0x000fe400078e3cff */
[----:B------:R-:W-:-:S02]  /*1640*/  CS2R R68, SRZ ;  /* 0x0000000000447805 */ /* 0x000fc4000001ff00 */
[----:B------:R-:W-:Y:S01]  /*1650*/  LEA.HI R4, R16, R16, RZ, 0x1 ;  /* 0x0000001010047211 */ /* 0x000fe200078f08ff */
[----:B------:R-:W-:Y:S01]  /*1660*/  IMAD R24, R24, 0x10, R5 ;  /* 0x0000001018187824 */ /* 0x000fe200078e0205 */
[----:B------:R-:W-:Y:S01]  /*1670*/  CS2R R66, SRZ ;  /* 0x0000000000427805 */ /* 0x000fe2000001ff00 */
[----:B------:R-:W-:Y:S01]  /*1680*/  IMAD.U32 R5, R0, 0x200, R11 ;  /* 0x0000020000057824 */ /* 0x000fe200078e000b */
[----:B------:R-:W-:Y:S01]  /*1690*/  LOP3.LUT R9, R4, 0x3fffffe, RZ, 0xc0, !PT ;  /* 0x03fffffe04097812 */ /* 0x000fe200078ec0ff */
[----:B------:R-:W-:Y:S01]  /*16a0*/  IMAD.MOV.U32 R0, RZ, RZ, 0x20 ;  /* 0x00000020ff007424 */ /* 0x000fe200078e00ff */
[----:B------:R-:W-:Y:S01]  /*16b0*/  CS2R R64, SRZ ;  /* 0x0000000000407805 */ /* 0x000fe2000001ff00 */
[----:B------:R-:W-:Y:S01]  /*16c0*/  IMAD.SHL.U32 R3, R3, 0x4, RZ ;  /* 0x0000000403037824 */ /* 0x000fe200078e00ff */
[----:B------:R-:W-:Y:S01]  /*16d0*/  CS2R R62, SRZ ;  /* 0x00000000003e7805 */ /* 0x000fe2000001ff00 */
[----:B------:R-:W-:Y:S01]  /*16e0*/  IMAD.IADD R9, R16, 0x1, -R9 ;  /* 0x0000000110097824 */ /* 0x000fe200078e0a09 */
[----:B------:R-:W-:Y:S01]  /*16f0*/  SEL R0, R0, 0xffffffe0, !P0 ;  /* 0xffffffe000007807 */ /* 0x000fe20004000000 */
[----:B------:R-:W-:Y:S01]  /*1700*/  IMAD R4, R3, 0x4, R18 ;  /* 0x0000000403047824 */ /* 0x000fe200078e0212 */
[----:B------:R-:W-:Y:S01]  /*1710*/  CS2R R60, SRZ ;  /* 0x00000000003c7805 */ /* 0x000fe2000001ff00 */
[----:B------:R-:W-:Y:S01]  /*1720*/  IMAD R9, R9, 0x40, R24 ;  /* 0x0000004009097824 */ /* 0x000fe200078e0218 */
[----:B------:R-:W-:Y:S01]  /*1730*/  CS2R R58, SRZ ;  /* 0x00000000003a7805 */ /* 0x000fe2000001ff00 */
[----:B------:R-:W-:Y:S01]  /*1740*/  IMAD.IADD R0, R7, 0x1, R0 ;  /* 0x0000000107007824 */ /* 0x000fe200078e0200 */
[----:B------:R-:W-:-:S02]  /*1750*/  CS2R R56, SRZ ;  /* 0x0000000000387805 */ /* 0x000fc4000001ff00 */
[----:B------:R-:W-:Y:S02]  /*1760*/  CS2R R54, SRZ ;  /* 0x0000000000367805 */ /* 0x000fe4000001ff00 */
        /* <DEDUP_REMOVED lines=42> */
[----:B-----5:R-:W-:Y:S01]  /*1a10*/  IMAD R3, R6, -0x80, -R9 ;  /* 0xffffff8006037824 */ /* 0x020fe200078e0a09 */
[----:B--2---:R-:W-:Y:S01]  /*1a20*/  IADD3 R0, -R9, UR39, RZ ;  /* 0x0000002709007c10 */ /* 0x004fe2000fffe1ff */
[----:B------:R-:W-:Y:S01]  /*1a30*/  ULOP3.LUT UR16, UR38, 0x1, URZ, 0xfc, !UPT ;  /* 0x0000000126107892 */ /* 0x000fe2000f8efc3f */
[----:B------:R-:W-:Y:S01]  /*1a40*/  UMOV UR4, URZ ;  /* 0x0000003f00047c82 */ /* 0x000fe20008000000 */
[----:B------:R-:W-:Y:S01]  /*1a50*/  UMOV UR5, URZ ;  /* 0x0000003f00057c82 */ /* 0x000fe20008000000 */
[----:B------:R-:W-:Y:S01]  /*1a60*/  ULDC UR17, c[0x0][0x280] ;  /* 0x0000a00000117ab9 */ /* 0x000fe20000000800 */
[----:B-1-34-:R-:W-:-:S08]  /*1a70*/  ULDC UR18, c[0x0][0x744] ;  /* 0x0001d10000127ab9 */ /* 0x01afd00000000800 */
.L_x_1042:
[----:B------:R-:W-:-:S06]  /*1a80*/  UISETP.NE.AND UP0, UPT, UR16, 0x3, UPT ;  /* 0x000000031000788c */ /* 0x000fcc000bf05270 */
[----:B------:R-:W-:-:S13]  /*1a90*/  PLOP3.LUT P6, PT, PT, PT, UP0, 0x80, 0x0 ;  /* 0x000000000000781c */ /* 0x000fda0003fcf008 */
[----:B-1----:R-:W-:Y:S05]  /*1aa0*/  @!P6 BRA `(.L_x_1032) ;  /* 0x000000000004e947 */ /* 0x002fea0003800000 */
[----:B------:R-:W-:Y:S01]  /*1ab0*/  BPT.TRAP 0x1 ;  /* 0x000000040000795c */ /* 0x000fe20000300000 */
.L_x_1032:
[----:B------:R-:W-:Y:S01]  /*1ac0*/  R2UR UR6, R18 ;  /* 0x00000000120672ca */ /* 0x000fe200000e0000 */
[----:B------:R-:W-:-:S05]  /*1ad0*/  IMAD.U32 R16, RZ, RZ, UR4 ;  /* 0x00000004ff107e24 */ /* 0x000fca000f8e00ff */
[----:B------:R-:W-:-:S07]  /*1ae0*/  SHF.L.U32 R16, R16, 0x1f, RZ ;  /* 0x0000001f10107819 */ /* 0x000fce00000006ff */
[----:B------:R-:W-:-:S09]  /*1af0*/  ULEA UR6, UR5, UR6, 0x3 ;  /* 0x0000000605067291 */ /* 0x000fd2000f8e183f */
[----:B------:R1:W2:Y:S01]  /*1b00*/  SYNCS.PHASECHK.TRANS64.TRYWAIT P0, [UR6+0x26810], R16 ;  /* 0x02681010ff0075a7 */ /* 0x0002a20008000146 */
[----:B------:R-:W-:Y:S05]  /*1b10*/  @!P6 BRA `(.L_x_1033) ;  /* 0x000000000004e947 */ /* 0x000fea0003800000 */
[----:B------:R-:W-:Y:S01]  /*1b20*/  BPT.TRAP 0x1 ;  /* 0x000000040000795c */ /* 0x000fe20000300000 */
.L_x_1033:
[----:B--2---:R-:W-:Y:S05]  /*1b30*/  @P0 BRA `(.L_x_1034) ;  /* 0x0000000000080947 */ /* 0x004fea0003800000 */
[----:B------:R-:W2:Y:S02]  /*1b40*/  SYNCS.PHASECHK.TRANS64.TRYWAIT P0, [UR6+0x26810], R16 ;  /* 0x02681010ff0075a7 */ /* 0x000ea40008000146 */
[----:B--2---:R-:W-:Y:S05]  /*1b50*/  @!P0 BRA `(.L_x_1035) ;  /* 0x0000007400908947 */ /* 0x004fea0003800000 */
.L_x_1034:
[----:B------:R-:W-:Y:S01]  /*1b60*/  R2UR UR7, R18 ;  /* 0x00000000120772ca */ /* 0x000fe200000e0000 */
[----:B------:R-:W-:Y:S01]  /*1b70*/  IMAD R6, R23, 0x800, R18 ;  /* 0x0000080017067824 */ /* 0x000fe200078e0212 */
[----:B------:R-:W-:Y:S01]  /*1b80*/  WARPGROUP.ARRIVE ;  /* 0x00000000000079c5 */ /* 0x000fe20000000000 */
[----:B------:R-:W-:Y:S01]  /*1b90*/  UMOV UR9, 0xc0000010 ;  /* 0xc000001000097882 */ /* 0x000fe20000000000 */
[----:B------:R-:W-:Y:S02]  /*1ba0*/  UMOV UR11, 0x80000020 ;  /* 0x80000020000b7882 */ /* 0x000fe40000000000 */
[----:B------:R-:W-:Y:S01]  /*1bb0*/  R2UR UR8, R6 ;  /* 0x00000000060872ca */ /* 0x000fe200000e0000 */
[----:B------:R-:W-:-:S04]  /*1bc0*/  IMAD.U32 R6, RZ, RZ, UR5 ;  /* 0x00000005ff067e24 */ /* 0x000fc8000f8e00ff */
[----:B--2---:R-:W-:Y:S02]  /*1bd0*/  IMAD R7, R6, 0x40, R17 ;  /* 0x0000004006077824 */ /* 0x004fe400078e0211 */
[----:B------:R-:W-:Y:S02]  /*1be0*/  UIADD3 UR7, UR7, 0x12000, URZ ;  /* 0x0001200007077890 */ /* 0x000fe4000fffe03f */
[----:B------:R-:W-:Y:S02]  /*1bf0*/  IMAD R214, R7, 0x4, R18 ;  /* 0x0000000407d67824 */ /* 0x000fe400078e0212 */
[----:B------:R-:W-:Y:S02]  /*1c00*/  USHF.R.U32.HI UR7, URZ, 0x4, UR7 ;  /* 0x000000043f077899 */ /* 0x000fe40008011607 */
[----:B------:R-:W-:Y:S02]  /*1c10*/  USHF.R.U32.HI UR8, URZ, 0x4, UR8 ;  /* 0x000000043f087899 */ /* 0x000fe40008011608 */
        /* <DEDUP_REMOVED lines=54> */
.L_x_1036:
[----:B------:R1:W1:Y:S01]  /*1f80*/  SYNCS.PHASECHK.TRANS64.TRYWAIT P0, [UR6+0x26830], R16 ;  /* 0x02683010ff0075a7 */ /* 0x0002620008000146 */
[----:B------:R-:W-:Y:S05]  /*1f90*/  @!P6 BRA `(.L_x_1037) ;  /* 0x000000000004e947 */ /* 0x000fea0003800000 */
[----:B------:R-:W-:Y:S01]  /*1fa0*/  BPT.TRAP 0x1 ;  /* 0x000000040000795c */ /* 0x000fe20000300000 */
.L_x_1037:
[----:B-1----:R-:W-:Y:S05]  /*1fb0*/  @P0 BRA `(.L_x_1038) ;  /* 0x0000000000080947 */ /* 0x002fea0003800000 */
[----:B------:R-:W1:Y:S02]  /*1fc0*/  SYNCS.PHASECHK.TRANS64.TRYWAIT P0, [UR6+0x26830], R16 ;  /* 0x02683010ff0075a7 */ /* 0x000e640008000146 */
[----:B-1----:R-:W-:Y:S05]  /*1fd0*/  @!P0 BRA `(.L_x_1039) ;  /* 0x0000007000888947 */ /* 0x002fea0003800000 */
.L_x_1038:
[----:B------:R-:W-:Y:S01]  /*1fe0*/  R2UR UR8, R18 ;  /* 0x00000000120872ca */ /* 0x000fe200000e0000 */
[----:B------:R-:W-:Y:S01]  /*1ff0*/  WARPGROUP.ARRIVE ;  /* 0x00000000000079c5 */ /* 0x000fe20000000000 */
[----:B------:R-:W-:Y:S01]  /*2000*/  UMOV UR11, 0x80000020 ;  /* 0x80000020000b7882 */ /* 0x000fe20000000000 */
[----:B------:R-:W-:Y:S01]  /*2010*/  UMOV UR15, 0x80000020 ;  /* 0x80000020000f7882 */ /* 0x000fe20000000000 */
[----:B------:R-:W1:Y:S01]  /*2020*/  LDC.64 R218, c[0x0][0x748] ;  /* 0x0001d200ffda7b82 */ /* 0x000e620000000a00 */
[----:B------:R-:W-:Y:S01]  /*2030*/  ULEA UR9, UR37, -UR17, 0x6 ;  /* 0x8000001125097291 */ /* 0x000fe2000f8e303f */
[C---:B------:R-:W-:Y:S01]  /*2040*/  ISETP.GT.AND P1, PT, R3.reuse, RZ, PT ;  /* 0x000000ff0300720c */ /* 0x040fe20003f24270 */
[----:B------:R-:W-:Y:S01]  /*2050*/  UMOV UR23, 0x80000020 ;  /* 0x8000002000177882 */ /* 0x000fe20000000000 */
[----:B------:R-:W-:Y:S02]  /*2060*/  ISETP.GT.AND P0, PT, R0, RZ, PT ;  /* 0x000000ff0000720c */ /* 0x000fe40003f04270 */
[----:B------:R-:W-:-:S02]  /*2070*/  ISETP.GT.AND P2, PT, R3, 0x8, PT ;  /* 0x000000080300780c */ /* 0x000fc40003f44270 */
[C---:B------:R-:W-:Y:S01]  /*2080*/  IADD3 R16, R0.reuse, UR9, R17 ;  /* 0x0000000900107c10 */ /* 0x040fe2000fffe011 */
[----:B------:R-:W-:Y:S01]  /*2090*/  UIADD3 UR8, UR8, 0x18000, URZ ;  /* 0x0001800008087890 */ /* 0x000fe2000fffe03f */
[----:B------:R-:W-:Y:S02]  /*20a0*/  ISETP.GT.AND P3, PT, R0, 0x8, PT ;  /* 0x000000080000780c */ /* 0x000fe40003f64270 */
[----:B------:R-:W-:Y:S01]  /*20b0*/  R2UR UR9, R19 ;  /* 0x00000000130972ca */ /* 0x000fe200000e0000 */
[----:B------:R-:W-:-:S04]  /*20c0*/  USHF.R.U32.HI UR8, URZ, 0x4, UR8 ;  /* 0x000000043f087899 */ /* 0x000fc80008011608 */
[----:B------:R-:W-:-:S04]  /*20d0*/  ULOP3.LUT UR8, UR8, 0x3fff, URZ, 0xc0, !UPT ;  /* 0x00003fff08087892 */ /* 0x000fc8000f8ec03f */
[----:B------:R-:W-:Y:S02]  /*20e0*/  ULOP3.LUT UR10, UR8, 0x10000, URZ, 0xfc, !UPT ;  /* 0x00010000080a7892 */ /* 0x000fe4000f8efc3f */
[----:B------:R-:W-:Y:S01]  /*20f0*/  ULOP3.LUT UR8, UR8, 0x1000000, URZ, 0xfc, !UPT ;  /* 0x0100000008087892 */ /* 0x000fe2000f8efc3f */
[----:B-1----:R-:W-:Y:S01]  /*2100*/  IMAD.IADD R217, R218, 0x1, -R16 ;  /* 0x00000001dad97824 */ /* 0x002fe200078e0a10 */
[----:B------:R-:W-:Y:S01]  /*2110*/  UIMAD UR10, UR5, 0x300, UR10 ;  /* 0x00000300050a78a4 */ /* 0x000fe2000f8e020a */
[--C-:B------:R-:W-:Y:S01]  /*2120*/  IADD3 R216, RZ, -R16, -R219.reuse ;  /* 0x80000010ffd87210 */ /* 0x100fe20007ffe8db */
[----:B------:R-:W-:Y:S01]  /*2130*/  UIMAD UR8, UR5, 0x300, UR8 ;  /* 0x00000300050878a4 */ /* 0x000fe2000f8e0208 */
[----:B------:R-:W-:Y:S01]  /*2140*/  IADD3 R219, -R16, 0x8, -R219 ;  /* 0x0000000810db7810 */ /* 0x000fe20007ffe9db */
[----:B------:R-:W-:Y:S01]  /*2150*/  UIADD3 UR12, UR10, 0x2, URZ ;  /* 0x000000020a0c7890 */ /* 0x000fe2000fffe03f */
[----:B------:R-:W-:Y:S01]  /*2160*/  SEL R217, R217, 0x40, !P1 ;  /* 0x00000040d9d97807 */ /* 0x000fe20004800000 */
[----:B------:R-:W-:Y:S01]  /*2170*/  USHF.R.U32.HI UR9, URZ, 0x4, UR9 ;  /* 0x000000043f097899 */ /* 0x000fe20008011609 */
[----:B------:R-:W-:-:S08]  /*2180*/  SEL R216, R216, 0x40, P0 ;  /* 0x00000040d8d87807 */ /* 0x000fd00000000000 */
[----:B------:R-:W-:Y:S01]  /*2190*/  HGMMA.64x64x16.F32 R120, R184, gdesc[UR8], RZ, !UPT, gsb0 ;  /* 0x00e00008b8787df0 */ /* 0x000fe2000c0008ff */
[C---:B------:R-:W-:Y:S01]  /*21a0*/  ISETP.GE.AND P0, PT, R217.reuse, RZ, PT ;  /* 0x000000ffd900720c */ /* 0x040fe20003f06270 */
[----:B------:R-:W-:Y:S01]  /*21b0*/  UMOV UR14, UR12 ;  /* 0x0000000c000e7c82 */ /* 0x000fe20008000000 */
[----:B------:R-:W-:Y:S01]  /*21c0*/  UIADD3 UR12, UR10, 0x100, URZ ;  /* 0x000001000a0c7890 */ /* 0x000fe2000fffe03f */
[C---:B------:R-:W-:Y:S01]  /*21d0*/  ISETP.GE.AND P1, PT, R217.reuse, 0x1, PT ;  /* 0x00000001d900780c */ /* 0x040fe20003f26270 */
[----:B------:R-:W-:Y:S01]  /*21e0*/  UMOV UR11, 0x80000020 ;  /* 0x80000020000b7882 */ /* 0x000fe20000000000 */
[----:B------:R-:W-:Y:S01]  /*21f0*/  ISETP.GT.OR P0, PT, R216, RZ, !P0 ;  /* 0x000000ffd800720c */ /* 0x000fe20004704670 */
[----:B------:R-:W-:Y:S01]  /*2200*/  ULOP3.LUT UR9, UR9, 0x3fff, URZ, 0xc0, !UPT ;  /* 0x00003fff09097892 */ /* 0x000fe2000f8ec03f */
[----:B------:R-:W-:Y:S02]  /*2210*/  ISETP.GE.AND P5, PT, R217, 0x31, PT ;  /* 0x00000031d900780c */ /* 0x000fe40003fa6270 */
[----:B------:R-:W-:Y:S01]  /*2220*/  FSEL R213, R152, -INF , !P0 ;  /* 0xff80000098d57808 */ /* 0x000fe20004000000 */
[----:B------:R-:W-:Y:S01]  /*2230*/  ULOP3.LUT UR9, UR9, 0x10000, URZ, 0xfc, !UPT ;  /* 0x0001000009097892 */ /* 0x000fe2000f8efc3f */
[----:B------:R-:W-:-:S02]  /*2240*/  ISETP.GT.OR P0, PT, R216, 0x1, !P1 ;  /* 0x00000001d800780c */ /* 0x000fc40004f04670 */
[----:B------:R-:W-:Y:S01]  /*2250*/  ISETP.GE.AND P1, PT, R217, 0x8, PT ;  /* 0x00000008d900780c */ /* 0x000fe20003f26270 */
[----:B---3--:R-:W-:Y:S01]  /*2260*/  FFMA.FTZ R152, R213, UR18, -R210 ;  /* 0x00000012d5987c23 */ /* 0x008fe200080108d2 */
[----:B------:R-:W-:Y:S02]  /*2270*/  FSEL R22, R153, -INF , !P0 ;  /* 0xff80000099167808 */ /* 0x000fe40004000000 */
[----:B------:R-:W-:Y:S02]  /*2280*/  ISETP.GT.OR P0, PT, R216, 0x8, !P1 ;  /* 0x00000008d800780c */ /* 0x000fe40004f04670 */
[----:B------:R-:W-:Y:S01]  /*2290*/  ISETP.GE.AND P1, PT, R217, 0x9, PT ;  /* 0x00000009d900780c */ /* 0x000fe20003f26270 */
[----:B------:R-:W-:Y:S01]  /*22a0*/  FFMA.FTZ R153, R22, UR18, -R211 ;  /* 0x0000001216997c23 */ /* 0x000fe200080108d3 */
[----:B------:R-:W-:Y:S01]  /*22b0*/  FSEL R213, R156, -INF , !P0 ;  /* 0xff8000009cd57808 */ /* 0x000fe20004000000 */
[----:B------:R-:W-:Y:S01]  /*22c0*/  MUFU.EX2 R152, R152 ;  /* 0x0000009800987308 */ /* 0x000fe20000000800 */
[----:B------:R-:W-:-:S02]  /*22d0*/  ISETP.GT.OR P0, PT, R216, 0x9, !P1 ;  /* 0x00000009d800780c */ /* 0x000fc40004f04670 */
[----:B------:R-:W-:Y:S01]  /*22e0*/  ISETP.GE.AND P1, PT, R217, 0x10, PT ;  /* 0x00000010d900780c */ /* 0x000fe20003f26270 */
[----:B----4-:R-:W-:Y:S01]  /*22f0*/  FFMA.FTZ R212, R213, UR18, -R208 ;  /* 0x00000012d5d47c23 */ /* 0x010fe200080108d0 */
[----:B------:R-:W-:Y:S02]  /*2300*/  FSEL R22, R157, -INF , !P0 ;  /* 0xff8000009d167808 */ /* 0x000fe40004000000 */
[----:B------:R-:W-:Y:S01]  /*2310*/  ISETP.GT.OR P0, PT, R216, 0x10, !P1 ;  /* 0x00000010d800780c */ /* 0x000fe20004f04670 */
[----:B------:R-:W-:Y:S01]  /*2320*/  MUFU.EX2 R153, R153 ;  /* 0x0000009900997308 */ /* 0x000fe20000000800 */
[----:B------:R-:W-:Y:S01]  /*2330*/  ISETP.GE.AND P1, PT, R217, 0x11, PT ;  /* 0x00000011d900780c */ /* 0x000fe20003f26270 */
[----:B------:R-:W-:Y:S01]  /*2340*/  FFMA.FTZ R215, R22, UR18, -R209 ;  /* 0x0000001216d77c23 */ /* 0x000fe200080108d1 */
[----:B------:R-:W-:Y:S02]  /*2350*/  FSEL R157, R160, -INF , !P0 ;  /* 0xff800000a09d7808 */ /* 0x000fe40004000000 */
[----:B------:R-:W-:-:S02]  /*2360*/  ISETP.GT.OR P0, PT, R216, 0x11, !P1 ;  /* 0x00000011d800780c */ /* 0x000fc40004f04670 */
[----:B------:R-:W-:Y:S01]  /*2370*/  ISETP.GE.AND P1, PT, R217, 0x18, PT ;  /* 0x00000018d900780c */ /* 0x000fe20003f26270 */
[----:B------:R-:W-:Y:S01]  /*2380*/  FFMA.FTZ R22, R157, UR18, -R14 ;  /* 0x000000129d167c23 */ /* 0x000fe2000801080e */
[----:B------:R-:W-:Y:S01]  /*2390*/  FSEL R156, R161, -INF , !P0 ;  /* 0xff800000a19c7808 */ /* 0x000fe20004000000 */
[----:B------:R-:W1:Y:S01]  /*23a0*/  MUFU.EX2 R212, R212 ;  /* 0x000000d400d47308 */ /* 0x000e620000000800 */
[----:B------:R-:W-:Y:S02]  /*23b0*/  ISETP.GT.OR P0, PT, R216, 0x18, !P1 ;  /* 0x00000018d800780c */ /* 0x000fe40004f04670 */
[C---:B------:R-:W-:Y:S01]  /*23c0*/  ISETP.GE.AND P1, PT, R217.reuse, 0x19, PT ;  /* 0x00000019d900780c */ /* 0x040fe20003f26270 */
[----:B------:R-:W-:Y:S01]  /*23d0*/  FFMA.FTZ R213, R156, UR18, -R15 ;  /* 0x000000129cd57c23 */ /* 0x000fe2000801080f */
[----:B------:R-:W-:Y:S02]  /*23e0*/  FSEL R157, R164, -INF , !P0 ;  /* 0xff800000a49d7808 */ /* 0x000fe40004000000 */
[----:B------:R-:W-:Y:S01]  /*23f0*/  ISETP.GT.OR P0, PT, R216, 0x19, !P1 ;  /* 0x00000019d800780c */ /* 0x000fe20004f04670 */
[----:B------:R-:W3:Y:S01]  /*2400*/  MUFU.EX2 R215, R215 ;  /* 0x000000d700d77308 */ /* 0x000ee20000000800 */
[----:B------:R-:W-:Y:S01]  /*2410*/  ISETP.GE.AND P1, PT, R217, 0x20, PT ;  /* 0x00000020d900780c */ /* 0x000fe20003f26270 */
[----:B------:R-:W-:Y:S01]  /*2420*/  FFMA.FTZ R160, R157, UR18, -R20 ;  /* 0x000000129da07c23 */ /* 0x000fe20008010814 */
[----:B------:R-:W-:-:S02]  /*2430*/  IADD3 R156, R218, 0x8, -R16 ;  /* 0x00000008da9c7810 */ /* 0x000fc40007ffe810 */
[----:B------:R-:W-:Y:S02]  /*2440*/  FSEL R16, R165, -INF , !P0 ;  /* 0xff800000a5107808 */ /* 0x000fe40004000000 */
[----:B------:R-:W-:Y:S01]  /*2450*/  ISETP.GT.OR P0, PT, R216, 0x20, !P1 ;  /* 0x00000020d800780c */ /* 0x000fe20004f04670 */
[----:B------:R-:W-:Y:S01]  /*2460*/  MUFU.EX2 R22, R22 ;  /* 0x0000001600167308 */ /* 0x000fe20000000800 */
[----:B------:R-:W-:Y:S01]  /*2470*/  ISETP.GE.AND P1, PT, R217, 0x21, PT ;  /* 0x00000021d900780c */ /* 0x000fe20003f26270 */
[----:B------:R-:W-:Y:S01]  /*2480*/  FFMA.FTZ R165, R16, UR18, -R21 ;  /* 0x0000001210a57c23 */ /* 0x000fe20008010815 */
[----:B------:R-:W-:Y:S02]  /*2490*/  SEL R156, R156, 0x40, !P2 ;  /* 0x000000409c9c7807 */ /* 0x000fe40005000000 */
[----:B------:R-:W-:Y:S02]  /*24a0*/  FSEL R157, R168, -INF , !P0 ;  /* 0xff800000a89d7808 */ /* 0x000fe40004000000 */
[----:B------:R-:W-:Y:S01]  /*24b0*/  ISETP.GT.OR P0, PT, R216, 0x21, !P1 ;  /* 0x00000021d800780c */ /* 0x000fe20004f04670 */
[----:B------:R-:W-:Y:S01]  /*24c0*/  MUFU.EX2 R213, R213 ;  /* 0x000000d500d57308 */ /* 0x000fe20000000800 */
[----:B------:R-:W-:Y:S01]  /*24d0*/  SEL R218, R219, 0x40, P3 ;  /* 0x00000040dbda7807 */ /* 0x000fe20001800000 */
[----:B------:R-:W-:Y:S01]  /*24e0*/  FFMA.FTZ R16, R157, UR18, -R12 ;  /* 0x000000129d107c23 */ /* 0x000fe2000801080c */
[----:B------:R-:W-:-:S02]  /*24f0*/  ISETP.GE.AND P1, PT, R156, RZ, PT ;  /* 0x000000ff9c00720c */ /* 0x000fc40003f26270 */
[----:B------:R-:W-:Y:S02]  /*2500*/  FSEL R164, R169, -INF , !P0 ;  /* 0xff800000a9a47808 */ /* 0x000fe40004000000 */
[----:B------:R-:W-:Y:S01]  /*2510*/  ISETP.GT.OR P0, PT, R218, RZ, !P1 ;  /* 0x000000ffda00720c */ /* 0x000fe20004f04670 */
[----:B------:R-:W-:Y:S01]  /*2520*/  MUFU.EX2 R160, R160 ;  /* 0x000000a000a07308 */ /* 0x000fe20000000800 */
[----:B------:R-:W-:Y:S01]  /*2530*/  ISETP.GE.AND P1, PT, R156, 0x1, PT ;  /* 0x000000019c00780c */ /* 0x000fe20003f26270 */
[----:B------:R-:W-:Y:S01]  /*2540*/  FFMA.FTZ R161, R164, UR18, -R13 ;  /* 0x00000012a4a17c23 */ /* 0x000fe2000801080d */
[----:B------:R-:W-:Y:S01]  /*2550*/  FSEL R157, R154, -INF , !P0 ;  /* 0xff8000009a9d7808 */ /* 0x000fe20004000000 */
[----:B------:R-:W-:Y:S02]  /*2560*/  WARPGROUP.DEPBAR.LE gsb0, 0x0 ;  /* 0x00008000000079c5 */ /* 0x000fe40000010000 */
[----:B------:R-:W-:Y:S01]  /*2570*/  WARPGROUP.ARRIVE ;  /* 0x00000000000079c5 */ /* 0x000fe20000000000 */
[----:B------:R-:W-:Y:S01]  /*2580*/  ISETP.GT.OR P0, PT, R218, 0x1, !P1 ;  /* 0x00000001da00780c */ /* 0x000fe20004f04670 */
[----:B------:R-:W-:Y:S01]  /*2590*/  FFMA.FTZ R157, R157, UR18, -R210 ;  /* 0x000000129d9d7c23 */ /* 0x000fe200080108d2 */
[----:B------:R-:W-:Y:S01]  /*25a0*/  ISETP.GE.AND P1, PT, R156, 0x8, PT ;  /* 0x000000089c00780c */ /* 0x000fe20003f26270 */
[----:B------:R-:W-:Y:S01]  /*25b0*/  MUFU.EX2 R165, R165 ;  /* 0x000000a500a57308 */ /* 0x000fe20000000800 */
[----:B------:R-:W-:Y:S01]  /*25c0*/  FSEL R154, R155, -INF , !P0 ;  /* 0xff8000009b9a7808 */ /* 0x000fe20004000000 */
[----:B------:R-:W-:Y:S01]  /*25d0*/  HGMMA.64x64x16.F32 R120, R196, gdesc[UR12], R120, gsb0 ;  /* 0x00e0000cc4787df0 */ /* 0x000fe20008000878 */
[----:B------:R-:W-:Y:S01]  /*25e0*/  UMOV UR14, UR12 ;  /* 0x0000000c000e7c82 */ /* 0x000fe20008000000 */
[----:B------:R-:W-:Y:S01]  /*25f0*/  UMOV UR15, 0x80000020 ;  /* 0x80000020000f7882 */ /* 0x000fe20000000000 */
[----:B------:R-:W-:Y:S01]  /*2600*/  UIADD3 UR12, UR10, 0x102, URZ ;  /* 0x000001020a0c7890 */ /* 0x000fe2000fffe03f */
[----:B------:R-:W-:Y:S01]  /*2610*/  ISETP.GT.OR P0, PT, R218, 0x8, !P1 ;  /* 0x00000008da00780c */ /* 0x000fe20004f04670 */
[----:B------:R-:W-:Y:S01]  /*2620*/  FFMA.FTZ R169, R154, UR18, -R211 ;  /* 0x000000129aa97c23 */ /* 0x000fe200080108d3 */
[----:B------:R-:W-:Y:S01]  /*2630*/  ISETP.GE.AND P1, PT, R156, 0x9, PT ;  /* 0x000000099c00780c */ /* 0x000fe20003f26270 */
[----:B------:R-:W4:Y:S01]  /*2640*/  MUFU.EX2 R164, R157 ;  /* 0x0000009d00a47308 */ /* 0x000f220000000800 */
[----:B------:R-:W-:-:S02]  /*2650*/  FSEL R155, R158, -INF , !P0 ;  /* 0xff8000009e9b7808 */ /* 0x000fc40004000000 */
[----:B------:R-:W-:Y:S02]  /*2660*/  ISETP.GT.OR P0, PT, R218, 0x9, !P1 ;  /* 0x00000009da00780c */ /* 0x000fe40004f04670 */
[----:B------:R-:W-:Y:S01]  /*2670*/  ISETP.GE.AND P1, PT, R156, 0x10, PT ;  /* 0x000000109c00780c */ /* 0x000fe20003f26270 */
[----:B------:R-:W-:Y:S01]  /*2680*/  FFMA.FTZ R168, R155, UR18, -R208 ;  /* 0x000000129ba87c23 */ /* 0x000fe200080108d0 */
[----:B------:R-:W-:Y:S01]  /*2690*/  FSEL R154, R159, -INF , !P0 ;  /* 0xff8000009f9a7808 */ /* 0x000fe20004000000 */
[----:B------:R-:W5:Y:S01]  /*26a0*/  MUFU.EX2 R169, R169 ;  /* 0x000000a900a97308 */ /* 0x000f620000000800 */
[----:B------:R-:W-:Y:S02]  /*26b0*/  ISETP.GT.OR P0, PT, R218, 0x10, !P1 ;  /* 0x00000010da00780c */ /* 0x000fe40004f04670 */
[----:B------:R-:W-:Y:S01]  /*26c0*/  ISETP.GE.AND P1, PT, R156, 0x11, PT ;  /* 0x000000119c00780c */ /* 0x000fe20003f26270 */
[----:B------:R-:W-:Y:S01]  /*26d0*/  FFMA.FTZ R209, R154, UR18, -R209 ;  /* 0x000000129ad17c23 */ /* 0x000fe200080108d1 */
[----:B------:R-:W-:-:S02]  /*26e0*/  FSEL R155, R162, -INF , !P0 ;  /* 0xff800000a29b7808 */ /* 0x000fc40004000000 */
[----:B------:R-:W-:Y:S01]  /*26f0*/  ISETP.GT.OR P0, PT, R218, 0x11, !P1 ;  /* 0x00000011da00780c */ /* 0x000fe20004f04670 */
[----:B------:R-:W-:Y:S01]  /*2700*/  MUFU.EX2 R168, R168 ;  /* 0x000000a800a87308 */ /* 0x000fe20000000800 */
[C---:B------:R-:W-:Y:S01]  /*2710*/  ISETP.GE.AND P1, PT, R156.reuse, 0x18, PT ;  /* 0x000000189c00780c */ /* 0x040fe20003f26270 */
[----:B------:R-:W-:Y:S01]  /*2720*/  FFMA.FTZ R14, R155, UR18, -R14 ;  /* 0x000000129b0e7c23 */ /* 0x000fe2000801080e */
[----:B------:R-:W-:Y:S02]  /*2730*/  FSEL R154, R163, -INF , !P0 ;  /* 0xff800000a39a7808 */ /* 0x000fe40004000000 */
[----:B------:R-:W-:Y:S02]  /*2740*/  ISETP.GE.AND P2, PT, R156, 0x19, PT ;  /* 0x000000199c00780c */ /* 0x000fe40003f46270 */
[----:B------:R-:W-:Y:S01]  /*2750*/  ISETP.GT.OR P0, PT, R218, 0x18, !P1 ;  /* 0x00000018da00780c */ /* 0x000fe20004f04670 */
[----:B------:R-:W-:Y:S01]  /*2760*/  FFMA.FTZ R15, R154, UR18, -R15 ;  /* 0x000000129a0f7c23 */ /* 0x000fe2000801080f */
[----:B------:R-:W-:Y:S01]  /*2770*/  ISETP.GE.AND P3, PT, R156, 0x20, PT ;  /* 0x000000209c00780c */ /* 0x000fe20003f66270 */
[----:B------:R-:W-:Y:S01]  /*2780*/  MUFU.EX2 R209, R209 ;  /* 0x000000d100d17308 */ /* 0x000fe20000000800 */
[----:B------:R-:W-:-:S02]  /*2790*/  ISETP.GT.OR P1, PT, R218, 0x19, !P2 ;  /* 0x00000019da00780c */ /* 0x000fc40005724670 */
[----:B------:R-:W-:Y:S02]  /*27a0*/  FSEL R155, R166, -INF , !P0 ;  /* 0xff800000a69b7808 */ /* 0x000fe40004000000 */
[----:B------:R-:W-:Y:S02]  /*27b0*/  ISETP.GT.OR P0, PT, R218, 0x20, !P3 ;  /* 0x00000020da00780c */ /* 0x000fe40005f04670 */
[----:B------:R-:W-:Y:S01]  /*27c0*/  FSEL R154, R167, -INF , !P1 ;  /* 0xff800000a79a7808 */ /* 0x000fe20004800000 */
[----:B------:R-:W-:Y:S01]  /*27d0*/  FFMA.FTZ R162, R155, UR18, -R20 ;  /* 0x000000129ba27c23 */ /* 0x000fe20008010814 */
[----:B------:R-:W-:Y:S01]  /*27e0*/  ISETP.GE.AND P1, PT, R217, 0x28, PT ;  /* 0x00000028d900780c */ /* 0x000fe20003f26270 */
[----:B------:R-:W-:Y:S01]  /*27f0*/  MUFU.EX2 R14, R14 ;  /* 0x0000000e000e7308 */ /* 0x000fe20000000800 */
[----:B------:R-:W-:Y:S01]  /*2800*/  FSEL R155, R170, -INF , !P0 ;  /* 0xff800000aa9b7808 */ /* 0x000fe20004000000 */
[----:B------:R-:W-:Y:S01]  /*2810*/  FFMA.FTZ R154, R154, UR18, -R21 ;  /* 0x000000129a9a7c23 */ /* 0x000fe20008010815 */
[----:B------:R-:W-:-:S02]  /*2820*/  ISETP.GE.AND P0, PT, R156, 0x21, PT ;  /* 0x000000219c00780c */ /* 0x000fc40003f06270 */
[----:B------:R-:W-:Y:S01]  /*2830*/  ISETP.GT.OR P1, PT, R216, 0x28, !P1 ;  /* 0x00000028d800780c */ /* 0x000fe20004f24670 */
[----:B------:R-:W-:Y:S01]  /*2840*/  FFMA.FTZ R166, R155, UR18, -R12 ;  /* 0x000000129ba67c23 */ /* 0x000fe2000801080c */
[----:B------:R-:W-:Y:S01]  /*2850*/  ISETP.GE.AND P4, PT, R156, 0x28, PT ;  /* 0x000000289c00780c */ /* 0x000fe20003f86270 */
[----:B------:R2:W-:Y:S01]  /*2860*/  MUFU.EX2 R163, R154 ;  /* 0x0000009a00a37308 */ /* 0x0005e20000000800 */
[----:B------:R-:W-:Y:S02]  /*2870*/  ISETP.GT.OR P0, PT, R218, 0x21, !P0 ;  /* 0x00000021da00780c */ /* 0x000fe40004704670 */
[----:B------:R-:W-:Y:S02]  /*2880*/  FSEL R21, R172, -INF , !P1 ;  /* 0xff800000ac157808 */ /* 0x000fe40004800000 */
[----:B------:R-:W-:Y:S02]  /*2890*/  ISETP.GT.OR P4, PT, R218, 0x28, !P4 ;  /* 0x00000028da00780c */ /* 0x000fe40006784670 */
[----:B------:R-:W-:Y:S01]  /*28a0*/  FSEL R12, R171, -INF , !P0 ;  /* 0xff800000ab0c7808 */ /* 0x000fe20004000000 */
[--C-:B------:R-:W-:Y:S01]  /*28b0*/  FFMA.FTZ R172, R21, UR18, -R6.reuse ;  /* 0x0000001215ac7c23 */ /* 0x100fe20008010806 */
[----:B------:R-:W-:Y:S01]  /*28c0*/  FSEL R155, R174, -INF , !P4 ;  /* 0xff800000ae9b7808 */ /* 0x000fe20006000000 */
[----:B------:R-:W-:Y:S01]  /*28d0*/  MUFU.EX2 R15, R15 ;  /* 0x0000000f000f7308 */ /* 0x000fe20000000800 */
[C---:B------:R-:W-:Y:S01]  /*28e0*/  ISETP.GE.AND P3, PT, R217.reuse, 0x29, PT ;  /* 0x00000029d900780c */ /* 0x040fe20003f66270 */
[----:B------:R-:W-:Y:S01]  /*28f0*/  FFMA.FTZ R167, R12, UR18, -R13 ;  /* 0x000000120ca77c23 */ /* 0x000fe2000801080d */
[----:B------:R-:W-:Y:S01]  /*2900*/  ISETP.GE.AND P2, PT, R217, 0x30, PT ;  /* 0x00000030d900780c */ /* 0x000fe20003f46270 */
[----:B------:R-:W-:Y:S01]  /*2910*/  FFMA.FTZ R158, R155, UR18, -R6 ;  /* 0x000000129b9e7c23 */ /* 0x000fe20008010806 */
[----:B------:R-:W-:-:S02]  /*2920*/  ISETP.GE.AND P4, PT, R156, 0x29, PT ;  /* 0x000000299c00780c */ /* 0x000fc40003f86270 */
[C---:B------:R-:W-:Y:S01]  /*2930*/  ISETP.GT.OR P3, PT, R216.reuse, 0x29, !P3 ;  /* 0x00000029d800780c */ /* 0x040fe20005f64670 */
[----:B------:R-:W-:Y:S01]  /*2940*/  MUFU.EX2 R162, R162 ;  /* 0x000000a200a27308 */ /* 0x000fe20000000800 */
[C---:B------:R-:W-:Y:S02]  /*2950*/  ISETP.GT.OR P2, PT, R216.reuse, 0x30, !P2 ;  /* 0x00000030d800780c */ /* 0x040fe40005744670 */
[----:B------:R-:W-:Y:S02]  /*2960*/  ISETP.GT.OR P5, PT, R216, 0x31, !P5 ;  /* 0x00000031d800780c */ /* 0x000fe40006fa4670 */
[----:B------:R-:W-:Y:S02]  /*2970*/  ISETP.GT.OR P4, PT, R218, 0x29, !P4 ;  /* 0x00000029da00780c */ /* 0x000fe40006784670 */
[----:B------:R-:W-:Y:S01]  /*2980*/  FSEL R6, R173, -INF , !P3 ;  /* 0xff800000ad067808 */ /* 0x000fe20005800000 */
[----:B------:R-:W-:Y:S01]  /*2990*/  MUFU.EX2 R16, R16 ;  /* 0x0000001000107308 */ /* 0x000fe20000000800 */
[----:B------:R-:W-:-:S02]  /*29a0*/  WARPGROUP.DEPBAR.LE gsb0, 0x0 ;  /* 0x00008000000079c5 */ /* 0x000fc40000010000 */
[----:B------:R-:W-:Y:S01]  /*29b0*/  WARPGROUP.ARRIVE ;  /* 0x00000000000079c5 */ /* 0x000fe20000000000 */
[----:B------:R-:W-:Y:S02]  /*29c0*/  FSEL R211, R176, -INF , !P2 ;  /* 0xff800000b0d37808 */ /* 0x000fe40005000000 */
[----:B------:R-:W-:Y:S01]  /*29d0*/  FSEL R208, R177, -INF , !P5 ;  /* 0xff800000b1d07808 */ /* 0x000fe20006800000 */
[--C-:B------:R-:W-:Y:S01]  /*29e0*/  FFMA.FTZ R177, R6, UR18, -R7.reuse ;  /* 0x0000001206b17c23 */ /* 0x100fe20008010807 */
[----:B------:R-:W-:Y:S01]  /*29f0*/  FSEL R170, R175, -INF , !P4 ;  /* 0xff800000afaa7808 */ /* 0x000fe20006000000 */
[----:B------:R-:W-:Y:S01]  /*2a00*/  HGMMA.64x64x16.F32 R120, R188, gdesc[UR12], R120, gsb0 ;  /* 0x00e0000cbc787df0 */ /* 0x000fe20008000878 */
[----:B------:R-:W-:Y:S01]  /*2a10*/  UMOV UR14, UR12 ;  /* 0x0000000c000e7c82 */ /* 0x000fe20008000000 */
[----:B------:R-:W-:Y:S01]  /*2a20*/  UMOV UR15, 0x80000020 ;  /* 0x80000020000f7882 */ /* 0x000fe20000000000 */
[----:B------:R-:W-:Y:S01]  /*2a30*/  UIADD3 UR12, UR10, 0x200, URZ ;  /* 0x000002000a0c7890 */ /* 0x000fe2000fffe03f */
[C---:B------:R-:W-:Y:S01]  /*2a40*/  ISETP.GE.AND P3, PT, R156.reuse, 0x30, PT ;  /* 0x000000309c00780c */ /* 0x040fe20003f66270 */
[----:B------:R-:W-:Y:S01]  /*2a50*/  UIADD3 UR10, UR10, 0x202, URZ ;  /* 0x000002020a0a7890 */ /* 0x000fe2000fffe03f */
[C---:B------:R-:W-:Y:S01]  /*2a60*/  ISETP.GE.AND P2, PT, R156.reuse, 0x31, PT ;  /* 0x000000319c00780c */ /* 0x040fe20003f46270 */
[----:B------:R1:W5:Y:S01]  /*2a70*/  MUFU.EX2 R173, R158 ;  /* 0x0000009e00ad7308 */ /* 0x0003620000000800 */
[----:B------:R-:W-:Y:S01]  /*2a80*/  ISETP.GE.AND P5, PT, R156, 0x38, PT ;  /* 0x000000389c00780c */ /* 0x000fe20003fa6270 */
[----:B------:R-:W-:Y:S01]  /*2a90*/  FFMA.FTZ R176, R170, UR18, -R7 ;  /* 0x00000012aab07c23 */ /* 0x000fe20008010807 */
[----:B------:R-:W-:Y:S01]  /*2aa0*/  ISETP.GE.AND P4, PT, R156, 0x39, PT ;  /* 0x000000399c00780c */ /* 0x000fe20003f86270 */
[----:B------:R-:W-:Y:S01]  /*2ab0*/  FFMA.FTZ R208, R208, UR18, -R9 ;  /* 0x00000012d0d07c23 */ /* 0x000fe20008010809 */
[----:B------:R-:W-:-:S02]  /*2ac0*/  ISETP.GE.AND P0, PT, R217, 0x39, PT ;  /* 0x00000039d900780c */ /* 0x000fc40003f06270 */
[----:B------:R-:W-:Y:S01]  /*2ad0*/  ISETP.GE.AND P1, PT, R217, 0x38, PT ;  /* 0x00000038d900780c */ /* 0x000fe20003f26270 */
[----:B------:R-:W5:Y:S01]  /*2ae0*/  MUFU.EX2 R176, R176 ;  /* 0x000000b000b07308 */ /* 0x000f620000000800 */
[----:B------:R-:W-:Y:S02]  /*2af0*/  ISETP.GT.OR P0, PT, R216, 0x39, !P0 ;  /* 0x00000039d800780c */ /* 0x000fe40004704670 */
[----:B------:R-:W-:Y:S02]  /*2b00*/  ISETP.GT.OR P3, PT, R218, 0x30, !P3 ;  /* 0x00000030da00780c */ /* 0x000fe40005f64670 */
[----:B------:R-:W-:Y:S02]  /*2b10*/  ISETP.GT.OR P1, PT, R216, 0x38, !P1 ;  /* 0x00000038d800780c */ /* 0x000fe40004f24670 */
[----:B------:R-:W-:Y:S01]  /*2b20*/  ISETP.GT.OR P2, PT, R218, 0x31, !P2 ;  /* 0x00000031da00780c */ /* 0x000fe20005744670 */
[----:B------:R-:W5:Y:S01]  /*2b30*/  MUFU.EX2 R161, R161 ;  /* 0x000000a100a17308 */ /* 0x000f620000000800 */
[----:B------:R-:W-:-:S02]  /*2b40*/  FSEL R210, R181, -INF , !P0 ;  /* 0xff800000b5d27808 */ /* 0x000fc40004000000 */
[----:B------:R-:W-:Y:S02]  /*2b50*/  ISETP.GT.OR P5, PT, R218, 0x38, !P5 ;  /* 0x00000038da00780c */ /* 0x000fe40006fa4670 */
[----:B------:R-:W-:Y:S01]  /*2b60*/  FSEL R181, R178, -INF , !P3 ;  /* 0xff800000b2b57808 */ /* 0x000fe20005800000 */
[--C-:B------:R-:W-:Y:S01]  /*2b70*/  FFMA.FTZ R178, R211, UR18, -R8.reuse ;  /* 0x00000012d3b27c23 */ /* 0x100fe20008010808 */
[----:B------:R-:W-:Y:S01]  /*2b80*/  ISETP.GT.OR P4, PT, R218, 0x39, !P4 ;  /* 0x00000039da00780c */ /* 0x000fe20006784670 */
[----:B------:R-:W5:Y:S01]  /*2b90*/  MUFU.EX2 R166, R166 ;  /* 0x000000a600a67308 */ /* 0x000f620000000800 */
[----:B------:R-:W-:Y:S01]  /*2ba0*/  FSEL R217, R180, -INF , !P1 ;  /* 0xff800000b4d97808 */ /* 0x000fe20004800000 */
[----:B------:R-:W-:Y:S01]  /*2bb0*/  FFMA.FTZ R8, R181, UR18, -R8 ;  /* 0x00000012b5087c23 */ /* 0x000fe20008010808 */
[----:B------:R-:W-:Y:S02]  /*2bc0*/  FSEL R180, R179, -INF , !P2 ;  /* 0xff800000b3b47808 */ /* 0x000fe40005000000 */
[----:B------:R-:W-:-:S02]  /*2bd0*/  FSEL R179, R182, -INF , !P5 ;  /* 0xff800000b6b37808 */ /* 0x000fc40006800000 */
[----:B------:R-:W-:Y:S01]  /*2be0*/  FSEL R182, R183, -INF , !P4 ;  /* 0xff800000b7b67808 */ /* 0x000fe20006000000 */
[----:B------:R-:W-:Y:S01]  /*2bf0*/  FFMA.FTZ R211, R180, UR18, -R9 ;  /* 0x00000012b4d37c23 */ /* 0x000fe20008010809 */
[--C-:B------:R-:W-:Y:S01]  /*2c00*/  FFMA.FTZ R180, R217, UR18, -R10.reuse ;  /* 0x00000012d9b47c23 */ /* 0x100fe2000801080a */
[----:B------:R-:W-:Y:S01]  /*2c10*/  FFMA.FTZ R179, R179, UR18, -R10 ;  /* 0x00000012b3b37c23 */ /* 0x000fe2000801080a */
[--C-:B------:R-:W-:Y:S01]  /*2c20*/  FFMA.FTZ R10, R210, UR18, -R11.reuse ;  /* 0x00000012d20a7c23 */ /* 0x100fe2000801080b */
[----:B------:R-:W-:Y:S01]  /*2c30*/  FFMA.FTZ R11, R182, UR18, -R11 ;  /* 0x00000012b60b7c23 */ /* 0x000fe2000801080b */
[----:B------:R-:W5:Y:S08]  /*2c40*/  MUFU.EX2 R167, R167 ;  /* 0x000000a700a77308 */ /* 0x000f700000000800 */
[----:B------:R-:W5:Y:S08]  /*2c50*/  MUFU.EX2 R172, R172 ;  /* 0x000000ac00ac7308 */ /* 0x000f700000000800 */
[----:B------:R-:W5:Y:S08]  /*2c60*/  MUFU.EX2 R177, R177 ;  /* 0x000000b100b17308 */ /* 0x000f700000000800 */
[----:B------:R-:W5:Y:S08]  /*2c70*/  MUFU.EX2 R178, R178 ;  /* 0x000000b200b27308 */ /* 0x000f700000000800 */
[----:B------:R-:W-:Y:S01]  /*2c80*/  MUFU.EX2 R8, R8 ;  /* 0x0000000800087308 */ /* 0x000fe20000000800 */
[----:B------:R-:W-:-:S02]  /*2c90*/  WARPGROUP.DEPBAR.LE gsb0, 0x0 ;  /* 0x00008000000079c5 */ /* 0x000fc40000010000 */
[----:B------:R-:W-:-:S05]  /*2ca0*/  WARPGROUP.ARRIVE ;  /* 0x00000000000079c5 */ /* 0x000fca0000000000 */
[----:B------:R-:W5:Y:S01]  /*2cb0*/  MUFU.EX2 R9, R208 ;  /* 0x000000d000097308 */ /* 0x000f620000000800 */
[----:B------:R-:W-:Y:S01]  /*2cc0*/  HGMMA.64x64x16.F32 R120, R200, gdesc[UR12], R120, gsb0 ;  /* 0x00e0000cc8787df0 */ /* 0x000fe20008000878 */
[----:B------:R-:W-:Y:S01]  /*2cd0*/  UMOV UR14, UR12 ;  /* 0x0000000c000e7c82 */ /* 0x000fe20008000000 */
[----:B------:R-:W-:Y:S01]  /*2ce0*/  UMOV UR15, 0x80000020 ;  /* 0x80000020000f7882 */ /* 0x000fe20000000000 */
[----:B------:R-:W-:-:S04]  /*2cf0*/  UIADD3 UR12, UR8, 0xc0, URZ ;  /* 0x000000c0080c7890 */ /* 0x000fc8000fffe03f */
[----:B------:R-:W-:Y:S03]  /*2d00*/  MUFU.EX2 R180, R180 ;  /* 0x000000b400b47308 */ /* 0x000fe60000000800 */
[----:B------:R-:W-:-:S05]  /*2d10*/  UMOV UR22, UR12 ;  /* 0x0000000c00167c82 */ /* 0x000fca0008000000 */
[----:B------:R-:W-:Y:S08]  /*2d20*/  MUFU.EX2 R179, R179 ;  /* 0x000000b300b37308 */ /* 0x000ff00000000800 */
[----:B------:R-:W-:Y:S01]  /*2d30*/  MUFU.EX2 R10, R10 ;  /* 0x0000000a000a7308 */ /* 0x000fe20000000800 */
[----:B------:R-:W-:Y:S02]  /*2d40*/  WARPGROUP.DEPBAR.LE gsb0, 0x0 ;  /* 0x00008000000079c5 */ /* 0x000fe40000010000 */
[----:B------:R-:W-:-:S06]  /*2d50*/  WARPGROUP.ARRIVE ;  /* 0x00000000000079c5 */ /* 0x000fcc0000000000 */
[----:B------:R-:W-:Y:S01]  /*2d60*/  HGMMA.64x64x16.F32 R120, R192, gdesc[UR12], R120, gsb0 ;  /* 0x00e0000cc0787df0 */ /* 0x000fe20008000878 */
[----:B------:R-:W-:Y:S02]  /*2d70*/  UMOV UR15, 0xc0000010 ;  /* 0xc0000010000f7882 */ /* 0x000fe40000000000 */
[----:B------:R-:W-:Y:S02]  /*2d80*/  WARPGROUP.DEPBAR.LE gsb0, 0x0 ;  /* 0x00008000000079c5 */ /* 0x000fe40000010000 */
[----:B------:R-:W-:-:S06]  /*2d90*/  WARPGROUP.ARRIVE ;  /* 0x00000000000079c5 */ /* 0x000fcc0000000000 */
[----:B------:R-:W-:Y:S01]  /*2da0*/  HGMMA.64x64x16.F32 R120, R204, gdesc[UR8], R120, gsb0 ;  /* 0x00e00008cc787df0 */ /* 0x000fe20008000878 */
[----:B------:R-:W-:Y:S01]  /*2db0*/  UMOV UR10, UR8 ;  /* 0x00000008000a7c82 */ /* 0x000fe20008000000 */
[----:B------:R-:W-:Y:S01]  /*2dc0*/  UMOV UR11, 0x80000020 ;  /* 0x80000020000b7882 */ /* 0x000fe20000000000 */
[----:B------:R-:W-:Y:S02]  /*2dd0*/  WARPGROUP.DEPBAR.LE gsb0, 0x0 ;  /* 0x00008000000079c5 */ /* 0x000fe40000010000 */
[----:B------:R-:W3:Y:S04]  /*2de0*/  LDS.64 R20, [R214+0x1e200] ;  /* 0x01e20000d6147984 */ /* 0x000ee80000000a00 */
[----:B------:R-:W4:Y:S04]  /*2df0*/  LDS.64 R12, [R214+0x1e220] ;  /* 0x01e22000d60c7984 */ /* 0x000f280000000a00 */
[----:B--2---:R-:W2:Y:S04]  /*2e00*/  LDS.64 R154, [R214+0x1e240] ;  /* 0x01e24000d69a7984 */ /* 0x004ea80000000a00 */
[----:B------:R-:W5:Y:S04]  /*2e10*/  LDS.64 R156, [R214+0x1e260] ;  /* 0x01e26000d69c7984 */ /* 0x000f680000000a00 */
[----:B-1----:R-:W1:Y:S04]  /*2e20*/  LDS.64 R158, [R214+0x1e280] ;  /* 0x01e28000d69e7984 */ /* 0x002e680000000a00 */
[----:B------:R-:W1:Y:S04]  /*2e30*/  LDS.64 R6, [R214+0x1e2a0] ;  /* 0x01e2a000d6067984 */ /* 0x000e680000000a00 */
[----:B------:R-:W1:Y:S04]  /*2e40*/  LDS.64 R170, [R214+0x1e2c0] ;  /* 0x01e2c000d6aa7984 */ /* 0x000e680000000a00 */
[----:B------:R-:W1:Y:S01]  /*2e50*/  LDS.64 R174, [R214+0x1e2e0] ;  /* 0x01e2e000d6ae7984 */ /* 0x000e620000000a00 */
[--C-:B---3--:R-:W-:Y:S01]  /*2e60*/  FADD.FTZ R181, R120, -R20.reuse ;  /* 0x8000001478b57221 */ /* 0x108fe20000010000 */
[----:B------:R-:W-:Y:S01]  /*2e70*/  FADD.FTZ R183, R122, -R20 ;  /* 0x800000147ab77221 */ /* 0x000fe20000010000 */
[--C-:B------:R-:W-:Y:S01]  /*2e80*/  FADD.FTZ R20, R121, -R21.reuse ;  /* 0x8000001579147221 */ /* 0x100fe20000010000 */
[----:B------:R-:W-:Y:S01]  /*2e90*/  FADD.FTZ R120, R123, -R21 ;  /* 0x800000157b787221 */ /* 0x000fe20000010000 */
[--C-:B----4-:R-:W-:Y:S01]  /*2ea0*/  FADD.FTZ R21, R124, -R12.reuse ;  /* 0x8000000c7c157221 */ /* 0x110fe20000010000 */
[----:B------:R-:W-:Y:S01]  /*2eb0*/  FADD.FTZ R123, R126, -R12 ;  /* 0x8000000c7e7b7221 */ /* 0x000fe20000010000 */
[--C-:B------:R-:W-:Y:S01]  /*2ec0*/  FADD.FTZ R12, R125, -R13.reuse ;  /* 0x8000000d7d0c7221 */ /* 0x100fe20000010000 */
[----:B------:R-:W-:Y:S01]  /*2ed0*/  FADD.FTZ R124, R127, -R13 ;  /* 0x8000000d7f7c7221 */ /* 0x000fe20000010000 */
[----:B------:R-:W-:Y:S01]  /*2ee0*/  FMUL.FTZ R21, R212, R21 ;  /* 0x00000015d4157220 */ /* 0x000fe20000410000 */
[--C-:B--2---:R-:W-:Y:S01]  /*2ef0*/  FADD.FTZ R121, R128, -R154.reuse ;  /* 0x8000009a80797221 */ /* 0x104fe20000010000 */
[----:B------:R-:W-:Y:S01]  /*2f00*/  FMUL.FTZ R12, R215, R12 ;  /* 0x0000000cd70c7220 */ /* 0x000fe20000410000 */
[----:B------:R-:W-:Y:S01]  /*2f10*/  FADD.FTZ R126, R131, -R155 ;  /* 0x8000009b837e7221 */ /* 0x000fe20000010000 */
[--C-:B-----5:R-:W-:Y:S01]  /*2f20*/  FADD.FTZ R128, R133, -R157.reuse ;  /* 0x8000009d85807221 */ /* 0x120fe20000010000 */
[----:B------:R-:W-:Y:S01]  /*2f30*/  FADD.FTZ R125, R130, -R154 ;  /* 0x8000009a827d7221 */ /* 0x000fe20000010000 */
[----:B------:R-:W2:Y:S01]  /*2f40*/  MUFU.EX2 R13, R211 ;  /* 0x000000d3000d7308 */ /* 0x000ea20000000800 */
[----:B------:R-:W-:Y:S01]  /*2f50*/  FADD.FTZ R130, R135, -R157 ;  /* 0x8000009d87827221 */ /* 0x000fe20000010000 */
[--C-:B-1----:R-:W-:Y:S01]  /*2f60*/  FADD.FTZ R133, R136, -R158.reuse ;  /* 0x8000009e88857221 */ /* 0x102fe20000010000 */
[----:B------:R-:W-:Y:S01]  /*2f70*/  FADD.FTZ R131, R138, -R158 ;  /* 0x8000009e8a837221 */ /* 0x000fe20000010000 */
[----:B------:R-:W-:Y:S01]  /*2f80*/  F2FP.F16.F32.PACK_AB R158, R12, R21 ;  /* 0x000000150c9e723e */ /* 0x000fe200000000ff */
        /* <DEDUP_REMOVED lines=8> */
[----:B------:R-:W-:Y:S01]  /*3010*/  FADD.FTZ R122, R129, -R155 ;  /* 0x8000009b817a7221 */ /* 0x000fe20000010000 */
[--C-:B------:R-:W-:Y:S01]  /*3020*/  FADD.FTZ R127, R132, -R156.reuse ;  /* 0x8000009c847f7221 */ /* 0x100fe20000010000 */
[----:B------:R-:W-:Y:S01]  /*3030*/  FADD.FTZ R129, R134, -R156 ;  /* 0x8000009c86817221 */ /* 0x000fe20000010000 */
[----:B------:R-:W-:Y:S01]  /*3040*/  FADD.FTZ R132, R139, -R159 ;  /* 0x8000009f8b847221 */ /* 0x000fe20000010000 */
[----:B------:R-:W-:Y:S01]  /*3050*/  F2FP.F16.F32.PACK_AB R157, R20, R157 ;  /* 0x0000009d149d723e */ /* 0x000fe200000000ff */
[----:B------:R-:W-:Y:S01]  /*3060*/  FADD.FTZ R134, R141, -R7 ;  /* 0x800000078d867221 */ /* 0x000fe20000010000 */
[----:B------:R-:W-:Y:S01]  /*3070*/  FMUL.FTZ R6, R173, R6 ;  /* 0x00000006ad067220 */ /* 0x000fe20000410000 */
[----:B------:R-:W-:Y:S01]  /*3080*/  FMUL.FTZ R143, R176, R143 ;  /* 0x0000008fb08f7220 */ /* 0x000fe20000410000 */
[----:B------:R-:W-:-:S02]  /*3090*/  IMAD.U32 R20, RZ, RZ, UR5 ;  /* 0x00000005ff147e24 */ /* 0x000fc4000f8e00ff */
[----:B------:R-:W-:Y:S01]  /*30a0*/  FADD.FTZ R136, R137, -R159 ;  /* 0x8000009f89887221 */ /* 0x000fe20000010000 */
[----:B------:R-:W-:Y:S01]  /*30b0*/  FADD.FTZ R139, R148, -R174 ;  /* 0x800000ae948b7221 */ /* 0x000fe20000010000 */
[----:B------:R-:W-:Y:S01]  /*30c0*/  FADD.FTZ R141, R149, -R175 ;  /* 0x800000af958d7221 */ /* 0x000fe20000010000 */
[--C-:B------:R-:W-:Y:S01]  /*30d0*/  FADD.FTZ R137, R144, -R170.reuse ;  /* 0x800000aa90897221 */ /* 0x100fe20000010000 */
[----:B------:R-:W-:Y:S01]  /*30e0*/  FADD.FTZ R7, R146, -R170 ;  /* 0x800000aa92077221 */ /* 0x000fe20000010000 */
        /* <DEDUP_REMOVED lines=14> */
[----:B-1----:R-:W-:-:S02]  /*31d0*/  IMAD R11, R20, 0x2000, R5 ;  /* 0x00002000140b7824 */ /* 0x002fc400078e0205 */
        /* <DEDUP_REMOVED lines=10> */
[----:B--2---:R-:W-:Y:S01]  /*3280*/  FMUL.FTZ R138, R13, R138 ;  /* 0x0000008a0d8a7220 */ /* 0x004fe20000410000 */
[----:B------:R-:W-:Y:S01]  /*3290*/  FMUL.FTZ R139, R180, R139 ;  /* 0x0000008bb48b7220 */ /* 0x000fe20000410000 */
[----:B------:R-:W-:Y:S01]  /*32a0*/  FMUL.FTZ R146, R10, R141 ;  /* 0x0000008d0a927220 */ /* 0x000fe20000410000 */
        /* <DEDUP_REMOVED lines=11> */
[----:B------:R-:W-:-:S02]  /*3360*/  F2FP.F16.F32.PACK_AB R148, R136, R133 ;  /* 0x000000858894723e */ /* 0x000fc400000000ff */
[----:B------:R-:W-:Y:S01]  /*3370*/  F2FP.F16.F32.PACK_AB R149, R132, R131 ;  /* 0x000000838495723e */ /* 0x000fe200000000ff */
[----:B------:R1:W-:Y:S01]  /*3380*/  STSM.16.MT88.4 [R11+0x1f000], R152 ;  /* 0x01f000980b007844 */ /* 0x0003e20000004200 */
[----:B------:R-:W-:Y:S02]  /*3390*/  F2FP.F16.F32.PACK_AB R150, R134, R135 ;  /* 0x000000878696723e */ /* 0x000fe400000000ff */
        /* <DEDUP_REMOVED lines=11> */
[----:B------:R-:W-:-:S06]  /*3450*/  WARPGROUP.ARRIVE ;  /* 0x00000000000079c5 */ /* 0x000fcc0000000000 */
[----:B------:R-:W-:Y:S01]  /*3460*/  HGMMA.64x96x16.F32 R72, R120, gdesc[UR8].tnspB, R72, gsb0 ;  /* 0x4160000878487df0 */ /* 0x000fe20008000848 */
[----:B------:R-:W-:Y:S01]  /*3470*/  UIADD3 UR10, UR8, 0x40, URZ ;  /* 0x00000040080a7890 */ /* 0x000fe2000fffe03f */
[----:B------:R-:W-:Y:S01]  /*3480*/  UMOV UR11, 0x80000020 ;  /* 0x80000020000b7882 */ /* 0x000fe20000000000 */
[----:B------:R-:W-:Y:S02]  /*3490*/  WARPGROUP.DEPBAR.LE gsb0, 0x0 ;  /* 0x00008000000079c5 */ /* 0x000fe40000010000 */
[----:B------:R-:W-:Y:S02]  /*34a0*/  F2FP.F16.F32.PACK_AB R120, R213, R22 ;  /* 0x00000016d578723e */ /* 0x000fe400000000ff */
[----:B------:R-:W-:Y:S02]  /*34b0*/  F2FP.F16.F32.PACK_AB R121, R15, R14 ;  /* 0x0000000e0f79723e */ /* 0x000fe400000000ff */
[----:B------:R-:W-:Y:S02]  /*34c0*/  F2FP.F16.F32.PACK_AB R122, R165, R160 ;  /* 0x000000a0a57a723e */ /* 0x000fe400000000ff */
[----:B------:R-:W-:-:S04]  /*34d0*/  F2FP.F16.F32.PACK_AB R123, R163, R162 ;  /* 0x000000a2a37b723e */ /* 0x000fc800000000ff */
[----:B------:R-:W-:-:S06]  /*34e0*/  WARPGROUP.ARRIVE ;  /* 0x00000000000079c5 */ /* 0x000fcc0000000000 */
[----:B------:R-:W-:Y:S01]  /*34f0*/  HGMMA.64x96x16.F32 R72, R120, gdesc[UR8].tnspB, R72, gsb0 ;  /* 0x4160000878487df0 */ /* 0x000fe20008000848 */
[----:B------:R-:W-:Y:S01]  /*3500*/  UIADD3 UR10, UR8, 0x80, URZ ;  /* 0x00000080080a7890 */ /* 0x000fe2000fffe03f */
[----:B------:R-:W-:Y:S01]  /*3510*/  UMOV UR11, 0x80000020 ;  /* 0x80000020000b7882 */ /* 0x000fe20000000000 */
[----:B------:R-:W-:-:S03]  /*3520*/  ULEA UR8, UR5, UR9, 0xa ;  /* 0x0000000905087291 */ /* 0x000fc6000f8e503f */
[----:B------:R-:W-:Y:S02]  /*3530*/  UMOV UR9, 0x40000040 ;  /* 0x4000004000097882 */ /* 0x000fe40000000000 */
[----:B------:R-:W-:Y:S02]  /*3540*/  UMOV UR13, UR9 ;  /* 0x00000009000d7c82 */ /* 0x000fe40008000000 */
[----:B------:R-:W-:Y:S01]  /*3550*/  UMOV UR12, UR8 ;  /* 0x00000008000c7c82 */ /* 0x000fe20008000000 */
[----:B------:R-:W-:Y:S02]  /*3560*/  WARPGROUP.DEPBAR.LE gsb0, 0x0 ;  /* 0x00008000000079c5 */ /* 0x000fe40000010000 */
[----:B------:R-:W-:Y:S02]  /*3570*/  F2FP.F16.F32.PACK_AB R120, R161, R16 ;  /* 0x00000010a178723e */ /* 0x000fe400000000ff */
[----:B------:R-:W-:Y:S02]  /*3580*/  F2FP.F16.F32.PACK_AB R121, R167, R166 ;  /* 0x000000a6a779723e */ /* 0x000fe400000000ff */
[----:B------:R-:W-:-:S02]  /*3590*/  F2FP.F16.F32.PACK_AB R122, R177, R172 ;  /* 0x000000acb17a723e */ /* 0x000fc400000000ff */
[----:B------:R-:W-:Y:S02]  /*35a0*/  F2FP.F16.F32.PACK_AB R123, R176, R173 ;  /* 0x000000adb07b723e */ /* 0x000fe400000000ff */
[----:B------:R-:W-:Y:S02]  /*35b0*/  F2FP.F16.F32.PACK_AB R176, R9, R178 ;  /* 0x000000b209b0723e */ /* 0x000fe400000000ff */
[----:B------:R-:W-:Y:S01]  /*35c0*/  WARPGROUP.ARRIVE ;  /* 0x00000000000079c5 */ /* 0x000fe20000000000 */
[----:B------:R-:W-:Y:S02]  /*35d0*/  F2FP.F16.F32.PACK_AB R177, R13, R8 ;  /* 0x000000080db1723e */ /* 0x000fe400000000ff */
[----:B------:R-:W-:-:S03]  /*35e0*/  F2FP.F16.F32.PACK_AB R178, R10, R180 ;  /* 0x000000b40ab2723e */ /* 0x000fc600000000ff */
[----:B------:R-:W-:Y:S01]  /*35f0*/  HGMMA.64x96x16.F32 R72, R120, gdesc[UR8].tnspB, R72, gsb0 ;  /* 0x4160000878487df0 */ /* 0x000fe20008000848 */
[----:B------:R-:W-:Y:S01]  /*3600*/  R2UR UR10, R6 ;  /* 0x00000000060a72ca */ /* 0x000fe200000e0000 */
[----:B------:R-:W-:-:S12]  /*3610*/  UMOV UR11, 0xc0000010 ;  /* 0xc0000010000b7882 */ /* 0x000fd80000000000 */
[----:B------:R-:W-:-:S04]  /*3620*/  USHF.R.U32.HI UR10, URZ, 0x4, UR10 ;  /* 0x000000043f0a7899 */ /* 0x000fc8000801160a */
[----:B------:R-:W-:-:S04]  /*3630*/  ULOP3.LUT UR10, UR10, 0x3fff, URZ, 0xc0, !UPT ;  /* 0x00003fff0a0a7892 */ /* 0x000fc8000f8ec03f */
[----:B------:R-:W-:Y:S02]  /*3640*/  UIADD3 UR14, UR10, 0x200, URZ ;  /* 0x000002000a0e7890 */ /* 0x000fe4000fffe03f */
[----:B------:R-:W-:Y:S01]  /*3650*/  UIADD3 UR19, UR10, 0x400, URZ ;  /* 0x000004000a137890 */ /* 0x000fe2000fffe03f */
[----:B------:R-:W-:Y:S02]  /*3660*/  WARPGROUP.DEPBAR.LE gsb0, 0x0 ;  /* 0x00008000000079c5 */ /* 0x000fe40000010000 */
[----:B------:R-:W-:-:S06]  /*3670*/  WARPGROUP.ARRIVE ;  /* 0x00000000000079c5 */ /* 0x000fcc0000000000 */
[----:B------:R-:W-:Y:S03]  /*3680*/  HGMMA.64x96x16.F32 R72, R176, gdesc[UR20].tnspB, R72, gsb0 ;  /* 0x41600014b0487df0 */ /* 0x000fe60008000848 */
        /* <DEDUP_REMOVED lines=10> */
[----:B------:R-:W-:Y:S02]  /*3730*/  UIADD3 UR11, UR10, 0x420, URZ ;  /* 0x000004200a0b7890 */ /* 0x000fe4000fffe03f */
[----:B------:R-:W-:Y:S02]  /*3740*/  WARPGROUP.DEPBAR.LE gsb0, 0x0 ;  /* 0x00008000000079c5 */ /* 0x000fe40000010000 */
[----:B------:R-:W-:-:S06]  /*3750*/  WARPGROUP.ARRIVE ;  /* 0x00000000000079c5 */ /* 0x000fcc0000000000 */
[----:B------:R-:W-:Y:S01]  /*3760*/  HGMMA.64x16x16.F32 R128, gdesc[UR12].tnspB, RZ, !UPT, gsb0 ;  /* 0x402000000c8079f0 */ /* 0x000fe2000c0008ff */
[----:B------:R-:W-:Y:S01]  /*3770*/  UMOV UR12, UR8 ;  /* 0x00000008000c7c82 */ /* 0x000fe20008000000 */
[----:B------:R-:W-:Y:S01]  /*3780*/  UMOV UR13, UR9 ;  /* 0x00000009000d7c82 */ /* 0x000fe20008000000 */
        /* <DEDUP_REMOVED lines=121> */
[----:B------:R-:W-:Y:S02]  /*3f20*/  UIADD3 UR12, UR10, 0x2e0, URZ ;  /* 0x000002e00a0c7890 */ /* 0x000fe4000fffe03f */
[----:B------:R-:W-:-:S03]  /*3f30*/  UIADD3 UR13, UR10, 0x4e0, URZ ;  /* 0x000004e00a0d7890 */ /* 0x000fc6000fffe03f */
        /* <DEDUP_REMOVED lines=18> */
.L_x_1040:
[----:B------:R-:W-:Y:S01]  /*4060*/  UIADD3 UR8, UR6, 0x26840, URZ ;  /* 0x0002684006087890 */ /* 0x000fe2000fffe03f */
[C---:B------:R-:W-:Y:S01]  /*4070*/  VIADD R7, R2.reuse, 0x9 ;  /* 0x0000000902077836 */ /* 0x040fe20000000000 */
[----:B------:R-:W-:Y:S01]  /*4080*/  ULOP3.LUT UR10, UR7, 0x1000000, URZ, 0xfc, !UPT ;  /* 0x01000000070a7892 */ /* 0x000fe2000f8efc3f */
[----:B------:R-:W-:Y:S01]  /*4090*/  VIADD R6, R2, 0xc ;  /* 0x0000000c02067836 */ /* 0x000fe20000000000 */
[----:B------:R-:W-:Y:S02]  /*40a0*/  UPRMT UR8, URZ, 0x654, UR8 ;  /* 0x000006543f087896 */ /* 0x000fe40008000008 */
[----:B------:R-:W-:Y:S01]  /*40b0*/  UIMAD UR10, UR5, 0x300, UR10 ;  /* 0x00000300050a78a4 */ /* 0x000fe2000f8e020a */
[----:B------:R-:W-:Y:S01]  /*40c0*/  UMOV UR11, 0x80000020 ;  /* 0x80000020000b7882 */ /* 0x000fe20000000000 */
[----:B------:R-:W-:-:S05]  /*40d0*/  UMOV UR15, 0x80000020 ;  /* 0x80000020000f7882 */ /* 0x000fca0000000000 */
[----:B------:R-:W-:Y:S01]  /*40e0*/  SYNCS.ARRIVE.TRANS64.RED.A1T0 RZ, [UR8], RZ ;  /* 0x000000ffffff79a7 */ /* 0x000fe20008100408 */
[----:B------:R-:W-:Y:S01]  /*40f0*/  WARPGROUP.ARRIVE ;  /* 0x00000000000079c5 */ /* 0x000fe20000000000 */
[----:B------:R-:W-:-:S09]  /*4100*/  UIADD3 UR8, UR10, 0x40, URZ ;  /* 0x000000400a087890 */ /* 0x000fd2000fffe03f */
[----:B------:R-:W-:Y:S01]  /*4110*/  HGMMA.64x96x16.F32 R24, R156, gdesc[UR8].tnspB, R24, gsb0 ;  /* 0x416000089c187df0 */ /* 0x000fe20008000818 */
[----:B------:R-:W-:Y:S01]  /*4120*/  UMOV UR11, 0x80000020 ;  /* 0x80000020000b7882 */ /* 0x000fe20000000000 */
        /* <DEDUP_REMOVED lines=31> */
.L_x_1041:
        /* <DEDUP_REMOVED lines=62> */
.L_x_1023:
[----:B------:R-:W-:Y:S05]  /*4700*/  @P0 BRA `(.L_x_1043) ;  /* 0x0000000c00980947 */ /* 0x000fea0003800000 */
[----:B------:R-:W2:Y:S01]  /*4710*/  S2UR UR4, SR_CgaCtaId ;  /* 0x00000000000479c3 */ /* 0x000ea20000008800 */
[----:B------:R-:W-:Y:S02]  /*4720*/  UMOV UR37, 0x400 ;  /* 0x0000040000257882 */ /* 0x000fe40000000000 */
[----:B--2---:R-:W-:-:S06]  /*4730*/  ULEA UR37, UR4, UR37, 0x18 ;  /* 0x0000002504257291 */ /* 0x004fcc000f8ec03f */
[----:B------:R-:W-:-:S05]  /*4740*/  IMAD.U32 R16, RZ, RZ, UR37 ;  /* 0x00000025ff107e24 */ /* 0x000fca000f8e00ff */
        /* <DEDUP_REMOVED lines=18> */
.L_x_1044:
[----:B------:R-:W-:-:S06]  /*4870*/  UIADD3 UR4, UR37, 0x6000, URZ ;  /* 0x0000600025047890 */ /* 0x000fcc000fffe03f */
        /* <DEDUP_REMOVED lines=19> */
.L_x_1045:
        /* <DEDUP_REMOVED lines=18> */
.L_x_1046:
        /* <DEDUP_REMOVED lines=18> */
.L_x_1047:
        /* <DEDUP_REMOVED lines=16> */
[----:B--2---:R-:W-:Y:S01]  /*4cf0*/  VIADD R0, R0, 0xffffff80 ;  /* 0xffffff8000007836 */ /* 0x004fe20000000000 */
[----:B------:R-:W-:Y:S02]  /*4d00*/  F2FP.F16.F32.PACK_AB R97, R99, R98 ;  /* 0x000000626361723e */ /* 0x000fe400000000ff */
[----:B------:R-:W-:-:S02]  /*4d10*/  F2FP.F16.F32.PACK_AB R104, R105, R104 ;  /* 0x000000686968723e */ /* 0x000fc400000000ff */
[----:B------:R-:W-:Y:S02]  /*4d20*/  SHF.R.S32.HI R3, RZ, 0x1f, R0 ;  /* 0x0000001fff037819 */ /* 0x000fe40000011400 */
[----:B------:R-:W-:Y:S02]  /*4d30*/  F2FP.F16.F32.PACK_AB R98, R101, R100 ;  /* 0x000000646562723e */ /* 0x000fe400000000ff */
[CC--:B------:R-:W-:Y:S02]  /*4d40*/  LEA.HI R2, R3.reuse, R0.reuse, RZ, 0x4 ;  /* 0x0000000003027211 */ /* 0x0c0fe400078f20ff */
[----:B------:R-:W-:Y:S02]  /*4d50*/  LEA.HI R3, R3, R0, RZ, 0x5 ;  /* 0x0000000003037211 */ /* 0x000fe400078f28ff */
[----:B------:R-:W-:Y:S02]  /*4d60*/  LOP3.LUT R5, R2, 0xfffffff0, RZ, 0xc0, !PT ;  /* 0xfffffff002057812 */ /* 0x000fe400078ec0ff */
[----:B------:R-:W-:-:S02]  /*4d70*/  SHF.R.S32.HI R9, RZ, 0x5, R3 ;  /* 0x00000005ff097819 */ /* 0x000fc40000011403 */
[----:B------:R-:W-:Y:S01]  /*4d80*/  F2FP.F16.F32.PACK_AB R99, R103, R102 ;  /* 0x000000666763723e */ /* 0x000fe200000000ff */
[----:B------:R-:W-:Y:S01]  /*4d90*/  IMAD.IADD R5, R0, 0x1, -R5 ;  /* 0x0000000100057824 */ /* 0x000fe200078e0a05 */
[----:B------:R-:W-:Y:S02]  /*4da0*/  SHF.R.S32.HI R0, RZ, 0x4, R2 ;  /* 0x00000004ff007819 */ /* 0x000fe40000011402 */
[----:B------:R-:W-:Y:S02]  /*4db0*/  F2FP.F16.F32.PACK_AB R105, R107, R106 ;  /* 0x0000006a6b69723e */ /* 0x000fe400000000ff */
[----:B-1----:R-:W-:Y:S01]  /*4dc0*/  LEA.HI R4, R5, R5, RZ, 0x1 ;  /* 0x0000000505047211 */ /* 0x002fe200078f08ff */
[----:B------:R-:W-:Y:S01]  /*4dd0*/  IMAD.SHL.U32 R0, R0, 0x8, RZ ;  /* 0x0000000800007824 */ /* 0x000fe200078e00ff */
[----:B------:R-:W-:Y:S02]  /*4de0*/  SHF.R.S32.HI R8, RZ, 0x1f, R5 ;  /* 0x0000001fff087819 */ /* 0x000fe40000011405 */
[----:B------:R-:W-:-:S02]  /*4df0*/  SHF.R.S32.HI R6, RZ, 0x1, R4 ;  /* 0x00000001ff067819 */ /* 0x000fc40000011404 */
[----:B------:R-:W-:Y:S02]  /*4e00*/  SHF.R.S32.HI R7, RZ, 0x1f, R4 ;  /* 0x0000001fff077819 */ /* 0x000fe40000011404 */
[----:B------:R-:W-:Y:S02]  /*4e10*/  LEA.HI R8, R8, R5, RZ, 0x3 ;  /* 0x0000000508087211 */ /* 0x000fe400078f18ff */
[----:B------:R-:W-:Y:S02]  /*4e20*/  LEA.HI R7, R7, R6, RZ, 0x2 ;  /* 0x0000000607077211 */ /* 0x000fe400078f10ff */
[----:B------:R-:W-:Y:S01]  /*4e30*/  LOP3.LUT R4, R4, 0x3fffffe, RZ, 0xc0, !PT ;  /* 0x03fffffe04047812 */ /* 0x000fe200078ec0ff */
[----:B------:R-:W-:Y:S01]  /*4e40*/  IMAD.SHL.U32 R8, R8, 0x20, RZ ;  /* 0x0000002008087824 */ /* 0x000fe200078e00ff */
[----:B------:R-:W-:Y:S02]  /*4e50*/  LOP3.LUT R7, R7, 0xfffffffc, RZ, 0xc0, !PT ;  /* 0xfffffffc07077812 */ /* 0x000fe400078ec0ff */
[----:B------:R-:W-:Y:S01]  /*4e60*/  F2FP.F16.F32.PACK_AB R112, R113, R112 ;  /* 0x000000707170723e */ /* 0x000fe200000000ff */
[----:B------:R-:W-:Y:S01]  /*4e70*/  IMAD.IADD R4, R5, 0x1, -R4 ;  /* 0x0000000105047824 */ /* 0x000fe200078e0a04 */
[----:B------:R-:W-:Y:S01]  /*4e80*/  LOP3.LUT R8, R8, 0x7fffff00, RZ, 0xc0, !PT ;  /* 0x7fffff0008087812 */ /* 0x000fe200078ec0ff */
[----:B------:R-:W-:Y:S01]  /*4e90*/  IMAD.IADD R7, R6, 0x1, -R7 ;  /* 0x0000000106077824 */ /* 0x000fe200078e0a07 */
[----:B------:R-:W-:-:S02]  /*4ea0*/  F2FP.F16.F32.PACK_AB R106, R109, R108 ;  /* 0x0000006c6d6a723e */ /* 0x000fc400000000ff */
[----:B------:R-:W-:Y:S01]  /*4eb0*/  F2FP.F16.F32.PACK_AB R107, R111, R110 ;  /* 0x0000006e6f6b723e */ /* 0x000fe200000000ff */
[C---:B------:R-:W-:Y:S01]  /*4ec0*/  IMAD.SHL.U32 R2, R7.reuse, 0x40, RZ ;  /* 0x0000004007027824 */ /* 0x040fe200078e00ff */
[----:B------:R-:W-:Y:S01]  /*4ed0*/  LOP3.LUT P0, RZ, R7, 0x2, RZ, 0xc0, !PT ;  /* 0x0000000207ff7812 */ /* 0x000fe2000780c0ff */
[----:B------:R-:W-:Y:S01]  /*4ee0*/  IMAD R5, R9, 0x200, R8 ;  /* 0x0000020009057824 */ /* 0x000fe200078e0208 */
[----:B------:R-:W-:Y:S02]  /*4ef0*/  F2FP.F16.F32.PACK_AB R113, R115, R114 ;  /* 0x000000727371723e */ /* 0x000fe400000000ff */
[----:B------:R-:W-:Y:S01]  /*4f00*/  LOP3.LUT R3, R2, 0xc0, RZ, 0xc0, !PT ;  /* 0x000000c002037812 */ /* 0x000fe200078ec0ff */
[----:B------:R-:W-:Y:S01]  /*4f10*/  IMAD R5, R4, 0x20, R5 ;  /* 0x0000002004057824 */ /* 0x000fe200078e0205 */
[----:B------:R-:W-:Y:S01]  /*4f20*/  F2FP.F16.F32.PACK_AB R24, R25, R24 ;  /* 0x000000181918723e */ /* 0x000fe200000000ff */
[----:B------:R-:W-:Y:S01]  /*4f30*/  IMAD.MOV.U32 R2, RZ, RZ, 0x20 ;  /* 0x00000020ff027424 */ /* 0x000fe200078e00ff */
[----:B------:R-:W-:-:S02]  /*4f40*/  LOP3.LUT R0, R3, 0x8, R0, 0xf8, !PT ;  /* 0x0000000803007812 */ /* 0x000fc400078ef800 */
[----:B------:R-:W-:Y:S02]  /*4f50*/  SHF.R.U32.HI R3, RZ, 0x3, R3 ;  /* 0x00000003ff037819 */ /* 0x000fe40000011603 */
[----:B------:R-:W-:Y:S02]  /*4f60*/  F2FP.F16.F32.PACK_AB R114, R117, R116 ;  /* 0x000000747572723e */ /* 0x000fe400000000ff */
[----:B------:R-:W-:Y:S02]  /*4f70*/  LOP3.LUT R0, R0, R3, RZ, 0x3c, !PT ;  /* 0x0000000300007212 */ /* 0x000fe400078e3cff */
[----:B------:R-:W-:Y:S02]  /*4f80*/  SEL R3, R2, 0xffffffe0, !P0 ;  /* 0xffffffe002037807 */ /* 0x000fe40004000000 */
[----:B------:R-:W-:Y:S01]  /*4f90*/  F2FP.F16.F32.PACK_AB R115, R119, R118 ;  /* 0x000000767773723e */ /* 0x000fe200000000ff */
[----:B------:R-:W-:Y:S01]  /*4fa0*/  IMAD.IADD R0, R5, 0x1, R0 ;  /* 0x0000000105007824 */ /* 0x000fe200078e0200 */
[----:B------:R-:W-:-:S02]  /*4fb0*/  F2FP.F16.F32.PACK_AB R25, R27, R26 ;  /* 0x0000001a1b19723e */ /* 0x000fc400000000ff */
[----:B------:R-:W-:Y:S02]  /*4fc0*/  F2FP.F16.F32.PACK_AB R32, R33, R32 ;  /* 0x000000202120723e */ /* 0x000fe400000000ff */
[----:B------:R-:W-:Y:S02]  /*4fd0*/  LEA R0, R0, UR37, 0x1 ;  /* 0x0000002500007c11 */ /* 0x000fe4000f8e08ff */
[----:B------:R-:W-:Y:S02]  /*4fe0*/  F2FP.F16.F32.PACK_AB R26, R29, R28 ;  /* 0x0000001c1d1a723e */ /* 0x000fe400000000ff */
[----:B------:R-:W-:Y:S01]  /*4ff0*/  IADD3 R2, R3, 0x6000, R0 ;  /* 0x0000600003027810 */ /* 0x000fe20007ffe000 */
[----:B------:R-:W-:Y:S01]  /*5000*/  STSM.16.M88.4 [R0+0x6000], R72 ;  /* 0x0060004800007844 */ /* 0x000fe20000000200 */
[----:B------:R-:W-:Y:S02]  /*5010*/  F2FP.F16.F32.PACK_AB R27, R31, R30 ;  /* 0x0000001e1f1b723e */ /* 0x000fe400000000ff */
[----:B------:R-:W-:Y:S01]  /*5020*/  F2FP.F16.F32.PACK_AB R33, R35, R34 ;  /* 0x000000222321723e */ /* 0x000fe200000000ff */
[----:B------:R-:W1:Y:S01]  /*5030*/  SHFL.IDX PT, R3, R9, RZ, 0x1f ;  /* 0x00001fff09037589 */ /* 0x000e6200000e0000 */
[----:B------:R-:W-:-:S02]  /*5040*/  F2FP.F16.F32.PACK_AB R40, R41, R40 ;  /* 0x000000282928723e */ /* 0x000fc400000000ff */
[----:B------:R-:W-:Y:S01]  /*5050*/  F2FP.F16.F32.PACK_AB R34, R37, R36 ;  /* 0x000000242522723e */ /* 0x000fe200000000ff */
[----:B------:R2:W-:Y:S01]  /*5060*/  STSM.16.M88.4 [R2], R80 ;  /* 0x0000005002007844 */ /* 0x0005e20000000200 */
[----:B------:R-:W-:Y:S02]  /*5070*/  F2FP.F16.F32.PACK_AB R35, R39, R38 ;  /* 0x000000262723723e */ /* 0x000fe400000000ff */
[----:B------:R-:W-:Y:S01]  /*5080*/  F2FP.F16.F32.PACK_AB R41, R43, R42 ;  /* 0x0000002a2b29723e */ /* 0x000fe200000000ff */
[----:B------:R2:W-:Y:S01]  /*5090*/  STSM.16.M88.4 [R0+0x8000], R88 ;  /* 0x0080005800007844 */ /* 0x0005e20000000200 */
[----:B------:R-:W-:Y:S02]  /*50a0*/  F2FP.F16.F32.PACK_AB R48, R49, R48 ;  /* 0x000000303130723e */ /* 0x000fe400000000ff */
[----:B------:R-:W-:Y:S01]  /*50b0*/  F2FP.F16.F32.PACK_AB R42, R45, R44 ;  /* 0x0000002c2d2a723e */ /* 0x000fe200000000ff */
[----:B------:R2:W-:Y:S01]  /*50c0*/  STSM.16.M88.4 [R2+0x2000], R96 ;  /* 0x0020006002007844 */ /* 0x0005e20000000200 */
[----:B------:R-:W-:-:S02]  /*50d0*/  F2FP.F16.F32.PACK_AB R43, R47, R46 ;  /* 0x0000002e2f2b723e */ /* 0x000fc400000000ff */
[----:B------:R-:W-:Y:S01]  /*50e0*/  F2FP.F16.F32.PACK_AB R49, R51, R50 ;  /* 0x000000323331723e */ /* 0x000fe200000000ff */
[----:B------:R2:W-:Y:S01]  /*50f0*/  STSM.16.M88.4 [R0+0xa000], R104 ;  /* 0x00a0006800007844 */ /* 0x0005e20000000200 */
[----:B------:R-:W-:Y:S02]  /*5100*/  F2FP.F16.F32.PACK_AB R56, R57, R56 ;  /* 0x000000383938723e */ /* 0x000fe400000000ff */
[----:B------:R-:W-:Y:S01]  /*5110*/  F2FP.F16.F32.PACK_AB R50, R53, R52 ;  /* 0x000000343532723e */ /* 0x000fe200000000ff */
[----:B------:R2:W-:Y:S01]  /*5120*/  STSM.16.M88.4 [R2+0x4000], R112 ;  /* 0x0040007002007844 */ /* 0x0005e20000000200 */
[----:B------:R-:W-:Y:S02]  /*5130*/  F2FP.F16.F32.PACK_AB R51, R55, R54 ;  /* 0x000000363733723e */ /* 0x000fe400000000ff */
[----:B------:R-:W-:Y:S01]  /*5140*/  F2FP.F16.F32.PACK_AB R57, R59, R58 ;  /* 0x0000003a3b39723e */ /* 0x000fe200000000ff */
[----:B------:R2:W-:Y:S01]  /*5150*/  STSM.16.M88.4 [R0], R24 ;  /* 0x0000001800007844 */ /* 0x0005e20000000200 */
[----:B------:R-:W-:-:S02]  /*5160*/  F2FP.F16.F32.PACK_AB R64, R65, R64 ;  /* 0x000000404140723e */ /* 0x000fc400000000ff */
[----:B------:R-:W-:Y:S01]  /*5170*/  F2FP.F16.F32.PACK_AB R58, R61, R60 ;  /* 0x0000003c3d3a723e */ /* 0x000fe200000000ff */
[----:B------:R2:W-:Y:S01]  /*5180*/  STSM.16.M88.4 [R2+-0x6000], R32 ;  /* 0xffa0002002007844 */ /* 0x0005e20000000200 */
[----:B------:R-:W-:Y:S02]  /*5190*/  F2FP.F16.F32.PACK_AB R59, R63, R62 ;  /* 0x0000003e3f3b723e */ /* 0x000fe400000000ff */
[----:B------:R-:W-:Y:S01]  /*51a0*/  F2FP.F16.F32.PACK_AB R65, R67, R66 ;  /* 0x000000424341723e */ /* 0x000fe200000000ff */
[----:B------:R2:W-:Y:S01]  /*51b0*/  STSM.16.M88.4 [R0+0x2000], R40 ;  /* 0x0020002800007844 */ /* 0x0005e20000000200 */
[----:B------:R-:W-:Y:S02]  /*51c0*/  F2FP.F16.F32.PACK_AB R66, R69, R68 ;  /* 0x000000444542723e */ /* 0x000fe400000000ff */
[----:B------:R-:W-:Y:S01]  /*51d0*/  F2FP.F16.F32.PACK_AB R67, R71, R70 ;  /* 0x000000464743723e */ /* 0x000fe200000000ff */
[----:B------:R2:W-:Y:S01]  /*51e0*/  STSM.16.M88.4 [R2+-0x4000], R48 ;  /* 0xffc0003002007844 */ /* 0x0005e20000000200 */
[----:B-1----:R-:W-:-:S03]  /*51f0*/  ISETP.NE.AND P0, PT, R3, 0x7, PT ;  /* 0x000000070300780c */ /* 0x002fc60003f05270 */
[----:B------:R2:W-:Y:S04]  /*5200*/  STSM.16.M88.4 [R0+0x4000], R56 ;  /* 0x0040003800007844 */ /* 0x0005e80000000200 */
[----:B------:R2:W-:Y:S01]  /*5210*/  STSM.16.M88.4 [R2+-0x2000], R64 ;  /* 0xffe0004002007844 */ /* 0x0005e20000000200 */
        /* <DEDUP_REMOVED lines=12> */
[----:B------:R-:W-:Y:S01]  /*52e0*/  ULDC.64 UR6, c[0x0][0x198] ;  /* 0x0000660000067ab9 */ /* 0x000fe20000000a00 */
[----:B------:R-:W-:Y:S02]  /*52f0*/  UIADD3 UR8, UR37, 0x6000, URZ ;  /* 0x0000600025087890 */ /* 0x000fe4000fffe03f */
[----:B------:R-:W-:Y:S02]  /*5300*/  UIADD3 UR4, UP0, UR6, 0x770, URZ ;  /* 0x0000077006047890 */ /* 0x000fe4000ff1e03f */
[----:B------:R-:W-:Y:S02]  /*5310*/  UIADD3 UR40, UR37, 0x8000, URZ ;  /* 0x0000800025287890 */ /* 0x000fe4000fffe03f */
[----:B------:R-:W3:Y:S01]  /*5320*/  S2UR UR11, SR_CTAID.Y ;  /* 0x00000000000b79c3 */ /* 0x000ee20000002600 */
[----:B------:R-:W-:Y:S02]  /*5330*/  UIADD3.X UR5, URZ, UR7, URZ, UP0, !UPT ;  /* 0x000000073f057290 */ /* 0x000fe400087fe43f */
[----:B------:R-:W-:-:S02]  /*5340*/  UIADD3 UR6, UP0, UR6, 0x670, URZ ;  /* 0x0000067006067890 */ /* 0x000fc4000ff1e03f */
[----:B------:R-:W-:Y:S02]  /*5350*/  UIADD3 UR32, UR37, 0xa000, URZ ;  /* 0x0000a00025207890 */ /* 0x000fe4000fffe03f */
[----:B------:R-:W-:Y:S01]  /*5360*/  UIADD3.X UR7, URZ, UR7, URZ, UP0, !UPT ;  /* 0x000000073f077290 */ /* 0x000fe200087fe43f */
[----:B------:R-:W4:Y:S01]  /*5370*/  S2UR UR12, SR_CTAID.Z ;  /* 0x00000000000c79c3 */ /* 0x000f220000002700 */
[----:B------:R-:W-:Y:S02]  /*5380*/  UIADD3 UR24, UR37, 0x2000, URZ ;  /* 0x0000200025187890 */ /* 0x000fe4000fffe03f */
[----:B------:R-:W-:Y:S01]  /*5390*/  UIADD3 UR16, UR37, 0x4000, URZ ;  /* 0x0000400025107890 */ /* 0x000fe2000fffe03f */
[----:B------:R-:W-:Y:S01]  /*53a0*/  UMOV UR9, URZ ;  /* 0x0000003f00097c82 */ /* 0x000fe20008000000 */
[----:B------:R-:W-:Y:S01]  /*53b0*/  UMOV UR41, 0x20 ;  /* 0x0000002000297882 */ /* 0x000fe20000000000 */
[----:B------:R-:W-:Y:S01]  /*53c0*/  UMOV UR33, 0x40 ;  /* 0x0000004000217882 */ /* 0x000fe20000000000 */
[----:B-1----:R-:W-:Y:S01]  /*53d0*/  USHF.L.U32 UR10, UR10, 0x7, URZ ;  /* 0x000000070a0a7899 */ /* 0x002fe2000800063f */
[----:B------:R-:W-:Y:S01]  /*53e0*/  UMOV UR25, 0x20 ;  /* 0x0000002000197882 */ /* 0x000fe20000000000 */
[----:B------:R-:W-:-:S05]  /*53f0*/  UMOV UR17, 0x40 ;  /* 0x0000004000117882 */ /* 0x000fca0000000000 */
[----:B------:R-:W-:Y:S01]  /*5400*/  UMOV UR42, UR10 ;  /* 0x0000000a002a7c82 */ /* 0x000fe20008000000 */
[----:B---3--:R-:W-:Y:S01]  /*5410*/  UMOV UR43, UR11 ;  /* 0x0000000b002b7c82 */ /* 0x008fe20008000000 */
[----:B------:R-:W-:Y:S01]  /*5420*/  UMOV UR35, UR11 ;  /* 0x0000000b00237c82 */ /* 0x000fe20008000000 */
[----:B------:R-:W-:Y:S01]  /*5430*/  UMOV UR34, UR10 ;  /* 0x0000000a00227c82 */ /* 0x000fe20008000000 */
[----:B------:R-:W-:Y:S01]  /*5440*/  UMOV UR27, UR11 ;  /* 0x0000000b001b7c82 */ /* 0x000fe20008000000 */
[----:B------:R-:W-:Y:S01]  /*5450*/  UMOV UR26, UR10 ;  /* 0x0000000a001a7c82 */ /* 0x000fe20008000000 */
[----:B------:R-:W-:Y:S01]  /*5460*/  UMOV UR19, UR11 ;  /* 0x0000000b00137c82 */ /* 0x000fe20008000000 */
[----:B------:R-:W-:Y:S01]  /*5470*/  UMOV UR18, UR10 ;  /* 0x0000000a00127c82 */ /* 0x000fe20008000000 */
[----:B----4-:R-:W-:Y:S01]  /*5480*/  UMOV UR44, UR12 ;  /* 0x0000000c002c7c82 */ /* 0x010fe20008000000 */
[----:B------:R1:W-:Y:S01]  /*5490*/  UTMASTG.4D [UR8], [UR4] ;  /* 0x00000008040073b5 */ /* 0x0003e20008018000 */
[----:B------:R-:W-:Y:S01]  /*54a0*/  UMOV UR36, UR12 ;  /* 0x0000000c00247c82 */ /* 0x000fe20008000000 */
        /* <DEDUP_REMOVED lines=8> */
[----:B---3--:R0:W-:Y:S02]  /*5530*/  UTMACMDFLUSH ;  /* 0x00000000000079b7 */ /* 0x0081e40000000000 */
.L_x_1049:
[----:B------:R-:W-:Y:S05]  /*5540*/  BSYNC B0 ;  /* 0x0000000000007941 */ /* 0x000fea0003800000 */
.L_x_1048:
[----:B------:R-:W-:-:S04]  /*5550*/  DEPBAR.LE SB0, 0x0 ;  /* 0x000080000000791a */ /* 0x000fc80000000000 */
[----:B------:R-:W-:Y:S05]  /*5560*/  EXIT ;  /* 0x000000000000794d */ /* 0x000fea0003800000 */
.L_x_1043:
[----:B------:R-:W2:Y:S01]  /*5570*/  S2R R0, SR_TID.X ;  /* 0x0000000000007919 */ /* 0x000ea20000002100 */
[----:B------:R-:W3:Y:S01]  /*5580*/  S2UR UR12, SR_CTAID.Y ;  /* 0x00000000000c79c3 */ /* 0x000ee20000002600 */
[----:B------:R-:W-:Y:S01]  /*5590*/  ULDC.64 UR4, c[0x0][0x208] ;  /* 0x0000820000047ab9 */ /* 0x000fe20000000a00 */
[----:B------:R-:W-:Y:S01]  /*55a0*/  BSSY B0, `(.L_x_1050) ;  /* 0x000003b000007945 */ /* 0x000fe20003800000 */
[----:B------:R-:W4:Y:S05]  /*55b0*/  S2R R19, SR_CTAID.X ;  /* 0x0000000000137919 */ /* 0x000f2a0000002500 */
[----:B-1----:R-:W1:Y:S08]  /*55c0*/  LDC.64 R4, c[0x0][0x820] ;  /* 0x00020800ff047b82 */ /* 0x002e700000000a00 */
[----:B------:R-:W5:Y:S08]  /*55d0*/  LDC R12, c[0x0][0x808] ;  /* 0x00020200ff0c7b82 */ /* 0x000f700000000800 */
[----:B------:R-:W4:Y:S01]  /*55e0*/  LDC.64 R10, c[0x0][0x850] ;  /* 0x00021400ff0a7b82 */ /* 0x000f220000000a00 */
[----:B---3--:R-:W-:Y:S01]  /*55f0*/  USHF.R.S32.HI UR7, URZ, 0x1f, UR12 ;  /* 0x0000001f3f077899 */ /* 0x008fe2000801140c */
[----:B--2---:R-:W-:-:S06]  /*5600*/  VIADD R3, R0, 0xffffff80 ;  /* 0xffffff8000037836 */ /* 0x004fcc0000000000 */
[----:B------:R-:W2:Y:S01]  /*5610*/  S2UR UR9, SR_CTAID.Z ;  /* 0x00000000000979c3 */ /* 0x000ea20000002700 */
[----:B------:R-:W-:-:S04]  /*5620*/  SHF.R.S32.HI R2, RZ, 0x1f, R3 ;  /* 0x0000001fff027819 */ /* 0x000fc80000011403 */
[----:B------:R-:W-:-:S03]  /*5630*/  LEA.HI R2, R2, R3, RZ, 0x2 ;  /* 0x0000000302027211 */ /* 0x000fc600078f10ff */
[----:B------:R-:W3:Y:S01]  /*5640*/  LDC.64 R16, c[0x0][0x828] ;  /* 0x00020a00ff107b82 */ /* 0x000ee20000000a00 */
[----:B------:R-:W-:Y:S02]  /*5650*/  LOP3.LUT R0, R2, 0x1ffffffc, RZ, 0xc0, !PT ;  /* 0x1ffffffc02007812 */ /* 0x000fe400078ec0ff */
[----:B------:R-:W-:-:S03]  /*5660*/  SHF.R.S32.HI R2, RZ, 0x2, R2 ;  /* 0x00000002ff027819 */ /* 0x000fc60000011402 */
[----:B------:R-:W-:Y:S02]  /*5670*/  IMAD.IADD R0, R3, 0x1, -R0 ;  /* 0x0000000103007824 */ /* 0x000fe400078e0a00 */
[----:B------:R-:W3:Y:S01]  /*5680*/  LDC.64 R14, c[0x0][0x858] ;  /* 0x00021600ff0e7b82 */ /* 0x000ee20000000a00 */
[----:B------:R-:W-:Y:S01]  /*5690*/  SHF.R.S32.HI R3, RZ, 0x1f, R2 ;  /* 0x0000001fff037819 */ /* 0x000fe20000011402 */
[----:B------:R-:W-:Y:S02]  /*56a0*/  IMAD.SHL.U32 R8, R0, 0x8, RZ ;  /* 0x0000000800087824 */ /* 0x000fe400078e00ff */
[----:B-1----:R-:W-:Y:S01]  /*56b0*/  IMAD R0, R4, UR7, RZ ;  /* 0x0000000704007c24 */ /* 0x002fe2000f8e02ff */
[----:B--2---:R-:W-:Y:S01]  /*56c0*/  USHF.R.S32.HI UR6, URZ, 0x1f, UR9 ;  /* 0x0000001f3f067899 */ /* 0x004fe20008011409 */
[----:B------:R-:W-:Y:S01]  /*56d0*/  VIADD R18, R8, 0x40 ;  /* 0x0000004008127836 */ /* 0x000fe20000000000 */
[----:B------:R-:W-:Y:S01]  /*56e0*/  SHF.R.S32.HI R9, RZ, 0x1f, R8 ;  /* 0x0000001fff097819 */ /* 0x000fe20000011408 */
[----:B------:R-:W-:-:S02]  /*56f0*/  IMAD R5, R5, UR12, R0 ;  /* 0x0000000c05057c24 */ /* 0x000fc4000f8e0200 */
[----:B----4-:R-:W-:Y:S02]  /*5700*/  IMAD R0, R10, UR7, RZ ;  /* 0x000000070a007c24 */ /* 0x010fe4000f8e02ff */
[----:B------:R-:W-:-:S04]  /*5710*/  IMAD.WIDE.U32 R6, R4, UR12, R8 ;  /* 0x0000000c04067c25 */ /* 0x000fc8000f8e0008 */
[----:B------:R-:W-:Y:S02]  /*5720*/  IMAD.IADD R7, R7, 0x1, R5 ;  /* 0x0000000107077824 */ /* 0x000fe400078e0205 */
[----:B------:R-:W-:-:S04]  /*5730*/  IMAD.WIDE R4, R19, 0x80, R2 ;  /* 0x0000008013047825 */ /* 0x000fc800078e0202 */
[----:B-----5:R-:W-:Y:S02]  /*5740*/  IMAD R3, R19, -0x80, R12 ;  /* 0xffffff8013037824 */ /* 0x020fe400078e020c */
[----:B------:R-:W-:Y:S02]  /*5750*/  IMAD R13, R11, UR12, R0 ;  /* 0x0000000c0b0d7c24 */ /* 0x000fe4000f8e0200 */
[----:B------:R-:W-:Y:S01]  /*5760*/  IMAD.WIDE.U32 R10, R10, UR12, R8 ;  /* 0x0000000c0a0a7c25 */ /* 0x000fe2000f8e0008 */
[----:B------:R-:W-:-:S03]  /*5770*/  ISETP.GE.AND P1, PT, R2, R3, PT ;  /* 0x000000030200720c */ /* 0x000fc60003f26270 */
[----:B------:R-:W-:Y:S02]  /*5780*/  VIADD R0, R2, 0x40 ;  /* 0x0000004002007836 */ /* 0x000fe40000000000 */
[----:B---3--:R-:W-:Y:S02]  /*5790*/  IMAD R12, R16, UR6, RZ ;  /* 0x00000006100c7c24 */ /* 0x008fe4000f8e02ff */
[----:B------:R-:W-:Y:S01]  /*57a0*/  IMAD R2, R14, UR6, RZ ;  /* 0x000000060e027c24 */ /* 0x000fe2000f8e02ff */
[----:B------:R-:W-:Y:S01]  /*57b0*/  ISETP.GE.AND P0, PT, R0, R3, PT ;  /* 0x000000030000720c */ /* 0x000fe20003f06270 */
[----:B------:R-:W-:Y:S02]  /*57c0*/  IMAD.IADD R11, R11, 0x1, R13 ;  /* 0x000000010b0b7824 */ /* 0x000fe400078e020d */
[----:B------:R-:W-:Y:S02]  /*57d0*/  IMAD R17, R17, UR9, R12 ;  /* 0x0000000911117c24 */ /* 0x000fe4000f8e020c */
[----:B------:R-:W-:-:S02]  /*57e0*/  IMAD R15, R15, UR9, R2 ;  /* 0x000000090f0f7c24 */ /* 0x000fc4000f8e0202 */
[----:B------:R-:W-:-:S04]  /*57f0*/  IMAD.WIDE.U32 R12, R14, UR9, R10 ;  /* 0x000000090e0c7c25 */ /* 0x000fc8000f8e000a */
[----:B------:R-:W-:-:S04]  /*5800*/  IMAD.WIDE.U32 R2, R16, UR9, R6 ;  /* 0x0000000910027c25 */ /* 0x000fc8000f8e0006 */
[----:B------:R-:W-:Y:S02]  /*5810*/  VIADD R16, R8, 0x20 ;  /* 0x0000002008107836 */ /* 0x000fe40000000000 */
[----:B------:R-:W-:Y:S02]  /*5820*/  IMAD.IADD R15, R13, 0x1, R15 ;  /* 0x000000010d0f7824 */ /* 0x000fe400078e020f */
[----:B------:R-:W-:Y:S01]  /*5830*/  IMAD.IADD R11, R3, 0x1, R17 ;  /* 0x00000001030b7824 */ /* 0x000fe200078e0211 */
        /* <DEDUP_REMOVED lines=17> */
.L_x_1051:
[----:B------:R-:W-:Y:S05]  /*5950*/  BSYNC B0 ;  /* 0x0000000000007941 */ /* 0x000fea0003800000 */
.L_x_1050:
[----:B------:R-:W-:Y:S04]  /*5960*/  BSSY B0, `(.L_x_1052) ;  /* 0x0000014000007945 */ /* 0x000fe80003800000 */
[----:B------:R-:W-:Y:S05]  /*5970*/  @P0 BRA `(.L_x_1053) ;  /* 0x0000000000480947 */ /* 0x000fea0003800000 */
[----:B------:R-:W-:Y:S01]  /*5980*/  IADD3 R7, P2, R4, 0x40, RZ ;  /* 0x0000004004077810 */ /* 0x000fe20007f5e0ff */
[----:B------:R-:W-:Y:S01]  /*5990*/  ULDC.64 UR10, c[0x0][0x818] ;  /* 0x00020600000a7ab9 */ /* 0x000fe20000000a00 */
[----:B------:R-:W-:Y:S01]  /*59a0*/  IMAD.MOV.U32 R3, RZ, RZ, R11 ;  /* 0x000000ffff037224 */ /* 0x000fe200078e000b */
[----:B------:R-:W-:Y:S02]  /*59b0*/  ULDC UR8, c[0x0][0x80c] ;  /* 0x0002030000087ab9 */ /* 0x000fe40000000800 */
[----:B------:R-:W-:Y:S01]  /*59c0*/  IMAD.X R0, RZ, RZ, R5, P2 ;  /* 0x000000ffff007224 */ /* 0x000fe200010e0605 */
[----:B------:R-:W-:Y:S01]  /*59d0*/  ISETP.GE.AND P3, PT, R8, UR8, PT ;  /* 0x0000000808007c0c */ /* 0x000fe2000bf66270 */
[----:B------:R-:W-:Y:S01]  /*59e0*/  IMAD.WIDE.U32 R2, R7, UR10, R2 ;  /* 0x0000000a07027c25 */ /* 0x000fe2000f8e0002 */
[----:B------:R-:W-:Y:S02]  /*59f0*/  ISETP.GE.AND P4, PT, R16, UR8, PT ;  /* 0x0000000810007c0c */ /* 0x000fe4000bf86270 */
[----:B------:R-:W-:Y:S01]  /*5a00*/  ISETP.GE.AND P5, PT, R18, UR8, PT ;  /* 0x0000000812007c0c */ /* 0x000fe2000bfa6270 */
        /* <DEDUP_REMOVED lines=9> */
.L_x_1053:
[----:B------:R-:W-:Y:S05]  /*5aa0*/  BSYNC B0 ;  /* 0x0000000000007941 */ /* 0x000fea0003800000 */
.L_x_1052:
[----:B------:R-:W-:Y:S04]  /*5ab0*/  BSSY B0, `(.L_x_1054) ;  /* 0x0000012000007945 */ /* 0x000fe80003800000 */
[----:B------:R-:W-:Y:S05]  /*5ac0*/  @P1 BRA `(.L_x_1055) ;  /* 0x0000000000401947 */ /* 0x000fea0003800000 */
[----:B------:R-:W-:Y:S01]  /*5ad0*/  ULDC.64 UR8, c[0x0][0x848] ;  /* 0x0002120000087ab9 */ /* 0x000fe20000000a00 */
[----:B------:R-:W-:Y:S01]  /*5ae0*/  IMAD.MOV.U32 R14, RZ, RZ, R12 ;  /* 0x000000ffff0e7224 */ /* 0x000fe200078e000c */
[----:B------:R-:W-:Y:S01]  /*5af0*/  ULDC UR6, c[0x0][0x83c] ;  /* 0x00020f0000067ab9 */ /* 0x000fe20000000800 */
[----:B--2---:R-:W-:Y:S01]  /*5b00*/  IMAD R7, R5, UR8, RZ ;  /* 0x0000000805077c24 */ /* 0x004fe2000f8e02ff */
        /* <DEDUP_REMOVED lines=12> */
.L_x_1055:
[----:B------:R-:W-:Y:S05]  /*5bd0*/  BSYNC B0 ;  /* 0x0000000000007941 */ /* 0x000fea0003800000 */
.L_x_1054:
[----:B------:R-:W-:Y:S04]  /*5be0*/  BSSY B0, `(.L_x_1056) ;  /* 0x0000016000007945 */ /* 0x000fe80003800000 */
[----:B------:R-:W-:Y:S05]  /*5bf0*/  @P0 BRA `(.L_x_1057) ;  /* 0x0000000000500947 */ /* 0x000fea0003800000 */
[----:B--23--:R-:W-:Y:S01]  /*5c00*/  IADD3 R7, P0, R4, 0x40, RZ ;  /* 0x0000004004077810 */ /* 0x00cfe20007f1e0ff */
        /* <DEDUP_REMOVED lines=18> */
[----:B------:R2:W-:Y:S02]  /*5d30*/  STG.E.128 desc[UR4][R4.64+0x80], RZ ;  /* 0x000080ff04007986 */ /* 0x0005e4000c101d04 */
.L_x_1057:
[----:B------:R-:W-:Y:S05]  /*5d40*/  BSYNC B0 ;  /* 0x0000000000007941 */ /* 0x000fea0003800000 */
.L_x_1056:
[----:B------:R-:W-:Y:S05]  /*5d50*/  EXIT ;  /* 0x000000000000794d */ /* 0x000fea0003800000 */
.L_x_1020:
[----:B------:R-:W-:-:S08]  /*5d60*/  NOP ;  /* 0x0000000000007918 */ /* 0x000fd00000000000 */
[----:B------:R-:W1:-:S00]  /*5d70*/  USETMAXREG.DEALLOC.CTAPOOL 0x18 ;  /* 0x00000018000079c8 */ /* 0x000e4000080e0500 */
[----:B-1----:R-:W-:Y:S01]  /*5d80*/  LOP3.LUT R2, R0, 0x3, RZ, 0xc0, !PT ;  /* 0x0000000300027812 */ /* 0x002fe200078ec0ff */
[----:B------:R-:W-:Y:S01]  /*5d90*/  BSSY B0, `(.L_x_1058) ;  /* 0x0000332000007945 */ /* 0x000fe20003800000 */
[----:B------:R-:W-:-:S04]  /*5da0*/  IMAD.MOV.U32 R0, RZ, RZ, RZ ;  /* 0x000000ffff007224 */ /* 0x000fc800078e00ff */
        /* <DEDUP_REMOVED lines=8> */
[----:B------:R-:W1:Y:S01]  /*5e30*/  S2UR UR9, SR_CTAID.X ;  /* 0x00000000000979c3 */ /* 0x000e620000002500 */
[----:B------:R-:W-:Y:S01]  /*5e40*/  ULDC UR4, c[0x0][0x280] ;  /* 0x0000a00000047ab9 */ /* 0x000fe20000000800 */
[----:B------:R-:W-:Y:S01]  /*5e50*/  ULDC UR6, c[0x0][0x290] ;  /* 0x0000a40000067ab9 */ /* 0x000fe20000000800 */
[----:B------:R-:W-:-:S05]  /*5e60*/  ULDC UR7, c[0x0][0x74c] ;  /* 0x0001d30000077ab9 */ /* 0x000fca0000000800 */
[----:B------:R-:W2:Y:S01]  /*5e70*/  S2UR UR13, SR_CTAID.Y ;  /* 0x00000000000d79c3 */ /* 0x000ea20000002600 */
[----:B-1----:R-:W-:Y:S02]  /*5e80*/  ULEA UR5, UR9, UR4, 0x7 ;  /* 0x0000000409057291 */ /* 0x002fe4000f8e383f */
[----:B------:R-:W-:Y:S02]  /*5e90*/  ISETP.LE.AND P0, PT, RZ, UR9, PT ;  /* 0x00000009ff007c0c */ /* 0x000fe4000bf03270 */
[----:B------:R-:W-:-:S04]  /*5ea0*/  UIADD3 UR5, -UR7, UR5, -UR6 ;  /* 0x0000000507057290 */ /* 0x000fc8000fffe906 */
[----:B------:R-:W-:-:S04]  /*5eb0*/  USHF.R.S32.HI UR6, URZ, 0x1f, UR5 ;  /* 0x0000001f3f067899 */ /* 0x000fc80008011405 */
[----:B------:R-:W-:-:S04]  /*5ec0*/  ULEA.HI UR6, UR6, UR5, URZ, 0x6 ;  /* 0x0000000506067291 */ /* 0x000fc8000f8f303f */
[----:B------:R-:W-:Y:S02]  /*5ed0*/  USHF.R.S32.HI UR5, URZ, 0x6, UR6 ;  /* 0x000000063f057899 */ /* 0x000fe40008011406 */
[----:B------:R-:W-:Y:S02]  /*5ee0*/  UIADD3 UR6, UR4, 0x3f, URZ ;  /* 0x0000003f04067890 */ /* 0x000fe4000fffe03f */
[----:B------:R-:W-:Y:S02]  /*5ef0*/  UISETP.LT.AND UP0, UPT, URZ, UR5, UPT ;  /* 0x000000053f00728c */ /* 0x000fe4000bf01270 */
[----:B------:R-:W-:Y:S02]  /*5f00*/  USHF.R.S32.HI UR7, URZ, 0x1f, UR6 ;  /* 0x0000001f3f077899 */ /* 0x000fe40008011406 */
[----:B------:R-:W-:Y:S02]  /*5f10*/  USEL UR5, URZ, UR5, !UP0 ;  /* 0x000000053f057287 */ /* 0x000fe4000c000000 */
[----:B------:R-:W-:-:S04]  /*5f20*/  ULEA.HI UR7, UR7, UR6, URZ, 0x6 ;  /* 0x0000000607077291 */ /* 0x000fc8000f8f303f */
[----:B------:R-:W-:Y:S01]  /*5f30*/  USHF.R.S32.HI UR8, URZ, 0x6, UR7 ;  /* 0x000000063f087899 */ /* 0x000fe20008011407 */
[----:B--2---:R-:W-:Y:S11]  /*5f40*/  @!P0 BRA `(.L_x_1061) ;  /* 0x0000000000288947 */ /* 0x004ff60003800000 */
        /* <DEDUP_REMOVED lines=10> */
.L_x_1061:
[----:B------:R-:W-:Y:S02]  /*5ff0*/  UISETP.GT.AND UP0, UPT, UR8, UR5, UPT ;  /* 0x000000050800728c */ /* 0x000fe4000bf04270 */
[----:B------:R-:W-:Y:S02]  /*6000*/  USHF.R.S32.HI UR14, URZ, 0x1f, UR12 ;  /* 0x0000001f3f0e7899 */ /* 0x000fe4000801140c */
[----:B------:R-:W-:Y:S02]  /*6010*/  USHF.R.S32.HI UR9, URZ, 0x1f, UR13 ;  /* 0x0000001f3f097899 */ /* 0x000fe4000801140d */
[----:B------:R-:W-:-:S13]  /*6020*/  PLOP3.LUT P0, PT, PT, PT, UP0, 0x80, 0x0 ;  /* 0x000000000000781c */ /* 0x000fda0003f0f008 */
[----:B------:R-:W-:Y:S05]  /*6030*/  @!P0 BRA `(.L_x_1060) ;  /* 0x00000030001c8947 */ /* 0x000fea0003800000 */
[----:B------:R-:W-:Y:S01]  /*6040*/  UIADD3 UR4, -UR5, UR8, URZ ;  /* 0x0000000805047290 */ /* 0x000fe2000fffe13f */
[----:B------:R-:W-:Y:S01]  /*6050*/  ULDC.64 UR10, c[0x0][0x2d8] ;  /* 0x0000b600000a7ab9 */ /* 0x000fe20000000a00 */
[----:B------:R-:W-:Y:S02]  /*6060*/  ELECT P0, URZ, PT ;  /* 0x00000000003f782f */ /* 0x000fe40003800000 */
[----:B------:R-:W-:Y:S02]  /*6070*/  ULOP3.LUT UR4, UR4, 0x1, URZ, 0xc0, !UPT ;  /* 0x0000000104047892 */ /* 0x000fe4000f8ec03f */
[----:B------:R-:W-:Y:S02]  /*6080*/  UIMAD UR9, UR9, UR10, URZ ;  /* 0x0000000a090972a4 */ /* 0x000fe4000f8e023f */
[----:B------:R-:W-:Y:S02]  /*6090*/  UISETP.NE.U32.AND UP0, UPT, UR4, 0x1, UPT ;  /* 0x000000010400788c */ /* 0x000fe4000bf05070 */
[----:B------:R-:W-:-:S02]  /*60a0*/  UIMAD.WIDE.U32 UR6, UR13, UR10, URZ ;  /* 0x0000000a0d0672a5 */ /* 0x000fc4000f8e003f */
[----:B------:R-:W-:Y:S02]  /*60b0*/  UIMAD UR9, UR13, UR11, UR9 ;  /* 0x0000000b0d0972a4 */ /* 0x000fe4000f8e0209 */
[----:B------:R-:W-:Y:S01]  /*60c0*/  PLOP3.LUT P1, PT, PT, PT, UP0, 0x80, 0x0 ;  /* 0x000000000000781c */ /* 0x000fe20003f2f008 */
[----:B------:R-:W-:Y:S01]  /*60d0*/  ULDC.64 UR10, c[0x0][0x2e0] ;  /* 0x0000b800000a7ab9 */ /* 0x000fe20000000a00 */
[----:B------:R-:W-:Y:S02]  /*60e0*/  UIADD3 UR7, UR7, UR9, URZ ;  /* 0x0000000907077290 */ /* 0x000fe4000fffe03f */
[----:B------:R-:W-:Y:S02]  /*60f0*/  UIMAD UR9, UR14, UR10, URZ ;  /* 0x0000000a0e0972a4 */ /* 0x000fe4000f8e023f */
[----:B------:R-:W-:Y:S02]  /*6100*/  UIMAD.WIDE.U32 UR6, UR12, UR10, UR6 ;  /* 0x0000000a0c0672a5 */ /* 0x000fe4000f8e0006 */
[----:B------:R-:W-:-:S04]  /*6110*/  UIMAD UR9, UR12, UR11, UR9 ;  /* 0x0000000b0c0972a4 */ /* 0x000fc8000f8e0209 */
[----:B------:R-:W-:Y:S01]  /*6120*/  UIADD3 UR9, UR7, UR9, URZ ;  /* 0x0000000907097290 */ /* 0x000fe2000fffe03f */
[----:B------:R-:W-:Y:S11]  /*6130*/  @P1 BRA `(.L_x_1062) ;  /* 0x0000000000bc1947 */ /* 0x000ff60003800000 */
[----:B------:R-:W-:Y:S01]  /*6140*/  UIMAD UR14, UR5, 0x1800, URZ ;  /* 0x00001800050e78a4 */ /* 0x000fe2000f8e023f */
        /* <DEDUP_REMOVED lines=9> */
[----:B------:R-:W-:Y:S01]  /*61e0*/  UMOV UR16, 0x0 ;  /* 0x0000000000107882 */ /* 0x000fe20000000000 */
[----:B------:R-:W-:Y:S02]  /*61f0*/  UMOV UR17, 0x14f00000 ;  /* 0x14f0000000117882 */ /* 0x000fe40000000000 */
[----:B------:R-:W-:-:S02]  /*6200*/  ULEA.HI.X UR11, UR13, UR11, UR15, 0x2, UP0 ;  /* 0x0000000b0d0b7291 */ /* 0x000fc400080f140f */
[----:B-1----:R-:W-:-:S03]  /*6210*/  ULEA UR4, UR12, UR4, 0x18 ;  /* 0x000000040c047291 */ /* 0x002fc6000f8ec03f */
[----:B------:R-:W-:Y:S01]  /*6220*/  UMOV UR12, 0x300 ;  /* 0x00000300000c7882 */ /* 0x000fe20000000000 */
[----:B------:R-:W-:-:S09]  /*6230*/  UIADD3 UR4, UR4, 0xc000, URZ ;  /* 0x0000c00004047890 */ /* 0x000fd2000fffe03f */
[----:B------:R1:W-:Y:S02]  /*6240*/  UBLKRED.G.S.ADD.F32.RN [UR10], [UR4], UR12, desc[UR16] ;  /* 0x0000100a040073bb */ /* 0x0003e400080a140c */
[----:B-1----:R0:W-:Y:S02]  /*6250*/  UTMACMDFLUSH ;  /* 0x00000000000079b7 */ /* 0x0021e40000000000 */
.L_x_1064:
[----:B------:R-:W-:Y:S05]  /*6260*/  BSYNC B1 ;  /* 0x0000000000017941 */ /* 0x000fea0003800000 */
.L_x_1063:
        /* <DEDUP_REMOVED lines=9> */
[----:B------:R-:W-:Y:S02]  /*6300*/  UMOV UR17, 0x14f00000 ;  /* 0x14f0000000117882 */ /* 0x000fe40000000000 */
[----:B------:R-:W-:Y:S02]  /*6310*/  ULEA.HI.X.SX32 UR4, UR4, UR9, 0x1, UP0 ;  /* 0x0000000904047291 */ /* 0x000fe400080f0e3f */
[----:B------:R-:W-:-:S04]  /*6320*/  ULEA UR10, UP0, UR15, UR10, 0x2 ;  /* 0x0000000a0f0a7291 */ /* 0x000fc8000f80103f */
[----:B------:R-:W-:-:S03]  /*6330*/  ULEA.HI.X UR11, UR15, UR11, UR4, 0x2, UP0 ;  /* 0x0000000b0f0b7291 */ /* 0x000fc600080f1404 */
[----:B------:R-:W-:Y:S01]  /*6340*/  UMOV UR4, 0x300 ;  /* 0x0000030000047882 */ /* 0x000fe20000000000 */
[----:B-1----:R-:W-:-:S04]  /*6350*/  ULEA UR12, UR13, UR12, 0x18 ;  /* 0x0000000c0d0c7291 */ /* 0x002fc8000f8ec03f */
[----:B------:R-:W-:-:S09]  /*6360*/  UIADD3 UR12, UR12, 0xf000, URZ ;  /* 0x0000f0000c0c7890 */ /* 0x000fd2000fffe03f */
[----:B------:R1:W-:Y:S01]  /*6370*/  UBLKRED.G.S.ADD.F32.RN [UR10], [UR12], UR4, desc[UR16] ;  /* 0x0000100a0c0073bb */ /* 0x0003e200080a1404 */
[----:B------:R0:W-:Y:S01]  /*6380*/  UTMACMDFLUSH ;  /* 0x00000000000079b7 */ /* 0x0001e20000000000 */
[----:B-1----:R-:W-:-:S04]  /*6390*/  DEPBAR.LE SB0, 0x1 ;  /* 0x000080400000791a */ /* 0x002fc80000000000 */
.L_x_1066:
[----:B------:R-:W-:Y:S05]  /*63a0*/  BSYNC B1 ;  /* 0x0000000000017941 */ /* 0x000fea0003800000 */
.L_x_1065:
[----:B------:R-:W-:Y:S06]  /*63b0*/  BAR.ARV 0xa, 0xa0 ;  /* 0x0282800000007b1d */ /* 0x000fec0000002000 */
[----:B------:R-:W-:Y:S04]  /*63c0*/  BSSY B1, `(.L_x_1067) ;  /* 0x0000003000017945 */ /* 0x000fe80003800000 */
[----:B------:R-:W-:Y:S05]  /*63d0*/  @!P0 BRA `(.L_x_1068) ;  /* 0x0000000000048947 */ /* 0x000fea0003800000 */
[----:B------:R-:W-:-:S04]  /*63e0*/  DEPBAR.LE SB0, 0x0 ;  /* 0x000080000000791a */ /* 0x000fc80000000000 */
.L_x_1068:
[----:B------:R-:W-:Y:S05]  /*63f0*/  BSYNC B1 ;  /* 0x0000000000017941 */ /* 0x000fea0003800000 */
.L_x_1067:
[----:B------:R-:W-:Y:S06]  /*6400*/  BAR.ARV 0xb, 0xa0 ;  /* 0x02c2800000007b1d */ /* 0x000fec0000002000 */
[----:B------:R-:W-:Y:S01]  /*6410*/  UIADD3 UR12, UR5, 0x1, URZ ;  /* 0x00000001050c7890 */ /* 0x000fe2000fffe03f */
[----:B------:R-:W-:Y:S11]  /*6420*/  BRA `(.L_x_1069) ;  /* 0x0000000000047947 */ /* 0x000ff60003800000 */
.L_x_1062:
[----:B------:R-:W-:-:S05]  /*6430*/  UMOV UR12, UR5 ;  /* 0x00000005000c7c82 */ /* 0x000fca0008000000 */
.L_x_1069:
[----:B------:R-:W-:-:S04]  /*6440*/  UIADD3 UR4, UR5, 0x1, URZ ;  /* 0x0000000105047890 */ /* 0x000fc8000fffe03f */
[----:B------:R-:W-:-:S06]  /*6450*/  UISETP.NE.AND UP0, UPT, UR8, UR4, UPT ;  /* 0x000000040800728c */ /* 0x000fcc000bf05270 */
[----:B------:R-:W-:-:S13]  /*6460*/  PLOP3.LUT P1, PT, PT, PT, UP0, 0x80, 0x0 ;  /* 0x000000000000781c */ /* 0x000fda0003f2f008 */
[----:B------:R-:W-:Y:S05]  /*6470*/  @!P1 BRA `(.L_x_1060) ;  /* 0x0000002c000c9947 */ /* 0x000fea0003800000 */
[----:B------:R-:W-:Y:S01]  /*6480*/  ULDC.64 UR18, c[0x0][0x2c0] ;  /* 0x0000b00000127ab9 */ /* 0x000fe20000000a00 */
[----:B------:R-:W-:Y:S02]  /*6490*/  UIMAD UR13, UR12, 0x1800, URZ ;  /* 0x000018000c0d78a4 */ /* 0x000fe4000f8e023f */
[----:B------:R-:W-:Y:S01]  /*64a0*/  ULEA UR18, UP0, UR6, UR18, 0x2 ;  /* 0x0000001206127291 */ /* 0x000fe2000f80103f */
[----:B------:R-:W-:Y:S01]  /*64b0*/  UMOV UR4, URZ ;  /* 0x0000003f00047c82 */ /* 0x000fe20008000000 */
[----:B------:R-:W-:Y:S02]  /*64c0*/  ULDC.64 UR24, c[0x0][0x2c0] ;  /* 0x0000b00000187ab9 */ /* 0x000fe40000000a00 */
[----:B------:R-:W-:Y:S02]  /*64d0*/  ULEA.HI.X UR19, UR6, UR19, UR9, 0x2, UP0 ;  /* 0x0000001306137291 */ /* 0x000fe400080f1409 */
[----:B------:R-:W-:Y:S02]  /*64e0*/  UIADD3 UR14, UP0, UR18, 0x3000, URZ ;  /* 0x00003000120e7890 */ /* 0x000fe4000ff1e03f */
[----:B------:R-:W-:-:S02]  /*64f0*/  UIADD3 UR16, UP1, UR18, 0x6000, URZ ;  /* 0x0000600012107890 */ /* 0x000fc4000ff3e03f */
[----:B------:R-:W-:Y:S02]  /*6500*/  UIADD3 UR18, UP2, UR18, 0x9000, URZ ;  /* 0x0000900012127890 */ /* 0x000fe4000ff5e03f */
[----:B------:R-:W-:Y:S02]  /*6510*/  UIADD3.X UR15, URZ, UR19, URZ, UP0, !UPT ;  /* 0x000000133f0f7290 */ /* 0x000fe400087fe43f */
[----:B------:R-:W-:Y:S02]  /*6520*/  UIADD3.X UR17, URZ, UR19, URZ, UP1, !UPT ;  /* 0x000000133f117290 */ /* 0x000fe40008ffe43f */
[----:B------:R-:W-:Y:S01]  /*6530*/  UIADD3.X UR19, URZ, UR19, URZ, UP2, !UPT ;  /* 0x000000133f137290 */ /* 0x000fe200097fe43f */
[----:B------:R-:W-:-:S11]  /*6540*/  UMOV UR20, UR13 ;  /* 0x0000000d00147c82 */ /* 0x000fd60008000000 */
.L_x_1082:
[----:B------:R-:W-:Y:S01]  /*6550*/  UIADD3 UR10, UR13, UR4, URZ ;  /* 0x000000040d0a7290 */ /* 0x000fe2000fffe03f */
[----:B------:R-:W-:Y:S03]  /*6560*/  BAR.SYNC.DEFER_BLOCKING 0xd, 0xa0 ;  /* 0x0342800000007b1d */ /* 0x000fe60000010000 */
[----:B------:R-:W-:Y:S02]  /*6570*/  UIMAD.WIDE UR26, UR10, 0x4, UR14 ;  /* 0x000000040a1a78a5 */ /* 0x000fe4000f8e020e */
[----:B------:R-:W-:Y:S01]  /*6580*/  UIMAD.WIDE UR28, UR10, 0x4, UR16 ;  /* 0x000000040a1c78a5 */ /* 0x000fe2000f8e0210 */
[----:B------:R-:W-:Y:S01]  /*6590*/  BSSY B1, `(.L_x_1070) ;  /* 0x0000010000017945 */ /* 0x000fe20003800000 */
[----:B------:R-:W-:-:S03]  /*65a0*/  UIMAD.WIDE UR10, UR10, 0x4, UR18 ;  /* 0x000000040a0a78a5 */ /* 0x000fc6000f8e0212 */
[----:B------:R-:W-:Y:S09]  /*65b0*/  @!P0 BRA `(.L_x_1071) ;  /* 0x0000000000348947 */ /* 0x000ff20003800000 */
[----:B------:R-:W1:Y:S01]  /*65c0*/  S2UR UR22, SR_CgaCtaId ;  /* 0x00000000001679c3 */ /* 0x000e620000008800 */
[----:B------:R-:W-:Y:S01]  /*65d0*/  UIADD3 UR23, UP0, UR20, UR6, URZ ;  /* 0x0000000614177290 */ /* 0x000fe2000ff1e03f */
[----:B------:R-:W-:Y:S01]  /*65e0*/  UMOV UR21, 0x400 ;  /* 0x0000040000157882 */ /* 0x000fe20000000000 */
[----:B------:R-:W-:Y:S02]  /*65f0*/  UMOV UR32, 0x0 ;  /* 0x0000000000207882 */ /* 0x000fe40000000000 */
[----:B------:R-:W-:Y:S01]  /*6600*/  ULEA.HI.X.SX32 UR30, UR20, UR9, 0x1, UP0 ;  /* 0x00000009141e7291 */ /* 0x000fe200080f0e3f */
[----:B------:R-:W-:Y:S01]  /*6610*/  UMOV UR33, 0x14f00000 ;  /* 0x14f0000000217882 */ /* 0x000fe20000000000 */
[----:B-1----:R-:W-:Y:S02]  /*6620*/  ULEA UR21, UR22, UR21, 0x18 ;  /* 0x0000001516157291 */ /* 0x002fe4000f8ec03f */
[----:B------:R-:W-:Y:S02]  /*6630*/  ULEA UR22, UP0, UR23, UR24, 0x2 ;  /* 0x0000001817167291 */ /* 0x000fe4000f80103f */
[----:B------:R-:W-:-:S02]  /*6640*/  UIADD3 UR21, UR21, 0xc000, URZ ;  /* 0x0000c00015157890 */ /* 0x000fc4000fffe03f */
[----:B------:R-:W-:-:S03]  /*6650*/  ULEA.HI.X UR23, UR23, UR25, UR30, 0x2, UP0 ;  /* 0x0000001917177291 */ /* 0x000fc600080f141e */
[----:B------:R-:W-:-:S06]  /*6660*/  UMOV UR30, 0x300 ;  /* 0x00000300001e7882 */ /* 0x000fcc0000000000 */
[----:B------:R1:W-:Y:S02]  /*6670*/  UBLKRED.G.S.ADD.F32.RN [UR22], [UR21], UR30, desc[UR32] ;  /* 0x00002016150073bb */ /* 0x0003e400080a141e */
[----:B-1----:R0:W-:Y:S02]  /*6680*/  UTMACMDFLUSH ;  /* 0x00000000000079b7 */ /* 0x0021e40000000000 */
.L_x_1071:
[----:B------:R-:W-:Y:S05]  /*6690*/  BSYNC B1 ;  /* 0x0000000000017941 */ /* 0x000fea0003800000 */
.L_x_1070:
        /* <DEDUP_REMOVED lines=13> */
.L_x_1073:
[----:B------:R-:W-:Y:S05]  /*6770*/  BSYNC B1 ;  /* 0x0000000000017941 */ /* 0x000fea0003800000 */
.L_x_1072:
[----:B------:R-:W-:Y:S06]  /*6780*/  BAR.ARV 0xa, 0xa0 ;  /* 0x0282800000007b1d */ /* 0x000fec0000002000 */
[----:B------:R-:W-:Y:S04]  /*6790*/  BSSY B1, `(.L_x_1074) ;  /* 0x0000003000017945 */ /* 0x000fe80003800000 */
[----:B------:R-:W-:Y:S05]  /*67a0*/  @!P0 BRA `(.L_x_1075) ;  /* 0x0000000000048947 */ /* 0x000fea0003800000 */
[----:B------:R-:W-:-:S04]  /*67b0*/  DEPBAR.LE SB0, 0x0 ;  /* 0x000080000000791a */ /* 0x000fc80000000000 */
.L_x_1075:
[----:B------:R-:W-:Y:S05]  /*67c0*/  BSYNC B1 ;  /* 0x0000000000017941 */ /* 0x000fea0003800000 */
.L_x_1074:
        /* <DEDUP_REMOVED lines=13> */
.L_x_1077:
[----:B------:R-:W-:Y:S05]  /*68a0*/  BSYNC B1 ;  /* 0x0000000000017941 */ /* 0x000fea0003800000 */
.L_x_1076:
        /* <DEDUP_REMOVED lines=13> */
.L_x_1079:
[----:B------:R-:W-:Y:S05]  /*6980*/  BSYNC B1 ;  /* 0x0000000000017941 */ /* 0x000fea0003800000 */
.L_x_1078:
[----:B------:R-:W-:Y:S01]  /*6990*/  UIADD3 UR12, UR12, 0x2, URZ ;  /* 0x000000020c0c7890 */ /* 0x000fe2000fffe03f */
[----:B------:R-:W-:Y:S06]  /*69a0*/  BAR.ARV 0xa, 0xa0 ;  /* 0x0282800000007b1d */ /* 0x000fec0000002000 */
[----:B------:R-:W-:Y:S01]  /*69b0*/  UISETP.GE.AND UP0, UPT, UR12, UR8, UPT ;  /* 0x000000080c00728c */ /* 0x000fe2000bf06270 */
[----:B------:R-:W-:Y:S04]  /*69c0*/  BSSY B1, `(.L_x_1080) ;  /* 0x0000003000017945 */ /* 0x000fe80003800000 */
[----:B------:R-:W-:Y:S06]  /*69d0*/  @!P0 BRA `(.L_x_1081) ;  /* 0x0000000000048947 */ /* 0x000fec0003800000 */
[----:B------:R-:W-:-:S04]  /*69e0*/  DEPBAR.LE SB0, 0x0 ;  /* 0x000080000000791a */ /* 0x000fc80000000000 */
.L_x_1081:
[----:B------:R-:W-:Y:S05]  /*69f0*/  BSYNC B1 ;  /* 0x0000000000017941 */ /* 0x000fea0003800000 */
.L_x_1080:
[----:B------:R-:W-:Y:S06]  /*6a00*/  BAR.ARV 0xb, 0xa0 ;  /* 0x02c2800000007b1d */ /* 0x000fec0000002000 */
[----:B------:R-:W-:Y:S01]  /*6a10*/  PLOP3.LUT P1, PT, PT, PT, UP0, 0x80, 0x0 ;  /* 0x000000000000781c */ /* 0x000fe20003f2f008 */
[----:B------:R-:W-:Y:S02]  /*6a20*/  UIADD3 UR20, UR20, 0x3000, URZ ;  /* 0x0000300014147890 */ /* 0x000fe4000fffe03f */
[----:B------:R-:W-:-:S10]  /*6a30*/  UIADD3 UR4, UR4, 0x3000, URZ ;  /* 0x0000300004047890 */ /* 0x000fd4000fffe03f */
[----:B------:R-:W-:Y:S05]  /*6a40*/  @!P1 BRA `(.L_x_1082) ;  /* 0xfffffff800c09947 */ /* 0x000fea000383ffff */
[----:B------:R-:W-:Y:S05]  /*6a50*/  BRA `(.L_x_1060) ;  /* 0x0000002400947947 */ /* 0x000fea0003800000 */
.L_x_1059:
[----:B------:R-:W1:Y:S01]  /*6a60*/  S2UR UR21, SR_CTAID.Z ;  /* 0x00000000001579c3 */ /* 0x000e620000002700 */
[----:B------:R-:W-:Y:S01]  /*6a70*/  IMAD.MOV.U32 R11, RZ, RZ, 0x1 ;  /* 0x00000001ff0b7424 */ /* 0x000fe200078e00ff */
[----:B-1----:R-:W-:-:S13]  /*6a80*/  ISETP.LE.AND P0, PT, RZ, UR21, PT ;  /* 0x00000015ff007c0c */ /* 0x002fda000bf03270 */
[----:B------:R-:W-:Y:S05]  /*6a90*/  @!P0 BRA `(.L_x_1083) ;  /* 0x0000002000f08947 */ /* 0x000fea0003800000 */
[----:B------:R-:W1:Y:S01]  /*6aa0*/  S2UR UR9, SR_CTAID.X ;  /* 0x00000000000979c3 */ /* 0x000e620000002500 */
[----:B------:R-:W-:Y:S01]  /*6ab0*/  ULDC UR8, c[0x0][0x280] ;  /* 0x0000a00000087ab9 */ /* 0x000fe20000000800 */
[----:B------:R-:W-:Y:S01]  /*6ac0*/  ULDC UR4, c[0x0][0x290] ;  /* 0x0000a40000047ab9 */ /* 0x000fe20000000800 */
[----:B------:R-:W-:-:S05]  /*6ad0*/  ULDC UR5, c[0x0][0x74c] ;  /* 0x0001d30000057ab9 */ /* 0x000fca0000000800 */
[----:B------:R-:W2:Y:S01]  /*6ae0*/  S2UR UR20, SR_CTAID.Y ;  /* 0x00000000001479c3 */ /* 0x000ea20000002600 */
[----:B-1----:R-:W-:Y:S02]  /*6af0*/  USHF.L.U32 UR11, UR9, 0x7, URZ ;  /* 0x00000007090b7899 */ /* 0x002fe4000800063f */
[----:B------:R-:W-:Y:S02]  /*6b00*/  ISETP.LE.AND P0, PT, RZ, UR9, PT ;  /* 0x00000009ff007c0c */ /* 0x000fe4000bf03270 */
[----:B------:R-:W-:-:S04]  /*6b10*/  UIADD3 UR4, -UR4, UR11, UR8 ;  /* 0x0000000b04047290 */ /* 0x000fc8000fffe108 */
[----:B------:R-:W-:-:S04]  /*6b20*/  UIADD3 UR4, UR4, -UR5, URZ ;  /* 0x8000000504047290 */ /* 0x000fc8000fffe03f */
[----:B------:R-:W-:-:S04]  /*6b30*/  USHF.R.S32.HI UR5, URZ, 0x1f, UR4 ;  /* 0x0000001f3f057899 */ /* 0x000fc80008011404 */
[----:B------:R-:W-:Y:S02]  /*6b40*/  ULEA.HI UR5, UR5, UR4, URZ, 0x6 ;  /* 0x0000000405057291 */ /* 0x000fe4000f8f303f */
[----:B------:R-:W-:Y:S02]  /*6b50*/  UIADD3 UR4, UR8, 0x3f, URZ ;  /* 0x0000003f08047890 */ /* 0x000fe4000fffe03f */
[----:B------:R-:W-:Y:S02]  /*6b60*/  USHF.R.S32.HI UR5, URZ, 0x6, UR5 ;  /* 0x000000063f057899 */ /* 0x000fe40008011405 */
[----:B------:R-:W-:Y:S02]  /*6b70*/  USHF.R.S32.HI UR6, URZ, 0x1f, UR4 ;  /* 0x0000001f3f067899 */ /* 0x000fe40008011404 */
[----:B------:R-:W-:Y:S02]  /*6b80*/  UISETP.LT.AND UP0, UPT, URZ, UR5, UPT ;  /* 0x000000053f00728c */ /* 0x000fe4000bf01270 */
[----:B------:R-:W-:-:S02]  /*6b90*/  ULEA.HI UR6, UR6, UR4, URZ, 0x6 ;  /* 0x0000000406067291 */ /* 0x000fc4000f8f303f */
[----:B------:R-:W-:Y:S02]  /*6ba0*/  USEL UR7, URZ, UR5, !UP0 ;  /* 0x000000053f077287 */ /* 0x000fe4000c000000 */
[----:B------:R-:W-:Y:S01]  /*6bb0*/  USHF.R.S32.HI UR6, URZ, 0x6, UR6 ;  /* 0x000000063f067899 */ /* 0x000fe20008011406 */
[----:B--2---:R-:W-:Y:S11]  /*6bc0*/  @!P0 BRA `(.L_x_1084) ;  /* 0x0000000000288947 */ /* 0x004ff60003800000 */
[----:B------:R-:W-:Y:S01]  /*6bd0*/  ULEA UR8, UR9, UR8, 0x7 ;  /* 0x0000000809087291 */ /* 0x000fe2000f8e383f */
[----:B------:R-:W-:Y:S01]  /*6be0*/  ULDC UR4, c[0x0][0x290] ;  /* 0x0000a40000047ab9 */ /* 0x000fe20000000800 */
[----:B------:R-:W-:Y:S02]  /*6bf0*/  ULDC UR5, c[0x0][0x748] ;  /* 0x0001d20000057ab9 */ /* 0x000fe40000000800 */
[----:B------:R-:W-:-:S04]  /*6c00*/  UIADD3 UR4, -UR4, 0xbf, UR8 ;  /* 0x000000bf04047890 */ /* 0x000fc8000fffe108 */
[----:B------:R-:W-:-:S04]  /*6c10*/  UIADD3 UR4, UR4, UR5, URZ ;  /* 0x0000000504047290 */ /* 0x000fc8000fffe03f */
[----:B------:R-:W-:-:S04]  /*6c20*/  USHF.R.S32.HI UR5, URZ, 0x1f, UR4 ;  /* 0x0000001f3f057899 */ /* 0x000fc80008011404 */
[----:B------:R-:W-:-:S04]  /*6c30*/  ULEA.HI UR5, UR5, UR4, URZ, 0x6 ;  /* 0x0000000405057291 */ /* 0x000fc8000f8f303f */
[----:B------:R-:W-:-:S04]  /*6c40*/  USHF.R.S32.HI UR5, URZ, 0x6, UR5 ;  /* 0x000000063f057899 */ /* 0x000fc80008011405 */
[----:B------:R-:W-:-:S04]  /*6c50*/  UISETP.LT.AND UP0, UPT, UR5, UR6, UPT ;  /* 0x000000060500728c */ /* 0x000fc8000bf01270 */
[----:B------:R-:W-:-:S12]  /*6c60*/  USEL UR6, UR5, UR6, UP0 ;  /* 0x0000000605067287 */ /* 0x000fd80008000000 */
.L_x_1084:
[----:B------:R-:W-:-:S06]  /*6c70*/  UISETP.GT.AND UP0, UPT, UR6, UR7, UPT ;  /* 0x000000070600728c */ /* 0x000fcc000bf04270 */
[----:B------:R-:W-:-:S13]  /*6c80*/  PLOP3.LUT P0, PT, PT, PT, UP0, 0x80, 0x0 ;  /* 0x000000000000781c */ /* 0x000fda0003f0f008 */
[----:B------:R-:W-:Y:S05]  /*6c90*/  @!P0 BRA `(.L_x_1083) ;  /* 0x0000002000708947 */ /* 0x000fea0003800000 */
[----:B------:R-:W-:Y:S01]  /*6ca0*/  USHF.R.S32.HI UR10, URZ, 0x1f, UR20 ;  /* 0x0000001f3f0a7899 */ /* 0x000fe20008011414 */
[----:B------:R-:W-:Y:S01]  /*6cb0*/  IMAD.U32 R4, RZ, RZ, UR7 ;  /* 0x00000007ff047e24 */ /* 0x000fe2000f8e00ff */
[----:B------:R-:W-:Y:S01]  /*6cc0*/  ULDC.64 UR8, c[0x0][0x718] ;  /* 0x0001c60000087ab9 */ /* 0x000fe20000000a00 */
[----:B------:R-:W-:Y:S01]  /*6cd0*/  ULDC.64 UR12, c[0x0][0x730] ;  /* 0x0001cc00000c7ab9 */ /* 0x000fe20000000a00 */
[----:B------:R-:W-:Y:S01]  /*6ce0*/  UIMAD.WIDE.U32 UR4, UR20, UR8, URZ ;  /* 0x00000008140472a5 */ /* 0x000fe2000f8e003f */
[----:B------:R-:W-:Y:S01]  /*6cf0*/  BSSY B1, `(.L_x_1083) ;  /* 0x0000216000017945 */ /* 0x000fe20003800000 */
[----:B------:R-:W-:Y:S01]  /*6d00*/  UIMAD UR8, UR10, UR8, URZ ;  /* 0x000000080a0872a4 */ /* 0x000fe2000f8e023f */
[----:B------:R-:W-:Y:S01]  /*6d10*/  IMAD.MOV.U32 R0, RZ, RZ, RZ ;  /* 0x000000ffff007224 */ /* 0x000fe200078e00ff */
[----:B------:R-:W-:Y:S02]  /*6d20*/  UIMAD UR10, UR10, UR12, URZ ;  /* 0x0000000c0a0a72a4 */ /* 0x000fe4000f8e023f */
[----:B------:R-:W-:-:S02]  /*6d30*/  UIMAD UR22, UR20, UR9, UR8 ;  /* 0x00000009141672a4 */ /* 0x000fc4000f8e0208 */
[----:B------:R-:W-:Y:S02]  /*6d40*/  UIMAD.WIDE.U32 UR8, UR20, UR12, URZ ;  /* 0x0000000c140872a5 */ /* 0x000fe4000f8e003f */
[----:B------:R-:W-:Y:S02]  /*6d50*/  UIMAD UR12, UR20, UR13, UR10 ;  /* 0x0000000d140c72a4 */ /* 0x000fe4000f8e020a */
[----:B------:R-:W-:Y:S01]  /*6d60*/  USHF.R.S32.HI UR13, URZ, 0x1f, UR21 ;  /* 0x0000001f3f0d7899 */ /* 0x000fe20008011415 */
[----:B------:R-:W-:Y:S01]  /*6d70*/  ULDC UR10, c[0x0][0x2e8] ;  /* 0x0000ba00000a7ab9 */ /* 0x000fe20000000800 */
[----:B------:R-:W-:Y:S01]  /*6d80*/  ELECT P0, URZ, PT ;  /* 0x00000000003f782f */ /* 0x000fe20003800000 */
[----:B------:R-:W-:Y:S01]  /*6d90*/  UISETP.NE.AND UP0, UPT, UR10, 0x1, UPT ;  /* 0x000000010a00788c */ /* 0x000fe2000bf05270 */
[----:B------:R-:W-:Y:S01]  /*6da0*/  ULDC.64 UR14, c[0x0][0x720] ;  /* 0x0001c800000e7ab9 */ /* 0x000fe20000000a00 */
[----:B------:R-:W-:Y:S02]  /*6db0*/  UIADD3 UR23, UR5, UR22, URZ ;  /* 0x0000001605177290 */ /* 0x000fe4000fffe03f */
[----:B------:R-:W-:-:S02]  /*6dc0*/  UIMAD UR10, UR13, UR14, URZ ;  /* 0x0000000e0d0a72a4 */ /* 0x000fc4000f8e023f */
[----:B------:R-:W-:Y:S01]  /*6dd0*/  UIADD3 UR9, UR9, UR12, URZ ;  /* 0x0000000c09097290 */ /* 0x000fe2000fffe03f */
[----:B------:R-:W-:Y:S01]  /*6de0*/  ULDC.64 UR18, c[0x0][0x738] ;  /* 0x0001ce0000127ab9 */ /* 0x000fe20000000a00 */
[----:B------:R-:W-:-:S03]  /*6df0*/  UMOV UR22, UR4 ;  /* 0x0000000400167c82 */ /* 0x000fc60008000000 */
[----:B------:R-:W-:Y:S01]  /*6e00*/  @UP0 ULDC UR16, c[0x0][0x2ec] ;  /* 0x0000bb0000100ab9 */ /* 0x000fe20000000800 */
[----:B------:R-:W-:Y:S02]  /*6e10*/  UIMAD UR13, UR13, UR18, URZ ;  /* 0x000000120d0d72a4 */ /* 0x000fe4000f8e023f */
[----:B------:R-:W-:Y:S02]  /*6e20*/  UIMAD UR5, UR21, UR15, UR10 ;  /* 0x0000000f150572a4 */ /* 0x000fe4000f8e020a */
[----:B------:R-:W-:Y:S02]  /*6e30*/  UIMAD.WIDE.U32 UR22, UR21, UR14, UR22 ;  /* 0x0000000e151672a5 */ /* 0x000fe4000f8e0016 */
[----:B------:R-:W-:Y:S02]  /*6e40*/  UIMAD.WIDE.U32 UR16, UR20, UR16, URZ ;  /* 0x00000010141072a5 */ /* 0x000fe4000f8e003f */
[----:B------:R-:W-:Y:S01]  /*6e50*/  UIMAD.WIDE.U32 UR14, UR21, UR18, UR8 ;  /* 0x00000012150e72a5 */ /* 0x000fe2000f8e0008 */
[----:B------:R-:W-:-:S02]  /*6e60*/  UMOV UR12, UR20 ;  /* 0x00000014000c7c82 */ /* 0x000fc40008000000 */
[----:B------:R-:W-:Y:S01]  /*6e70*/  @UP0 ULDC UR8, c[0x0][0x2f0] ;  /* 0x0000bc0000080ab9 */ /* 0x000fe20000000800 */
[----:B------:R-:W-:Y:S02]  /*6e80*/  UIMAD UR4, UR21, UR19, UR13 ;  /* 0x00000013150472a4 */ /* 0x000fe4000f8e020d */
[----:B------:R-:W-:Y:S01]  /*6e90*/  @UP0 USHF.R.U32.HI UR12, URZ, UR8, UR17 ;  /* 0x000000083f0c0299 */ /* 0x000fe20008011611 */
[----:B------:R-:W-:Y:S11]  /*6ea0*/  @!P0 BRA `(.L_x_1085) ;  /* 0x0000001c00e88947 */ /* 0x000ff60003800000 */
[----:B------:R-:W1:Y:S01]  /*6eb0*/  S2R R3, SR_CgaCtaId ;  /* 0x0000000000037919 */ /* 0x000e620000008800 */
[----:B------:R-:W-:-:S04]  /*6ec0*/  MOV R16, 0x400 ;  /* 0x0000040000107802 */ /* 0x000fc80000000f00 */
[----:B-1----:R-:W-:Y:S01]  /*6ed0*/  LEA R16, R3, R16, 0x18 ;  /* 0x0000001003107211 */ /* 0x002fe200078ec0ff */
[----:B------:R-:W-:-:S05]  /*6ee0*/  IMAD.MOV.U32 R3, RZ, RZ, 0x1 ;  /* 0x00000001ff037424 */ /* 0x000fca00078e00ff */
[----:B------:R-:W-:-:S04]  /*6ef0*/  SHF.L.U32 R3, R3, 0x1f, RZ ;  /* 0x0000001f03037819 */ /* 0x000fc800000006ff */
[----:B------:R-:W1:Y:S02]  /*6f00*/  SYNCS.PHASECHK.TRANS64.TRYWAIT P0, [R16+URZ+0x26820], R3 ;  /* 0x02682003100075a7 */ /* 0x000e64000800017f */
[----:B-1----:R-:W-:Y:S05]  /*6f10*/  @!P0 BRA `(.L_x_1086) ;  /* 0x0000002000d08947 */ /* 0x002fea0003800000 */
.L_x_1114:
[----:B------:R-:W2:Y:S01]  /*6f20*/  S2R R0, SR_TID.X ;  /* 0x0000000000007919 */ /* 0x000ea20000002100 */
[----:B------:R-:W-:Y:S02]  /*6f30*/  IMAD.U32 R15, RZ, RZ, UR23 ;  /* 0x00000017ff0f7e24 */ /* 0x000fe4000f8e00ff */
[----:B------:R-:W-:Y:S02]  /*6f40*/  IMAD.U32 R14, RZ, RZ, UR15 ;  /* 0x0000000fff0e7e24 */ /* 0x000fe4000f8e00ff */
[----:B------:R-:W-:Y:S02]  /*6f50*/  VIADD R15, R15, UR5 ;  /* 0x000000050f0f7c36 */ /* 0x000fe40008000000 */
        /* <DEDUP_REMOVED lines=11> */
.L_x_1087:
[----:B------:R-:W-:Y:S01]  /*7010*/  R2UR UR19, R4 ;  /* 0x00000000041372ca */ /* 0x000fe200000e0000 */
[----:B------:R-:W2:Y:S01]  /*7020*/  LDC.64 R6, c[0x0][0x198] ;  /* 0x00006600ff067b82 */ /* 0x000ea20000000a00 */
[----:B------:R-:W-:Y:S01]  /*7030*/  R2UR UR7, R15 ;  /* 0x000000000f0772ca */ /* 0x000fe200000e0000 */
[----:B------:R-:W-:Y:S01]  /*7040*/  ULDC.64 UR16, c[0x0][0x700] ;  /* 0x0001c00000107ab9 */ /* 0x000fe20000000a00 */
[----:B------:R-:W-:Y:S01]  /*7050*/  UMOV UR50, 0x0 ;  /* 0x0000000000327882 */ /* 0x000fe20000000000 */
[----:B------:R-:W-:Y:S01]  /*7060*/  IMAD.U32 R10, RZ, RZ, UR16 ;  /* 0x00000010ff0a7e24 */ /* 0x000fe2000f8e00ff */
[----:B------:R-:W-:Y:S01]  /*7070*/  UMOV UR51, 0x14f00000 ;  /* 0x14f0000000337882 */ /* 0x000fe20000000000 */
[----:B------:R-:W-:Y:S01]  /*7080*/  IMAD.U32 R9, RZ, RZ, UR17 ;  /* 0x00000011ff097e24 */ /* 0x000fe2000f8e00ff */
[----:B------:R-:W-:Y:S01]  /*7090*/  UMOV UR18, URZ ;  /* 0x0000003f00127c82 */ /* 0x000fe20008000000 */
[----:B------:R-:W-:Y:S01]  /*70a0*/  UMOV UR42, 0x20 ;  /* 0x00000020002a7882 */ /* 0x000fe20000000000 */
[----:B------:R-:W-:Y:S01]  /*70b0*/  UMOV UR44, UR20 ;  /* 0x00000014002c7c82 */ /* 0x000fe20008000000 */
[----:B------:R-:W-:Y:S01]  /*70c0*/  UMOV UR45, UR21 ;  /* 0x00000015002d7c82 */ /* 0x000fe20008000000 */
[----:B------:R-:W-:Y:S01]  /*70d0*/  UMOV UR26, 0x40 ;  /* 0x00000040001a7882 */ /* 0x000fe20000000000 */
[----:B------:R-:W-:Y:S01]  /*70e0*/  USHF.L.U32 UR19, UR19, 0x6, URZ ;  /* 0x0000000613137899 */ /* 0x000fe2000800063f */
[----:B------:R-:W-:Y:S01]  /*70f0*/  IMAD.MOV.U32 R5, RZ, RZ, 0xc000 ;  /* 0x0000c000ff057424 */ /* 0x000fe200078e00ff */
[----:B------:R-:W-:Y:S01]  /*7100*/  UMOV UR28, UR20 ;  /* 0x00000014001c7c82 */ /* 0x000fe20008000000 */
[----:B------:R-:W-:Y:S01]  /*7110*/  UMOV UR29, UR21 ;  /* 0x00000015001d7c82 */ /* 0x000fe20008000000 */
[----:B------:R-:W-:Y:S01]  /*7120*/  UIADD3 UR8, UP0, UR19, UR22, URZ ;  /* 0x0000001613087290 */ /* 0x000fe2000ff1e03f */
[----:B------:R-:W-:Y:S01]  /*7130*/  IMAD.MOV.U32 R19, RZ, RZ, RZ ;  /* 0x000000ffff137224 */ /* 0x000fe200078e00ff */
[----:B------:R-:W-:Y:S01]  /*7140*/  UMOV UR54, 0x0 ;  /* 0x0000000000367882 */ /* 0x000fe20000000000 */
[----:B------:R-:W-:Y:S01]  /*7150*/  UMOV UR43, UR19 ;  /* 0x00000013002b7c82 */ /* 0x000fe20008000000 */
[----:B------:R-:W-:-:S02]  /*7160*/  ULEA.HI.X.SX32 UR7, UR19, UR7, 0x1, UP0 ;  /* 0x0000000713077291 */ /* 0x000fc400080f0e3f */
[----:B-1----:R-:W-:Y:S01]  /*7170*/  IMAD.U32 R3, RZ, RZ, UR8 ;  /* 0x00000008ff037e24 */ /* 0x002fe2000f8e00ff */
[----:B------:R-:W-:Y:S01]  /*7180*/  UMOV UR27, UR19 ;  /* 0x00000013001b7c82 */ /* 0x000fe20008000000 */
[----:B------:R-:W-:Y:S01]  /*7190*/  IMAD.U32 R2, RZ, RZ, UR8 ;  /* 0x00000008ff027e24 */ /* 0x000fe2000f8e00ff */
[----:B------:R-:W-:Y:S01]  /*71a0*/  R2UR UR8, R16 ;  /* 0x00000000100872ca */ /* 0x000fe200000e0000 */
[----:B--2---:R-:W-:Y:S01]  /*71b0*/  IMAD.MOV.U32 R8, RZ, RZ, R6 ;  /* 0x000000ffff087224 */ /* 0x004fe200078e0006 */
[----:B------:R-:W-:Y:S01]  /*71c0*/  LEA R0, P1, R3, R10, 0x2 ;  /* 0x0000000a03007211 */ /* 0x000fe200078210ff */
[----:B------:R-:W-:Y:S01]  /*71d0*/  IMAD.U32 R3, RZ, RZ, UR7 ;  /* 0x00000007ff037e24 */ /* 0x000fe2000f8e00ff */
[----:B------:R-:W-:Y:S01]  /*71e0*/  UMOV UR7, 0x10 ;  /* 0x0000001000077882 */ /* 0x000fe20000000000 */
[----:B------:R-:W-:Y:S01]  /*71f0*/  UMOV UR55, 0x10000000 ;  /* 0x1000000000377882 */ /* 0x000fe20000000000 */
[----:B------:R-:W-:Y:S01]  /*7200*/  R2UR UR32, R0 ;  /* 0x00000000002072ca */ /* 0x000fe200000e0000 */
[----:B------:R-:W-:Y:S01]  /*7210*/  UMOV UR13, UR21 ;  /* 0x00000015000d7c82 */ /* 0x000fe20008000000 */
[----:B------:R-:W-:Y:S01]  /*7220*/  LEA.HI.X R2, R2, R9, R3, 0x2, P1 ;  /* 0x0000000902027211 */ /* 0x000fe200008f1403 */
[----:B------:R-:W-:Y:S01]  /*7230*/  UMOV UR10, UR18 ;  /* 0x00000012000a7c82 */ /* 0x000fe20008000000 */
[----:B------:R-:W-:Y:S01]  /*7240*/  IADD3 R0, P1, R8, 0x2f0, RZ ;  /* 0x000002f008007810 */ /* 0x000fe20007f3e0ff */
[----:B------:R-:W-:Y:S01]  /*7250*/  UMOV UR34, 0x10 ;  /* 0x0000001000227882 */ /* 0x000fe20000000000 */
[----:B------:R-:W-:Y:S01]  /*7260*/  R2UR UR33, R2 ;  /* 0x00000000022172ca */ /* 0x000fe200000e0000 */
[----:B------:R-:W-:Y:S01]  /*7270*/  UIADD3 UR17, UR8, 0x26810, URZ ;  /* 0x0002681008117890 */ /* 0x000fe2000fffe03f */
[----:B------:R-:W-:Y:S01]  /*7280*/  R2UR UR46, R0 ;  /* 0x00000000002e72ca */ /* 0x000fe200000e0000 */
[----:B------:R-:W-:Y:S01]  /*7290*/  UIADD3 UR16, UR8, 0x12000, URZ ;  /* 0x0001200008107890 */ /* 0x000fe2000fffe03f */
[----:B------:R-:W-:Y:S01]  /*72a0*/  IADD3 R0, P2, R8, 0x3f0, RZ ;  /* 0x000003f008007810 */ /* 0x000fe20007f5e0ff */
[----:B------:R-:W-:-:S02]  /*72b0*/  UIADD3 UR40, UR8, 0x13000, URZ ;  /* 0x0001300008287890 */ /* 0x000fc4000fffe03f */
[----:B------:R-:W-:Y:S01]  /*72c0*/  UIADD3 UR24, UR8, 0x14000, URZ ;  /* 0x0001400008187890 */ /* 0x000fe2000fffe03f */
[----:B------:R-:W-:Y:S01]  /*72d0*/  R2UR UR30, R0 ;  /* 0x00000000001e72ca */ /* 0x000fe200000e0000 */
[--C-:B------:R-:W-:Y:S01]  /*72e0*/  IMAD.X R0, RZ, RZ, R7.reuse, P1 ;  /* 0x000000ffff007224 */ /* 0x100fe200008e0607 */
[----:B------:R-:W-:Y:S01]  /*72f0*/  IADD3 R2, P1, R8, 0xf0, RZ ;  /* 0x000000f008027810 */ /* 0x000fe20007f3e0ff */
[----:B------:R-:W-:Y:S01]  /*7300*/  UIADD3 UR56, UR8, 0x1e000, URZ ;  /* 0x0001e00008387890 */ /* 0x000fe2000fffe03f */
[----:B------:R-:W-:Y:S02]  /*7310*/  UMOV UR41, UR17 ;  /* 0x0000001100297c82 */ /* 0x000fe40008000000 */
[----:B------:R-:W-:Y:S01]  /*7320*/  R2UR UR48, R2 ;  /* 0x00000000023072ca */ /* 0x000fe200000e0000 */
[--C-:B------:R-:W-:Y:S01]  /*7330*/  IMAD.X R3, RZ, RZ, R7.reuse, P1 ;  /* 0x000000ffff037224 */ /* 0x100fe200008e0607 */
[----:B------:R-:W-:Y:S01]  /*7340*/  R2UR UR47, R0 ;  /* 0x00000000002f72ca */ /* 0x000fe200000e0000 */
[----:B------:R-:W-:Y:S01]  /*7350*/  IMAD.X R0, RZ, RZ, R7, P2 ;  /* 0x000000ffff007224 */ /* 0x000fe200010e0607 */
[----:B------:R-:W-:Y:S01]  /*7360*/  UMOV UR25, UR17 ;  /* 0x0000001100197c82 */ /* 0x000fe20008000000 */
[----:B------:R-:W-:Y:S01]  /*7370*/  UMOV UR57, UR17 ;  /* 0x0000001100397c82 */ /* 0x000fe20008000000 */
[----:B------:R-:W-:Y:S01]  /*7380*/  R2UR UR49, R3 ;  /* 0x00000000033172ca */ /* 0x000fe200000e0000 */
[----:B------:R-:W-:Y:S01]  /*7390*/  UIADD3 UR9, UR8, 0x26800, URZ ;  /* 0x0002680008097890 */ /* 0x000fe2000fffe03f */
[----:B------:R-:W-:Y:S01]  /*73a0*/  R2UR UR31, R0 ;  /* 0x00000000001f72ca */ /* 0x000fe200000e0000 */
[----:B------:R-:W-:Y:S01]  /*73b0*/  IMAD.U32 R0, RZ, RZ, UR6 ;  /* 0x00000006ff007e24 */ /* 0x000fe2000f8e00ff */
[----:B------:R-:W-:Y:S01]  /*73c0*/  UMOV UR35, UR11 ;  /* 0x0000000b00237c82 */ /* 0x000fe20008000000 */
[----:B------:R-:W-:Y:S01]  /*73d0*/  UMOV UR36, UR12 ;  /* 0x0000000c00247c82 */ /* 0x000fe20008000000 */
[----:B------:R-:W-:Y:S01]  /*73e0*/  UMOV UR37, UR21 ;  /* 0x0000001500257c82 */ /* 0x000fe20008000000 */
[----:B------:R-:W-:Y:S01]  /*73f0*/  VIADD R6, R0, 0xffffffff ;  /* 0xffffffff00067836 */ /* 0x000fe20000000000 */
[----:B------:R-:W-:Y:S01]  /*7400*/  UMOV UR52, UR12 ;  /* 0x0000000c00347c82 */ /* 0x000fe20008000000 */
[----:B------:R-:W-:Y:S01]  /*7410*/  UMOV UR53, UR21 ;  /* 0x0000001500357c82 */ /* 0x000fe20008000000 */
[----:B------:R-:W-:Y:S01]  /*7420*/  UMOV UR58, 0x50 ;  /* 0x00000050003a7882 */ /* 0x000fe20000000000 */
[----:B------:R-:W-:Y:S01]  /*7430*/  UMOV UR59, UR11 ;  /* 0x0000000b003b7c82 */ /* 0x000fe20008000000 */
[----:B------:R1:W-:Y:S01]  /*7440*/  STL [R1], R6 ;  /* 0x0000000601007387 */ /* 0x0003e20000100800 */
[----:B------:R-:W-:Y:S01]  /*7450*/  ISETP.GE.AND P1, PT, R4, R6, PT ;  /* 0x000000060400720c */ /* 0x000fe20003f26270 */
[----:B------:R-:W-:Y:S01]  /*7460*/  UMOV UR60, UR12 ;  /* 0x0000000c003c7c82 */ /* 0x000fe20008000000 */
[----:B------:R-:W-:Y:S01]  /*7470*/  UMOV UR61, UR21 ;  /* 0x00000015003d7c82 */ /* 0x000fe20008000000 */
[----:B------:R-:W-:Y:S01]  /*7480*/  UTMALDG.4D [UR16], [UR48], desc[UR50] ;  /* 0x00003210300075b4 */ /* 0x000fe20008019000 */
[----:B------:R2:W-:Y:S01]  /*7490*/  UTMALDG.4D [UR40], [UR48], desc[UR50] ;  /* 0x00003228300075b4 */ /* 0x0005e20008019000 */
[----:B------:R-:W-:Y:S01]  /*74a0*/  UTMALDG.4D [UR24], [UR48], desc[UR50] ;  /* 0x00003218300075b4 */ /* 0x000fe20008019000 */
[----:B------:R3:W-:Y:S01]  /*74b0*/  UBLKCP.S.G [UR56], [UR32], UR7 ;  /* 0x00000038200073ba */ /* 0x0007e20008000207 */
[----:B------:R1:W-:Y:S01]  /*74c0*/  SYNCS.ARRIVE.TRANS64 RZ, [R16+URZ+0x26800], R5 ;  /* 0x0268000510ff79a7 */ /* 0x0003e2000800003f */
[----:B------:R4:W-:Y:S01]  /*74d0*/  UTMALDG.4D [UR8], [UR46], desc[UR54] ;  /* 0x000036082e0075b4 */ /* 0x0009e20008019000 */
[----:B--2---:R-:W-:Y:S01]  /*74e0*/  UIADD3 UR40, UR8, 0x4000, URZ ;  /* 0x0000400008287890 */ /* 0x004fe2000fffe03f */
[----:B------:R-:W-:Y:S01]  /*74f0*/  UMOV UR42, 0x40 ;  /* 0x00000040002a7882 */ /* 0x000fe20000000000 */
[----:B------:R-:W-:Y:S01]  /*7500*/  UMOV UR43, UR11 ;  /* 0x0000000b002b7c82 */ /* 0x000fe20008000000 */
[----:B------:R-:W-:Y:S01]  /*7510*/  UMOV UR44, UR12 ;  /* 0x0000000c002c7c82 */ /* 0x000fe20008000000 */
[----:B------:R-:W-:Y:S01]  /*7520*/  UMOV UR41, UR9 ;  /* 0x0000000900297c82 */ /* 0x000fe20008000000 */
[----:B---3--:R-:W-:-:S02]  /*7530*/  UIADD3 UR32, UR8, 0x1000, URZ ;  /* 0x0000100008207890 */ /* 0x008fc4000fffe03f */
[----:B------:R-:W-:Y:S02]  /*7540*/  UIADD3 UR48, UR8, 0x2000, URZ ;  /* 0x0000200008307890 */ /* 0x000fe4000fffe03f */
[----:B------:R-:W-:Y:S01]  /*7550*/  UIADD3 UR24, UR8, 0x3000, URZ ;  /* 0x0000300008187890 */ /* 0x000fe2000fffe03f */
[----:B------:R-:W-:Y:S01]  /*7560*/  UMOV UR33, UR9 ;  /* 0x0000000900217c82 */ /* 0x000fe20008000000 */
[----:B------:R-:W-:Y:S01]  /*7570*/  UMOV UR50, 0x20 ;  /* 0x0000002000327882 */ /* 0x000fe20000000000 */
[----:B------:R-:W-:Y:S01]  /*7580*/  UMOV UR51, UR11 ;  /* 0x0000000b00337c82 */ /* 0x000fe20008000000 */
[----:B------:R-:W-:Y:S01]  /*7590*/  UMOV UR49, UR9 ;  /* 0x0000000900317c82 */ /* 0x000fe20008000000 */
[----:B------:R-:W-:Y:S01]  /*75a0*/  UMOV UR26, 0x30 ;  /* 0x00000030001a7882 */ /* 0x000fe20000000000 */
[----:B------:R-:W-:Y:S01]  /*75b0*/  UMOV UR27, UR11 ;  /* 0x0000000b001b7c82 */ /* 0x000fe20008000000 */
[----:B------:R-:W-:Y:S01]  /*75c0*/  UMOV UR28, UR12 ;  /* 0x0000000c001c7c82 */ /* 0x000fe20008000000 */
[----:B------:R2:W-:Y:S01]  /*75d0*/  UTMALDG.4D [UR32], [UR46], desc[UR54] ;  /* 0x000036202e0075b4 */ /* 0x0005e20008019000 */
[----:B------:R-:W-:Y:S01]  /*75e0*/  UMOV UR25, UR9 ;  /* 0x0000000900197c82 */ /* 0x000fe20008000000 */
[----:B------:R-:W-:Y:S01]  /*75f0*/  UIADD3 UR56, UR8, 0x5000, URZ ;  /* 0x0000500008387890 */ /* 0x000fe2000fffe03f */
[----:B------:R-:W-:Y:S01]  /*7600*/  UMOV UR57, UR9 ;  /* 0x0000000900397c82 */ /* 0x000fe20008000000 */
[----:B----4-:R-:W-:Y:S01]  /*7610*/  UMOV UR10, 0x40 ;  /* 0x00000040000a7882 */ /* 0x010fe20000000000 */
[----:B------:R-:W-:Y:S01]  /*7620*/  UTMALDG.4D [UR48], [UR46], desc[UR54] ;  /* 0x000036302e0075b4 */ /* 0x000fe20008019000 */
[----:B------:R3:W-:Y:S01]  /*7630*/  UTMALDG.4D [UR24], [UR46], desc[UR54] ;  /* 0x000036182e0075b4 */ /* 0x0007e20008019000 */
[----:B------:R1:W-:Y:S01]  /*7640*/  UTMALDG.4D [UR40], [UR46], desc[UR54] ;  /* 0x000036282e0075b4 */ /* 0x0003e20008019000 */
[----:B--2---:R-:W-:Y:S01]  /*7650*/  UIADD3 UR32, UR8, 0x6000, URZ ;  /* 0x0000600008207890 */ /* 0x004fe2000fffe03f */
[----:B------:R-:W-:-:S02]  /*7660*/  UMOV UR34, UR18 ;  /* 0x0000001200227c82 */ /* 0x000fc40008000000 */
[----:B------:R1:W-:Y:S06]  /*7670*/  UTMALDG.4D [UR56], [UR46], desc[UR54] ;  /* 0x000036382e0075b4 */ /* 0x0003ec0008019000 */
[----:B------:R1:W-:Y:S01]  /*7680*/  UTMALDG.4D [UR32], [UR30], desc[UR54] ;  /* 0x000036201e0075b4 */ /* 0x0003e20008019000 */
[----:B---3--:R-:W-:Y:S02]  /*7690*/  UIADD3 UR24, UR8, 0x8000, URZ ;  /* 0x0000800008187890 */ /* 0x008fe4000fffe03f */
[----:B------:R-:W-:Y:S01]  /*76a0*/  UIADD3 UR8, UR8, 0xa000, URZ ;  /* 0x0000a00008087890 */ /* 0x000fe2000fffe03f */
[----:B------:R-:W-:-:S06]  /*76b0*/  UMOV UR26, 0x20 ;  /* 0x00000020001a7882 */ /* 0x000fcc0000000000 */
[----:B------:R1:W-:Y:S02]  /*76c0*/  UTMALDG.4D [UR24], [UR30], desc[UR54] ;  /* 0x000036181e0075b4 */ /* 0x0003e40008019000 */
[----:B------:R1:W-:Y:S02]  /*76d0*/  UTMALDG.4D [UR8], [UR30], desc[UR54] ;  /* 0x000036081e0075b4 */ /* 0x0003e40008019000 */
[----:B-1----:R-:W-:Y:S05]  /*76e0*/  @P1 BRA `(.L_x_1088) ;  /* 0x0000001000e41947 */ /* 0x002fea0003800000 */
[----:B------:R-:W-:Y:S01]  /*76f0*/  R2UR UR7, R4 ;  /* 0x00000000040772ca */ /* 0x000fe200000e0000 */
[----:B------:R-:W1:Y:S01]  /*7700*/  S2R R6, SR_TID.X ;  /* 0x0000000000067919 */ /* 0x000e620000002100 */
[----:B------:R-:W-:Y:S01]  /*7710*/  UIADD3 UR8, UR6, -0x2, URZ ;  /* 0xfffffffe06087890 */ /* 0x000fe2000fffe03f */
[----:B------:R-:W-:-:S05]  /*7720*/  IMAD.MOV.U32 R11, RZ, RZ, 0x1 ;  /* 0x00000001ff0b7424 */ /* 0x000fca00078e00ff */
[----:B------:R-:W-:-:S05]  /*7730*/  ISETP.NE.AND P1, PT, R4, UR8, PT ;  /* 0x0000000804007c0c */ /* 0x000fca000bf25270 */
[----:B------:R-:W-:-:S04]  /*7740*/  ULOP3.LUT UR7, URZ, UR7, URZ, 0x33, !UPT ;  /* 0x000000073f077292 */ /* 0x000fc8000f8e333f */
[----:B------:R-:W-:-:S06]  /*7750*/  UIADD3 UR7, UR7, UR6, URZ ;  /* 0x0000000607077290 */ /* 0x000fcc000fffe03f */
[----:B------:R-:W-:-:S05]  /*7760*/  IMAD.U32 R0, RZ, RZ, UR7 ;  /* 0x00000007ff007e24 */ /* 0x000fca000f8e00ff */
[----:B------:R-:W-:Y:S01]  /*7770*/  LOP3.LUT R5, R0, 0x1, RZ, 0xc0, !PT ;  /* 0x0000000100057812 */ /* 0x000fe200078ec0ff */
[----:B------:R-:W-:-:S04]  /*7780*/  IMAD.MOV.U32 R0, RZ, RZ, R4 ;  /* 0x000000ffff007224 */ /* 0x000fc800078e0004 */
[----:B------:R2:W-:Y:S01]  /*7790*/  STL [R1+0x4], R5 ;  /* 0x0000040501007387 */ /* 0x0005e20000100800 */
[----:B-1----:R-:W-:Y:S01]  /*77a0*/  LOP3.LUT R6, R6, 0x1f, RZ, 0xc0, !PT ;  /* 0x0000001f06067812 */ /* 0x002fe200078ec0ff */
[----:B------:R-:W-:Y:S06]  /*77b0*/  @!P1 BRA `(.L_x_1089) ;  /* 0x0000000c00209947 */ /* 0x000fec0003800000 */
[----:B------:R-:W-:Y:S01]  /*77c0*/  R2UR UR8, R5 ;  /* 0x00000000050872ca */ /* 0x000fe200000e0000 */
[----:B------:R-:W-:Y:S02]  /*77d0*/  IMAD.MOV.U32 R0, RZ, RZ, R4 ;  /* 0x000000ffff007224 */ /* 0x000fe400078e0004 */
[----:B------:R-:W-:-:S10]  /*77e0*/  IMAD.MOV.U32 R11, RZ, RZ, 0x1 ;  /* 0x00000001ff0b7424 */ /* 0x000fd400078e00ff */
[----:B------:R-:W-:-:S06]  /*77f0*/  UIADD3 UR7, UR7, -UR8, URZ ;  /* 0x8000000807077290 */ /* 0x000fcc000fffe03f */
[----:B------:R-:W-:-:S07]  /*7800*/  IMAD.U32 R20, RZ, RZ, UR7 ;  /* 0x00000007ff147e24 */ /* 0x000fce000f8e00ff */
.L_x_1098:
[----:B--234-:R-:W-:-:S04]  /*7810*/  SHF.L.U32 R21, R11, 0x1f, RZ ;  /* 0x0000001f0b157819 */ /* 0x01cfc800000006ff */
[----:B------:R-:W1:Y:S02]  /*7820*/  SYNCS.PHASECHK.TRANS64.TRYWAIT P1, [R16+URZ+0x26840], R21 ;  /* 0x02684015100075a7 */ /* 0x000e64000802017f */
[----:B-1----:R-:W-:Y:S05]  /*7830*/  @!P1 BRA `(.L_x_1090) ;  /* 0x00000018009c9947 */ /* 0x002fea0003800000 */
.L_x_1115:
[----:B------:R-:W-:Y:S05]  /*7840*/  @P0 BRA `(.L_x_1091) ;  /* 0x0000000000140947 */ /* 0x000fea0003800000 */
[----:B------:R-:W-:Y:S01]  /*7850*/  ISETP.NE.AND P1, PT, R6, RZ, PT ;  /* 0x000000ff0600720c */ /* 0x000fe20003f25270 */
[----:B------:R-:W-:-:S04]  /*7860*/  IMAD.MOV.U32 R3, RZ, RZ, 0x3100 ;  /* 0x00003100ff037424 */ /* 0x000fc800078e00ff */
[----:B------:R3:W-:Y:S08]  /*7870*/  SYNCS.ARRIVE.TRANS64 RZ, [R16+URZ+0x26830], R3 ;  /* 0x0268300310ff79a7 */ /* 0x0007f0000800003f */
[----:B------:R-:W-:Y:S05]  /*7880*/  @!P1 BRA `(.L_x_1091) ;  /* 0x0000000000049947 */ /* 0x000fea0003800000 */
[----:B------:R-:W-:Y:S01]  /*7890*/  BPT.TRAP 0x1 ;  /* 0x000000040000795c */ /* 0x000fe20000300000 */
.L_x_1091:
[----:B------:R-:W3:Y:S01]  /*78a0*/  LDC.64 R12, c[0x0][0x728] ;  /* 0x0001ca00ff0c7b82 */ /* 0x000ee20000000a00 */
[----:B------:R-:W-:Y:S01]  /*78b0*/  IMAD.SHL.U32 R18, R0, 0x40, RZ ;  /* 0x0000004000127824 */ /* 0x000fe200078e00ff */
[----:B------:R-:W-:Y:S01]  /*78c0*/  R2UR UR40, R16 ;  /* 0x00000000102872ca */ /* 0x000fe200000e0000 */
[----:B------:R-:W-:Y:S01]  /*78d0*/  UMOV UR30, 0x0 ;  /* 0x00000000001e7882 */ /* 0x000fe20000000000 */
[----:B------:R-:W-:Y:S01]  /*78e0*/  UMOV UR31, 0x14f00000 ;  /* 0x14f00000001f7882 */ /* 0x000fe20000000000 */
[----:B------:R-:W-:Y:S01]  /*78f0*/  UMOV UR18, URZ ;  /* 0x0000003f00127c82 */ /* 0x000fe20008000000 */
[C---:B------:R-:W-:Y:S01]  /*7900*/  IADD3 R2, P1, R18.reuse, UR14, RZ ;  /* 0x0000000e12027c10 */ /* 0x040fe2000ff3e0ff */
[----:B------:R-:W-:Y:S01]  /*7910*/  UMOV UR34, 0x20 ;  /* 0x0000002000227882 */ /* 0x000fe20000000000 */
[----:B--2---:R-:W2:Y:S01]  /*7920*/  LDC.64 R4, c[0x0][0x198] ;  /* 0x00006600ff047b82 */ /* 0x004ea20000000a00 */
[----:B------:R-:W-:Y:S01]  /*7930*/  R2UR UR19, R18 ;  /* 0x00000000121372ca */ /* 0x000fe200000e0000 */
[----:B------:R-:W-:Y:S01]  /*7940*/  UMOV UR36, UR20 ;  /* 0x0000001400247c82 */ /* 0x000fe20008000000 */
[----:B------:R-:W-:Y:S01]  /*7950*/  UMOV UR37, UR21 ;  /* 0x0000001500257c82 */ /* 0x000fe20008000000 */
[----:B------:R-:W-:Y:S01]  /*7960*/  UMOV UR26, 0x40 ;  /* 0x00000040001a7882 */ /* 0x000fe20000000000 */
[----:B------:R-:W-:Y:S01]  /*7970*/  UMOV UR28, UR20 ;  /* 0x00000014001c7c82 */ /* 0x000fe20008000000 */
[----:B------:R-:W-:Y:S01]  /*7980*/  UMOV UR29, UR21 ;  /* 0x00000015001d7c82 */ /* 0x000fe20008000000 */
        /* <DEDUP_REMOVED lines=11> */
[----:B------:R-:W-:Y:S01]  /*7a40*/  LEA.HI.X.SX32 R3, R18, R14, 0x1, P1 ;  /* 0x0000000e12037211 */ /* 0x000fe200008f0eff */
[----:B------:R-:W-:Y:S01]  /*7a50*/  UMOV UR7, 0x10 ;  /* 0x0000001000077882 */ /* 0x000fe20000000000 */
[----:B--2---:R-:W-:Y:S01]  /*7a60*/  IMAD.MOV.U32 R8, RZ, RZ, R4 ;  /* 0x000000ffff087224 */ /* 0x004fe200078e0004 */
[----:B------:R-:W-:Y:S01]  /*7a70*/  UMOV UR41, UR17 ;  /* 0x0000001100297c82 */ /* 0x000fe20008000000 */
[----:B------:R-:W-:Y:S01]  /*7a80*/  IMAD.MOV.U32 R7, RZ, RZ, R5 ;  /* 0x000000ffff077224 */ /* 0x000fe200078e0005 */
[----:B------:R-:W-:-:S02]  /*7a90*/  LEA.HI.X R2, R2, R13, R3, 0x2, P2 ;  /* 0x0000000d02027211 */ /* 0x000fc400010f1403 */
[----:B------:R-:W-:Y:S02]  /*7aa0*/  IADD3 R4, P1, R8, 0x1f0, RZ ;  /* 0x000001f008047810 */ /* 0x000fe40007f3e0ff */
[----:B------:R-:W-:Y:S02]  /*7ab0*/  R2UR UR43, R2 ;  /* 0x00000000022b72ca */ /* 0x000fe400000e0000 */
[----:B------:R-:W-:Y:S01]  /*7ac0*/  R2UR UR8, R4 ;  /* 0x00000000040872ca */ /* 0x000fe200000e0000 */
[----:B------:R-:W-:-:S05]  /*7ad0*/  IMAD.X R5, RZ, RZ, R7, P1 ;  /* 0x000000ffff057224 */ /* 0x000fca00008e0607 */
[----:B------:R-:W-:-:S13]  /*7ae0*/  R2UR UR9, R5 ;  /* 0x00000000050972ca */ /* 0x000fda00000e0000 */
[----:B------:R2:W-:Y:S01]  /*7af0*/  UTMALDG.4D [UR16], [UR8], desc[UR30] ;  /* 0x00001e10080075b4 */ /* 0x0005e20008019000 */
[----:B------:R2:W-:Y:S01]  /*7b00*/  UTMALDG.4D [UR32], [UR8], desc[UR30] ;  /* 0x00001e20080075b4 */ /* 0x0005e20008019000 */
[----:B------:R2:W-:Y:S01]  /*7b10*/  UTMALDG.4D [UR24], [UR8], desc[UR30] ;  /* 0x00001e18080075b4 */ /* 0x0005e20008019000 */
[----:B------:R2:W-:Y:S01]  /*7b20*/  UBLKCP.S.G [UR40], [UR42], UR7 ;  /* 0x000000282a0073ba */ /* 0x0005e20008000207 */
[----:B------:R-:W3:Y:S02]  /*7b30*/  SYNCS.PHASECHK.TRANS64.TRYWAIT P1, [R16+URZ+0x26828], R21 ;  /* 0x02682815100075a7 */ /* 0x000ee4000802017f */
[----:B--23--:R-:W-:Y:S05]  /*7b40*/  @!P1 BRA `(.L_x_1092) ;  /* 0x0000001400ec9947 */ /* 0x00cfea0003800000 */
.L_x_1116:
[----:B------:R-:W-:Y:S05]  /*7b50*/  @P0 BRA `(.L_x_1093) ;  /* 0x0000000000140947 */ /* 0x000fea0003800000 */
[----:B------:R-:W-:Y:S01]  /*7b60*/  ISETP.NE.AND P1, PT, R6, RZ, PT ;  /* 0x000000ff0600720c */ /* 0x000fe20003f25270 */
[----:B------:R-:W-:-:S04]  /*7b70*/  IMAD.MOV.U32 R2, RZ, RZ, 0x3100 ;  /* 0x00003100ff027424 */ /* 0x000fc800078e00ff */
[----:B------:R3:W-:Y:S08]  /*7b80*/  SYNCS.ARRIVE.TRANS64 RZ, [R16+URZ+0x26818], R2 ;  /* 0x0268180210ff79a7 */ /* 0x0007f0000800003f */
[----:B------:R-:W-:Y:S05]  /*7b90*/  @!P1 BRA `(.L_x_1093) ;  /* 0x0000000000049947 */ /* 0x000fea0003800000 */
[----:B------:R-:W-:Y:S01]  /*7ba0*/  BPT.TRAP 0x1 ;  /* 0x000000040000795c */ /* 0x000fe20000300000 */
.L_x_1093:
[----:B------:R-:W-:Y:S01]  /*7bb0*/  VIADD R18, R18, 0x40 ;  /* 0x0000004012127836 */ /* 0x000fe20000000000 */
[----:B------:R-:W-:Y:S01]  /*7bc0*/  ULDC.64 UR8, c[0x0][0x700] ;  /* 0x0001c00000087ab9 */ /* 0x000fe20000000a00 */
[----:B------:R-:W-:Y:S01]  /*7bd0*/  R2UR UR40, R16 ;  /* 0x00000000102872ca */ /* 0x000fe200000e0000 */
[----:B------:R-:W-:Y:S01]  /*7be0*/  IMAD.U32 R10, RZ, RZ, UR8 ;  /* 0x00000008ff0a7e24 */ /* 0x000fe2000f8e00ff */
[----:B------:R-:W-:Y:S01]  /*7bf0*/  UMOV UR30, 0x0 ;  /* 0x00000000001e7882 */ /* 0x000fe20000000000 */
[----:B---3--:R-:W-:Y:S01]  /*7c00*/  IADD3 R2, P1, R18, UR22, RZ ;  /* 0x0000001612027c10 */ /* 0x008fe2000ff3e0ff */
[----:B------:R-:W-:Y:S01]  /*7c10*/  IMAD.U32 R9, RZ, RZ, UR9 ;  /* 0x00000009ff097e24 */ /* 0x000fe2000f8e00ff */
[----:B------:R-:W-:Y:S01]  /*7c20*/  SHF.R.S32.HI R17, RZ, 0x1f, R18 ;  /* 0x0000001fff117819 */ /* 0x000fe20000011412 */
[----:B------:R-:W-:Y:S01]  /*7c30*/  UMOV UR31, 0x14f00000 ;  /* 0x14f00000001f7882 */ /* 0x000fe20000000000 */
[----:B------:R-:W-:Y:S01]  /*7c40*/  LEA R3, P2, R2, R10, 0x2 ;  /* 0x0000000a02037211 */ /* 0x000fe200078410ff */
[----:B------:R-:W-:Y:S01]  /*7c50*/  UMOV UR34, URZ ;  /* 0x0000003f00227c82 */ /* 0x000fe20008000000 */
[----:B------:R-:W-:Y:S01]  /*7c60*/  R2UR UR35, R18 ;  /* 0x00000000122372ca */ /* 0x000fe200000e0000 */
[----:B------:R-:W-:Y:S01]  /*7c70*/  UMOV UR36, UR20 ;  /* 0x0000001400247c82 */ /* 0x000fe20008000000 */
[----:B------:R-:W-:Y:S01]  /*7c80*/  R2UR UR42, R3 ;  /* 0x00000000032a72ca */ /* 0x000fe200000e0000 */
[----:B------:R-:W-:Y:S01]  /*7c90*/  IMAD.X R3, R17, 0x1, R15, P1 ;  /* 0x0000000111037824 */ /* 0x000fe200008e060f */
[----:B------:R-:W-:-:S02]  /*7ca0*/  UIADD3 UR33, UR40, 0x26818, URZ ;  /* 0x0002681828217890 */ /* 0x000fc4000fffe03f */
[----:B------:R-:W-:Y:S02]  /*7cb0*/  UIADD3 UR32, UR40, 0x15000, URZ ;  /* 0x0001500028207890 */ /* 0x000fe4000fffe03f */
[----:B------:R-:W-:Y:S01]  /*7cc0*/  LEA.HI.X R3, R2, R9, R3, 0x2, P2 ;  /* 0x0000000902037211 */ /* 0x000fe200010f1403 */
        /* <DEDUP_REMOVED lines=8> */
[----:B------:R-:W-:Y:S01]  /*7d50*/  UMOV UR26, 0x20 ;  /* 0x00000020001a7882 */ /* 0x000fe20000000000 */
[----:B------:R-:W-:Y:S01]  /*7d60*/  UMOV UR28, UR20 ;  /* 0x00000014001c7c82 */ /* 0x000fe20008000000 */
[----:B------:R-:W-:Y:S01]  /*7d70*/  UMOV UR29, UR21 ;  /* 0x00000015001d7c82 */ /* 0x000fe20008000000 */
[----:B------:R-:W-:Y:S01]  /*7d80*/  R2UR UR9, R3 ;  /* 0x00000000030972ca */ /* 0x000fe200000e0000 */
[----:B------:R-:W-:Y:S01]  /*7d90*/  UMOV UR25, UR33 ;  /* 0x0000002100197c82 */ /* 0x000fe20008000000 */
[----:B------:R-:W-:Y:S01]  /*7da0*/  UMOV UR27, UR35 ;  /* 0x00000023001b7c82 */ /* 0x000fe20008000000 */
[----:B------:R-:W-:Y:S01]  /*7db0*/  UMOV UR18, 0x40 ;  /* 0x0000004000127882 */ /* 0x000fe20000000000 */
[----:B------:R-:W-:Y:S01]  /*7dc0*/  UMOV UR17, UR33 ;  /* 0x0000002100117c82 */ /* 0x000fe20008000000 */
[----:B------:R-:W-:Y:S01]  /*7dd0*/  UMOV UR19, UR35 ;  /* 0x0000002300137c82 */ /* 0x000fe20008000000 */
[----:B------:R-:W-:Y:S01]  /*7de0*/  UMOV UR41, UR33 ;  /* 0x0000002100297c82 */ /* 0x000fe20008000000 */
[----:B------:R-:W-:-:S06]  /*7df0*/  UMOV UR7, 0x10 ;  /* 0x0000001000077882 */ /* 0x000fcc0000000000 */
[----:B------:R3:W-:Y:S01]  /*7e00*/  UTMALDG.4D [UR32], [UR8], desc[UR30] ;  /* 0x00001e20080075b4 */ /* 0x0007e20008019000 */
[----:B------:R3:W-:Y:S01]  /*7e10*/  UTMALDG.4D [UR24], [UR8], desc[UR30] ;  /* 0x00001e18080075b4 */ /* 0x0007e20008019000 */
[----:B------:R3:W-:Y:S01]  /*7e20*/  UTMALDG.4D [UR16], [UR8], desc[UR30] ;  /* 0x00001e10080075b4 */ /* 0x0007e20008019000 */
[----:B------:R3:W-:Y:S01]  /*7e30*/  UBLKCP.S.G [UR40], [UR42], UR7 ;  /* 0x000000282a0073ba */ /* 0x0007e20008000207 */
[----:B------:R-:W4:Y:S02]  /*7e40*/  SYNCS.PHASECHK.TRANS64.TRYWAIT P1, [R16+URZ+0x26848], R21 ;  /* 0x02684815100075a7 */ /* 0x000f24000802017f */
[----:B---34-:R-:W-:Y:S05]  /*7e50*/  @!P1 BRA `(.L_x_1094) ;  /* 0x00000014003c9947 */ /* 0x018fea0003800000 */
.L_x_1117:
[----:B------:R-:W-:Y:S05]  /*7e60*/  @P0 BRA `(.L_x_1095) ;  /* 0x0000000000140947 */ /* 0x000fea0003800000 */
[----:B------:R-:W-:Y:S01]  /*7e70*/  ISETP.NE.AND P1, PT, R6, RZ, PT ;  /* 0x000000ff0600720c */ /* 0x000fe20003f25270 */
[----:B-123--:R-:W-:-:S04]  /*7e80*/  IMAD.MOV.U32 R21, RZ, RZ, 0x3100 ;  /* 0x00003100ff157424 */ /* 0x00efc800078e00ff */
[----:B------:R4:W-:Y:S08]  /*7e90*/  SYNCS.ARRIVE.TRANS64 RZ, [R16+URZ+0x26838], R21 ;  /* 0x0268381510ff79a7 */ /* 0x0009f0000800003f */
[----:B------:R-:W-:Y:S05]  /*7ea0*/  @!P1 BRA `(.L_x_1095) ;  /* 0x0000000000049947 */ /* 0x000fea0003800000 */
[----:B------:R-:W-:Y:S01]  /*7eb0*/  BPT.TRAP 0x1 ;  /* 0x000000040000795c */ /* 0x000fe20000300000 */
.L_x_1095:
        /* <DEDUP_REMOVED lines=8> */
[C---:B------:R-:W-:Y:S01]  /*7f40*/  LEA R12, P1, R18.reuse, R12, 0x2 ;  /* 0x0000000c120c7211 */ /* 0x040fe200078210ff */
        /* <DEDUP_REMOVED lines=27> */
[----:B------:R-:W5:Y:S02]  /*8100*/  SYNCS.PHASECHK.TRANS64.TRYWAIT P1, [R16+URZ+0x26820], R5 ;  /* 0x02682005100075a7 */ /* 0x000f64000802017f */
[----:B-1---5:R-:W-:Y:S05]  /*8110*/  @!P1 BRA `(.L_x_1096) ;  /* 0x0000001000a09947 */ /* 0x022fea0003800000 */
.L_x_1119:
[----:B------:R-:W-:Y:S05]  /*8120*/  @P0 BRA `(.L_x_1097) ;  /* 0x0000000000140947 */ /* 0x000fea0003800000 */
[----:B------:R-:W-:Y:S01]  /*8130*/  ISETP.NE.AND P1, PT, R6, RZ, PT ;  /* 0x000000ff0600720c */ /* 0x000fe20003f25270 */
[----:B------:R-:W-:-:S04]  /*8140*/  IMAD.MOV.U32 R5, RZ, RZ, 0x3100 ;  /* 0x00003100ff057424 */ /* 0x000fc800078e00ff */
[----:B------:R1:W-:Y:S08]  /*8150*/  SYNCS.ARRIVE.TRANS64 RZ, [R16+URZ+0x26810], R5 ;  /* 0x0268100510ff79a7 */ /* 0x0003f0000800003f */
[----:B------:R-:W-:Y:S05]  /*8160*/  @!P1 BRA `(.L_x_1097) ;  /* 0x0000000000049947 */ /* 0x000fea0003800000 */
[----:B------:R-:W-:Y:S01]  /*8170*/  BPT.TRAP 0x1 ;  /* 0x000000040000795c */ /* 0x000fe20000300000 */
.L_x_1097:
[----:B------:R-:W-:Y:S01]  /*8180*/  R2UR UR7, R0 ;  /* 0x00000000000772ca */ /* 0x000fe200000e0000 */
[----:B------:R-:W-:Y:S01]  /*8190*/  VIADD R20, R20, 0xfffffffe ;  /* 0xfffffffe14147836 */ /* 0x000fe20000000000 */
[----:B------:R-:W-:Y:S01]  /*81a0*/  R2UR UR8, R15 ;  /* 0x000000000f0872ca */ /* 0x000fe200000e0000 */
[----:B------:R-:W-:Y:S01]  /*81b0*/  UMOV UR30, 0x0 ;  /* 0x00000000001e7882 */ /* 0x000fe20000000000 */
[----:B------:R-:W-:Y:S01]  /*81c0*/  R2UR UR40, R16 ;  /* 0x00000000102872ca */ /* 0x000fe200000e0000 */
[----:B------:R-:W-:Y:S01]  /*81d0*/  UMOV UR31, 0x14f00000 ;  /* 0x14f00000001f7882 */ /* 0x000fe20000000000 */
[----:B------:R-:W-:Y:S01]  /*81e0*/  UMOV UR34, URZ ;  /* 0x0000003f00227c82 */ /* 0x000fe20008000000 */
[----:B------:R-:W-:Y:S01]  /*81f0*/  UMOV UR36, UR20 ;  /* 0x0000001400247c82 */ /* 0x000fe20008000000 */
[----:B------:R-:W-:Y:S01]  /*8200*/  UMOV UR37, UR21 ;  /* 0x0000001500257c82 */ /* 0x000fe20008000000 */
[----:B------:R-:W-:Y:S01]  /*8210*/  UMOV UR26, 0x20 ;  /* 0x00000020001a7882 */ /* 0x000fe20000000000 */
[----:B------:R-:W-:Y:S01]  /*8220*/  UMOV UR28, UR20 ;  /* 0x00000014001c7c82 */ /* 0x000fe20008000000 */
[----:B------:R-:W-:Y:S01]  /*8230*/  UMOV UR29, UR21 ;  /* 0x00000015001d7c82 */ /* 0x000fe20008000000 */
[----:B------:R-:W-:Y:S01]  /*8240*/  UMOV UR18, 0x40 ;  /* 0x0000004000127882 */ /* 0x000fe20000000000 */
[----:B------:R-:W-:Y:S01]  /*8250*/  UIADD3 UR7, UR7, 0x2, URZ ;  /* 0x0000000207077890 */ /* 0x000fe2000fffe03f */
[----:B------:R-:W-:-:S03]  /*8260*/  UMOV UR10, 0x10 ;  /* 0x00000010000a7882 */ /* 0x000fc60000000000 */
[----:B------:R-:W-:Y:S02]  /*8270*/  USHF.L.U32 UR35, UR7, 0x6, URZ ;  /* 0x0000000607237899 */ /* 0x000fe4000800063f */
[----:B------:R-:W-:Y:S02]  /*8280*/  UIADD3 UR33, UR40, 0x26810, URZ ;  /* 0x0002681028217890 */ /* 0x000fe4000fffe03f */
[----:B------:R-:W-:Y:S02]  /*8290*/  UIADD3 UR9, UP0, UR35, UR22, URZ ;  /* 0x0000001623097290 */ /* 0x000fe4000ff1e03f */
[----:B------:R-:W-:Y:S02]  /*82a0*/  UIADD3 UR32, UR40, 0x12000, URZ ;  /* 0x0001200028207890 */ /* 0x000fe4000fffe03f */
[----:B------:R-:W-:Y:S02]  /*82b0*/  ULEA.HI.X.SX32 UR8, UR35, UR8, 0x1, UP0 ;  /* 0x0000000823087291 */ /* 0x000fe400080f0e3f */
[----:B-1----:R-:W-:Y:S01]  /*82c0*/  IMAD.U32 R5, RZ, RZ, UR9 ;  /* 0x00000009ff057e24 */ /* 0x002fe2000f8e00ff */
[----:B------:R-:W-:-:S02]  /*82d0*/  UIADD3 UR24, UR40, 0x13000, URZ ;  /* 0x0001300028187890 */ /* 0x000fc4000fffe03f */
[----:B------:R-:W-:Y:S01]  /*82e0*/  UIADD3 UR16, UR40, 0x14000, URZ ;  /* 0x0001400028107890 */ /* 0x000fe2000fffe03f */
[----:B------:R-:W-:Y:S01]  /*82f0*/  IMAD.U32 R4, RZ, RZ, UR8 ;  /* 0x00000008ff047e24 */ /* 0x000fe2000f8e00ff */
[----:B------:R-:W-:Y:S01]  /*8300*/  LEA R0, P1, R5, R10, 0x2 ;  /* 0x0000000a05007211 */ /* 0x000fe200078210ff */
[----:B------:R-:W-:Y:S01]  /*8310*/  UIADD3 UR40, UR40, 0x1e000, URZ ;  /* 0x0001e00028287890 */ /* 0x000fe2000fffe03f */
[----:B------:R-:W-:Y:S01]  /*8320*/  R2UR UR8, R2 ;  /* 0x00000000020872ca */ /* 0x000fe200000e0000 */
[----:B------:R-:W-:Y:S01]  /*8330*/  UMOV UR25, UR33 ;  /* 0x0000002100197c82 */ /* 0x000fe20008000000 */
[----:B------:R-:W-:Y:S01]  /*8340*/  R2UR UR42, R0 ;  /* 0x00000000002a72ca */ /* 0x000fe200000e0000 */
[----:B------:R-:W-:Y:S01]  /*8350*/  IMAD.U32 R0, RZ, RZ, UR9 ;  /* 0x00000009ff007e24 */ /* 0x000fe2000f8e00ff */
[----:B------:R-:W-:Y:S01]  /*8360*/  R2UR UR9, R3 ;  /* 0x00000000030972ca */ /* 0x000fe200000e0000 */
[----:B------:R-:W-:Y:S01]  /*8370*/  UMOV UR27, UR35 ;  /* 0x00000023001b7c82 */ /* 0x000fe20008000000 */
[----:B------:R-:W-:Y:S01]  /*8380*/  UMOV UR17, UR33 ;  /* 0x0000002100117c82 */ /* 0x000fe20008000000 */
[----:B------:R-:W-:Y:S01]  /*8390*/  UMOV UR19, UR35 ;  /* 0x0000002300137c82 */ /* 0x000fe20008000000 */
[----:B------:R-:W-:Y:S01]  /*83a0*/  LEA.HI.X R0, R0, R9, R4, 0x2, P1 ;  /* 0x0000000900007211 */ /* 0x000fe200008f1404 */
[----:B------:R-:W-:Y:S01]  /*83b0*/  UMOV UR41, UR33 ;  /* 0x0000002100297c82 */ /* 0x000fe20008000000 */
[----:B------:R-:W-:-:S02]  /*83c0*/  ISETP.NE.AND P1, PT, R20, RZ, PT ;  /* 0x000000ff1400720c */ /* 0x000fc40003f25270 */
[----:B------:R-:W-:Y:S01]  /*83d0*/  R2UR UR43, R0 ;  /* 0x00000000002b72ca */ /* 0x000fe200000e0000 */
[----:B------:R-:W-:-:S04]  /*83e0*/  IMAD.U32 R0, RZ, RZ, UR7 ;  /* 0x00000007ff007e24 */ /* 0x000fc8000f8e00ff */
[----:B------:R1:W-:Y:S01]  /*83f0*/  UTMALDG.4D [UR32], [UR8], desc[UR30] ;  /* 0x00001e20080075b4 */ /* 0x0003e20008019000 */
[----:B------:R1:W-:Y:S01]  /*8400*/  UTMALDG.4D [UR24], [UR8], desc[UR30] ;  /* 0x00001e18080075b4 */ /* 0x0003e20008019000 */
[----:B------:R1:W-:Y:S06]  /*8410*/  UTMALDG.4D [UR16], [UR8], desc[UR30] ;  /* 0x00001e10080075b4 */ /* 0x0003ec0008019000 */
[----:B------:R1:W-:Y:S02]  /*8420*/  UBLKCP.S.G [UR40], [UR42], UR10 ;  /* 0x000000282a0073ba */ /* 0x0003e4000800020a */
[----:B-1----:R-:W-:Y:S05]  /*8430*/  @P1 BRA `(.L_x_1098) ;  /* 0xfffffff000f41947 */ /* 0x002fea000383ffff */
.L_x_1089:
[----:B------:R-:W3:Y:S02]  /*8440*/  LDL.LU R4, [R1+0x4] ;  /* 0x0000040001047983 */ /* 0x000ee40000300800 */
[----:B---3--:R-:W-:Y:S02]  /*8450*/  ISETP.NE.AND P1, PT, R4, RZ, PT ;  /* 0x000000ff0400720c */ /* 0x008fe40003f25270 */
[----:B------:R1:W5:Y:S11]  /*8460*/  LDL R4, [R1] ;  /* 0x0000000001047983 */ /* 0x0003760000100800 */
[----:B-1----:R-:W-:Y:S05]  /*8470*/  @!P1 BRA `(.L_x_1088) ;  /* 0x0000000400809947 */ /* 0x002fea0003800000 */
[----:B------:R-:W-:-:S04]  /*8480*/  SHF.L.U32 R13, R11, 0x1f, RZ ;  /* 0x0000001f0b0d7819 */ /* 0x000fc800000006ff */
[----:B------:R-:W1:Y:S02]  /*8490*/  SYNCS.PHASECHK.TRANS64.TRYWAIT P1, [R16+URZ+0x26840], R13 ;  /* 0x0268400d100075a7 */ /* 0x000e64000802017f */
[----:B-1----:R-:W-:Y:S05]  /*84a0*/  @!P1 BRA `(.L_x_1099) ;  /* 0x0000000c00d49947 */ /* 0x002fea0003800000 */
.L_x_1120:
[----:B------:R-:W-:Y:S05]  /*84b0*/  @P0 BRA `(.L_x_1100) ;  /* 0x0000000000140947 */ /* 0x000fea0003800000 */
[----:B------:R-:W-:Y:S01]  /*84c0*/  ISETP.NE.AND P1, PT, R6, RZ, PT ;  /* 0x000000ff0600720c */ /* 0x000fe20003f25270 */
[----:B--2---:R-:W-:-:S04]  /*84d0*/  IMAD.MOV.U32 R5, RZ, RZ, 0x3100 ;  /* 0x00003100ff057424 */ /* 0x004fc800078e00ff */
[----:B------:R3:W-:Y:S08]  /*84e0*/  SYNCS.ARRIVE.TRANS64 RZ, [R16+URZ+0x26830], R5 ;  /* 0x0268300510ff79a7 */ /* 0x0007f0000800003f */
[----:B------:R-:W-:Y:S05]  /*84f0*/  @!P1 BRA `(.L_x_1100) ;  /* 0x0000000000049947 */ /* 0x000fea0003800000 */
[----:B------:R-:W-:Y:S01]  /*8500*/  BPT.TRAP 0x1 ;  /* 0x000000040000795c */ /* 0x000fe20000300000 */
.L_x_1100:
[----:B--23-5:R-:W2:Y:S01]  /*8510*/  LDC.64 R4, c[0x0][0x728] ;  /* 0x0001ca00ff047b82 */ /* 0x02cea20000000a00 */
[----:B------:R-:W-:Y:S01]  /*8520*/  IMAD.SHL.U32 R17, R0, 0x40, RZ ;  /* 0x0000004000117824 */ /* 0x000fe200078e00ff */
[----:B------:R-:W-:Y:S01]  /*8530*/  R2UR UR16, R16 ;  /* 0x00000000101072ca */ /* 0x000fe200000e0000 */
[----:B------:R-:W-:Y:S01]  /*8540*/  UMOV UR30, 0x0 ;  /* 0x00000000001e7882 */ /* 0x000fe20000000000 */
[----:B------:R-:W-:Y:S01]  /*8550*/  UMOV UR31, 0x14f00000 ;  /* 0x14f00000001f7882 */ /* 0x000fe20000000000 */
[----:B------:R-:W-:Y:S01]  /*8560*/  UMOV UR34, URZ ;  /* 0x0000003f00227c82 */ /* 0x000fe20008000000 */
[C---:B------:R-:W-:Y:S01]  /*8570*/  IADD3 R0, P1, R17.reuse, UR14, RZ ;  /* 0x0000000e11007c10 */ /* 0x040fe2000ff3e0ff */
[----:B------:R-:W-:Y:S01]  /*8580*/  UMOV UR36, UR20 ;  /* 0x0000001400247c82 */ /* 0x000fe20008000000 */
[----:B------:R-:W-:Y:S01]  /*8590*/  R2UR UR35, R17 ;  /* 0x00000000112372ca */ /* 0x000fe200000e0000 */
[----:B------:R-:W-:Y:S01]  /*85a0*/  UMOV UR37, UR21 ;  /* 0x0000001500257c82 */ /* 0x000fe20008000000 */
[----:B------:R-:W-:Y:S01]  /*85b0*/  UMOV UR26, 0x20 ;  /* 0x00000020001a7882 */ /* 0x000fe20000000000 */
[----:B------:R-:W-:Y:S01]  /*85c0*/  UMOV UR28, UR20 ;  /* 0x00000014001c7c82 */ /* 0x000fe20008000000 */
[----:B------:R-:W-:Y:S01]  /*85d0*/  UMOV UR29, UR21 ;  /* 0x00000015001d7c82 */ /* 0x000fe20008000000 */
[----:B------:R-:W-:Y:S01]  /*85e0*/  UMOV UR18, 0x40 ;  /* 0x0000004000127882 */ /* 0x000fe20000000000 */
[----:B------:R-:W-:Y:S01]  /*85f0*/  UMOV UR7, 0x10 ;  /* 0x0000001000077882 */ /* 0x000fe20000000000 */
        /* <DEDUP_REMOVED lines=12> */
[----:B------:R-:W-:-:S03]  /*86c0*/  UMOV UR43, UR33 ;  /* 0x00000021002b7c82 */ /* 0x000fc60008000000 */
[----:B------:R-:W-:Y:S02]  /*86d0*/  LEA.HI.X R5, R0, R5, R4, 0x2, P2 ;  /* 0x0000000500057211 */ /* 0x000fe400010f1404 */
        /* <DEDUP_REMOVED lines=11> */
.L_x_1121:
[----:B------:R-:W-:Y:S05]  /*8790*/  @P0 BRA `(.L_x_1102) ;  /* 0x0000000000140947 */ /* 0x000fea0003800000 */
[----:B------:R-:W-:Y:S01]  /*87a0*/  ISETP.NE.AND P0, PT, R6, RZ, PT ;  /* 0x000000ff0600720c */ /* 0x000fe20003f05270 */
[----:B------:R-:W-:-:S04]  /*87b0*/  IMAD.MOV.U32 R5, RZ, RZ, 0x3100 ;  /* 0x00003100ff057424 */ /* 0x000fc800078e00ff */
[----:B------:R3:W-:Y:S08]  /*87c0*/  SYNCS.ARRIVE.TRANS64 RZ, [R16+URZ+0x26818], R5 ;  /* 0x0268180510ff79a7 */ /* 0x0007f0000800003f */
[----:B------:R-:W-:Y:S05]  /*87d0*/  @!P0 BRA `(.L_x_1102) ;  /* 0x0000000000048947 */ /* 0x000fea0003800000 */
[----:B------:R-:W-:Y:S01]  /*87e0*/  BPT.TRAP 0x1 ;  /* 0x000000040000795c */ /* 0x000fe20000300000 */
.L_x_1102:
        /* <DEDUP_REMOVED lines=13> */
[----:B------:R-:W-:-:S04]  /*88c0*/  UIADD3 UR35, UR35, 0x40, URZ ;  /* 0x0000004023237890 */ /* 0x000fc8000fffe03f */
[----:B------:R-:W-:Y:S02]  /*88d0*/  UIADD3 UR8, UP0, UR35, UR22, URZ ;  /* 0x0000001623087290 */ /* 0x000fe4000ff1e03f */
[----:B------:R-:W-:Y:S02]  /*88e0*/  UIADD3 UR32, UR40, 0x15000, URZ ;  /* 0x0001500028207890 */ /* 0x000fe4000fffe03f */
[----:B------:R-:W-:Y:S02]  /*88f0*/  ULEA.HI.X.SX32 UR7, UR35, UR7, 0x1, UP0 ;  /* 0x0000000723077291 */ /* 0x000fe400080f0e3f */
[----:B---3--:R-:W-:Y:S01]  /*8900*/  IMAD.U32 R5, RZ, RZ, UR8 ;  /* 0x00000008ff057e24 */ /* 0x008fe2000f8e00ff */
[----:B------:R-:W-:Y:S01]  /*8910*/  UIADD3 UR33, UR40, 0x26818, URZ ;  /* 0x0002681828217890 */ /* 0x000fe2000fffe03f */
[----:B------:R-:W-:Y:S01]  /*8920*/  IMAD.U32 R0, RZ, RZ, UR8 ;  /* 0x00000008ff007e24 */ /* 0x000fe2000f8e00ff */
[----:B------:R-:W-:Y:S01]  /*8930*/  R2UR UR8, R2 ;  /* 0x00000000020872ca */ /* 0x000fe200000e0000 */
[----:B------:R-:W-:Y:S01]  /*8940*/  IMAD.U32 R4, RZ, RZ, UR7 ;  /* 0x00000007ff047e24 */ /* 0x000fe2000f8e00ff */
[----:B------:R-:W-:Y:S01]  /*8950*/  LEA R10, P0, R5, R10, 0x2 ;  /* 0x0000000a050a7211 */ /* 0x000fe200078010ff */
[----:B------:R-:W-:-:S02]  /*8960*/  UIADD3 UR24, UR40, 0x16000, URZ ;  /* 0x0001600028187890 */ /* 0x000fc4000fffe03f */
[----:B------:R-:W-:Y:S01]  /*8970*/  UIADD3 UR16, UR40, 0x17000, URZ ;  /* 0x0001700028107890 */ /* 0x000fe2000fffe03f */
[----:B------:R-:W-:Y:S01]  /*8980*/  LEA.HI.X R9, R0, R9, R4, 0x2, P0 ;  /* 0x0000000900097211 */ /* 0x000fe200000f1404 */
[----:B------:R-:W-:Y:S01]  /*8990*/  UIADD3 UR40, UR40, 0x1e100, URZ ;  /* 0x0001e10028287890 */ /* 0x000fe2000fffe03f */
[----:B------:R3:W5:Y:S01]  /*89a0*/  LDL.LU R4, [R1] ;  /* 0x0000000001047983 */ /* 0x0007620000300800 */
[----:B------:R-:W-:Y:S01]  /*89b0*/  R2UR UR42, R10 ;  /* 0x000000000a2a72ca */ /* 0x000fe200000e0000 */
[----:B------:R-:W-:Y:S01]  /*89c0*/  UMOV UR25, UR33 ;  /* 0x0000002100197c82 */ /* 0x000fe20008000000 */
[----:B------:R-:W-:Y:S01]  /*89d0*/  R2UR UR43, R9 ;  /* 0x00000000092b72ca */ /* 0x000fe200000e0000 */
[----:B------:R-:W-:Y:S01]  /*89e0*/  UMOV UR27, UR35 ;  /* 0x00000023001b7c82 */ /* 0x000fe20008000000 */
[----:B------:R3:W-:Y:S01]  /*89f0*/  UTMALDG.4D [UR32], [UR8], desc[UR30] ;  /* 0x00001e20080075b4 */ /* 0x0007e20008019000 */
[----:B------:R-:W-:Y:S01]  /*8a00*/  UMOV UR17, UR33 ;  /* 0x0000002100117c82 */ /* 0x000fe20008000000 */
[----:B------:R-:W-:Y:S01]  /*8a10*/  UMOV UR19, UR35 ;  /* 0x0000002300137c82 */ /* 0x000fe20008000000 */
[----:B------:R-:W-:Y:S01]  /*8a20*/  UMOV UR41, UR33 ;  /* 0x0000002100297c82 */ /* 0x000fe20008000000 */
[----:B------:R-:W-:Y:S01]  /*8a30*/  UMOV UR7, 0x10 ;  /* 0x0000001000077882 */ /* 0x000fe20000000000 */
[----:B------:R3:W-:Y:S01]  /*8a40*/  UTMALDG.4D [UR24], [UR8], desc[UR30] ;  /* 0x00001e18080075b4 */ /* 0x0007e20008019000 */
[----:B------:R3:W-:Y:S05]  /*8a50*/  UTMALDG.4D [UR16], [UR8], desc[UR30] ;  /* 0x00001e10080075b4 */ /* 0x0007ea0008019000 */
[----:B------:R3:W-:Y:S02]  /*8a60*/  UBLKCP.S.G [UR40], [UR42], UR7 ;  /* 0x000000282a0073ba */ /* 0x0007e40008000207 */
[----:B---3--:R-:W-:-:S07]  /*8a70*/  IMAD.MOV.U32 R19, RZ, RZ, 0x1 ;  /* 0x00000001ff137424 */ /* 0x008fce00078e00ff */
.L_x_1088:
[----:B------:R-:W3:Y:S01]  /*8a80*/  S2R R0, SR_TID.X ;  /* 0x0000000000007919 */ /* 0x000ee20000002100 */
[----:B------:R-:W-:Y:S01]  /*8a90*/  IMAD R3, R19, 0x8, R16 ;  /* 0x0000000813037824 */ /* 0x000fe200078e0210 */
[----:B---3--:R-:W-:Y:S02]  /*8aa0*/  LOP3.LUT R2, R0, 0x7f, RZ, 0xc0, !PT ;  /* 0x0000007f00027812 */ /* 0x008fe400078ec0ff */
[----:B------:R-:W-:Y:S02]  /*8ab0*/  SHF.L.U32 R0, R11, 0x1f, RZ ;  /* 0x0000001f0b007819 */ /* 0x000fe400000006ff */
[----:B------:R-:W-:Y:S02]  /*8ac0*/  ISETP.NE.AND P1, PT, R2, RZ, PT ;  /* 0x000000ff0200720c */ /* 0x000fe40003f25270 */
[----:B------:R-:W3:Y:S02]  /*8ad0*/  SYNCS.PHASECHK.TRANS64.TRYWAIT P0, [R3+URZ+0x26840], R0 ;  /* 0x02684000030075a7 */ /* 0x000ee4000800017f */
[----:B---3--:R-:W-:Y:S09]  /*8ae0*/  @!P0 BRA `(.L_x_1103) ;  /* 0x00000008006c8947 */ /* 0x008ff20003800000 */
.L_x_1122:
[----:B------:R-:W-:Y:S05]  /*8af0*/  @P1 BRA `(.L_x_1104) ;  /* 0x0000000000181947 */ /* 0x000fea0003800000 */
[----:B------:R-:W1:Y:S01]  /*8b00*/  S2R R2, SR_TID.X ;  /* 0x0000000000027919 */ /* 0x000e620000002100 */
[----:B---3--:R-:W-:-:S04]  /*8b10*/  IMAD.MOV.U32 R0, RZ, RZ, 0x3100 ;  /* 0x00003100ff007424 */ /* 0x008fc800078e00ff */
[----:B------:R3:W-:Y:S01]  /*8b20*/  SYNCS.ARRIVE.TRANS64 RZ, [R3+URZ+0x26830], R0 ;  /* 0x0268300003ff79a7 */ /* 0x0007e2000800003f */
[----:B-1----:R-:W-:-:S13]  /*8b30*/  LOP3.LUT P0, RZ, R2, 0x1f, RZ, 0xc0, !PT ;  /* 0x0000001f02ff7812 */ /* 0x002fda000780c0ff */
[----:B---3--:R-:W-:Y:S05]  /*8b40*/  @!P0 BRA `(.L_x_1104) ;  /* 0x0000000000048947 */ /* 0x008fea0003800000 */
[----:B------:R-:W-:Y:S01]  /*8b50*/  BPT.TRAP 0x1 ;  /* 0x000000040000795c */ /* 0x000fe20000300000 */
.L_x_1104:
[----:B-----5:R-:W-:Y:S01]  /*8b60*/  R2UR UR35, R4 ;  /* 0x00000000042372ca */ /* 0x020fe200000e0000 */
[C-C-:B---3--:R-:W-:Y:S01]  /*8b70*/  IMAD R0, R19.reuse, 0x3000, R16.reuse ;  /* 0x0000300013007824 */ /* 0x148fe200078e0210 */
[----:B------:R-:W-:Y:S01]  /*8b80*/  IADD3 R8, P0, R8, 0x1f0, RZ ;  /* 0x000001f008087810 */ /* 0x000fe20007f1e0ff */
[----:B-12-4-:R-:W-:Y:S01]  /*8b90*/  IMAD R16, R19, 0x100, R16 ;  /* 0x0000010013107824 */ /* 0x016fe200078e0210 */
[----:B------:R-:W-:Y:S01]  /*8ba0*/  R2UR UR10, R14 ;  /* 0x000000000e0a72ca */ /* 0x000fe200000e0000 */
[----:B------:R-:W-:Y:S01]  /*8bb0*/  ULDC.64 UR30, c[0x0][0x728] ;  /* 0x0001ca00001e7ab9 */ /* 0x000fe20000000a00 */
[----:B------:R-:W-:Y:S01]  /*8bc0*/  R2UR UR33, R3 ;  /* 0x00000000032172ca */ /* 0x000fe200000e0000 */
[----:B------:R-:W-:Y:S01]  /*8bd0*/  IMAD.X R7, RZ, RZ, R7, P0 ;  /* 0x000000ffff077224 */ /* 0x000fe200000e0607 */
[----:B------:R-:W-:Y:S01]  /*8be0*/  R2UR UR16, R0 ;  /* 0x00000000001072ca */ /* 0x000fe200000e0000 */
[----:B------:R-:W-:Y:S01]  /*8bf0*/  UMOV UR40, 0x0 ;  /* 0x0000000000287882 */ /* 0x000fe20000000000 */
[----:B------:R-:W-:Y:S01]  /*8c00*/  R2UR UR7, R16 ;  /* 0x00000000100772ca */ /* 0x000fe200000e0000 */
[----:B------:R-:W-:Y:S01]  /*8c10*/  UMOV UR41, 0x14f00000 ;  /* 0x14f0000000297882 */ /* 0x000fe20000000000 */
[----:B------:R-:W-:Y:S01]  /*8c20*/  R2UR UR8, R8 ;  /* 0x00000000080872ca */ /* 0x000fe200000e0000 */
[----:B------:R-:W-:Y:S01]  /*8c30*/  USHF.L.U32 UR35, UR35, 0x6, URZ ;  /* 0x0000000623237899 */ /* 0x000fe2000800063f */
[----:B------:R-:W-:Y:S01]  /*8c40*/  R2UR UR9, R7 ;  /* 0x00000000070972ca */ /* 0x000fe200000e0000 */
[----:B------:R-:W-:Y:S01]  /*8c50*/  UMOV UR34, URZ ;  /* 0x0000003f00227c82 */ /* 0x000fe20008000000 */
[----:B------:R-:W-:Y:S01]  /*8c60*/  UMOV UR36, UR20 ;  /* 0x0000001400247c82 */ /* 0x000fe20008000000 */
[----:B------:R-:W-:Y:S01]  /*8c70*/  UIADD3 UR13, UP0, UR35, UR14, URZ ;  /* 0x0000000e230d7290 */ /* 0x000fe2000ff1e03f */
[----:B------:R-:W-:Y:S01]  /*8c80*/  VIADD R0, R19, 0x1 ;  /* 0x0000000113007836 */ /* 0x000fe20000000000 */
[----:B------:R-:W-:-:S02]  /*8c90*/  UIADD3 UR33, UR33, 0x26830, URZ ;  /* 0x0002683021217890 */ /* 0x000fc4000fffe03f */
[----:B------:R-:W-:Y:S02]  /*8ca0*/  ULEA UR30, UP1, UR13, UR30, 0x2 ;  /* 0x0000001e0d1e7291 */ /* 0x000fe4000f82103f */
[----:B------:R-:W-:Y:S01]  /*8cb0*/  ULEA.HI.X.SX32 UR10, UR35, UR10, 0x1, UP0 ;  /* 0x0000000a230a7291 */ /* 0x000fe200080f0e3f */
[C---:B------:R-:W-:Y:S01]  /*8cc0*/  ISETP.NE.AND P0, PT, R0.reuse, 0x2, PT ;  /* 0x000000020000780c */ /* 0x040fe20003f05270 */
[----:B------:R-:W-:Y:S02]  /*8cd0*/  UIADD3 UR32, UR16, 0x18000, URZ ;  /* 0x0001800010207890 */ /* 0x000fe4000fffe03f */
[----:B------:R-:W-:Y:S01]  /*8ce0*/  UIADD3 UR24, UR16, 0x19000, URZ ;  /* 0x0001900010187890 */ /* 0x000fe2000fffe03f */
[----:B------:R-:W-:Y:S01]  /*8cf0*/  SEL R2, RZ, 0x1, P0 ;  /* 0x00000001ff027807 */ /* 0x000fe20000000000 */
[----:B------:R-:W-:Y:S01]  /*8d00*/  UIADD3 UR16, UR16, 0x1a000, URZ ;  /* 0x0001a00010107890 */ /* 0x000fe2000fffe03f */
[----:B------:R-:W-:Y:S01]  /*8d10*/  SEL R0, R0, RZ, P0 ;  /* 0x000000ff00007207 */ /* 0x000fe20000000000 */
[----:B------:R-:W-:Y:S01]  /*8d20*/  ULEA.HI.X UR31, UR13, UR31, UR10, 0x2, UP1 ;  /* 0x0000001f0d1f7291 */ /* 0x000fe200088f140a */
[----:B------:R-:W-:Y:S01]  /*8d30*/  LOP3.LUT R11, R11, R2, RZ, 0x3c, !PT ;  /* 0x000000020b0b7212 */ /* 0x000fe200078e3cff */
[----:B------:R-:W-:Y:S01]  /*8d40*/  UIADD3 UR42, UR7, 0x1e200, URZ ;  /* 0x0001e200072a7890 */ /* 0x000fe2000fffe03f */
[----:B------:R-:W-:Y:S01]  /*8d50*/  UMOV UR37, UR21 ;  /* 0x0000001500257c82 */ /* 0x000fe20008000000 */
[----:B------:R-:W-:Y:S01]  /*8d60*/  UMOV UR26, 0x20 ;  /* 0x00000020001a7882 */ /* 0x000fe20000000000 */
        /* <DEDUP_REMOVED lines=12> */
[----:B------:R1:W-:Y:S02]  /*8e30*/  UBLKCP.S.G [UR42], [UR30], UR7 ;  /* 0x0000002a1e0073ba */ /* 0x0003e40008000207 */
[----:B-1----:R-:W-:Y:S01]  /*8e40*/  NOP ;  /* 0x0000000000007918 */ /* 0x002fe20000000000 */
.L_x_1085:
[----:B------:R-:W-:Y:S05]  /*8e50*/  BSYNC B1 ;  /* 0x0000000000017941 */ /* 0x000fea0003800000 */
.L_x_1083:
[----:B------:R-:W-:-:S03]  /*8e60*/  UMOV UR7, 0xffffffff ;  /* 0xffffffff00077882 */ /* 0x000fc60000000000 */
[----:B------:R-:W-:Y:S05]  /*8e70*/  BRA.DIV UR7, `(.L_x_1105) ;  /* 0x00000006079c7947 */ /* 0x000fea000b800000 */
[----:B------:R-:W-:-:S13]  /*8e80*/  ELECT P6, URZ, PT ;  /* 0x00000000003f782f */ /* 0x000fda00038c0000 */
.L_x_1125:
[----:B------:R-:W-:Y:S05]  /*8e90*/  @!P6 BRA `(.L_x_1060) ;  /* 0x000000000084e947 */ /* 0x000fea0003800000 */
[----:B------:R-:W-:-:S06]  /*8ea0*/  ULOP3.LUT UR7, UR38, 0x2, URZ, 0xfc, !UPT ;  /* 0x0000000226077892 */ /* 0x000fcc000f8efc3f */
[----:B------:R-:W-:-:S05]  /*8eb0*/  IMAD.U32 R2, RZ, RZ, UR7 ;  /* 0x00000007ff027e24 */ /* 0x000fca000f8e00ff */
[----:B------:R-:W-:-:S13]  /*8ec0*/  ISETP.NE.AND P2, PT, R2, 0x3, PT ;  /* 0x000000030200780c */ /* 0x000fda0003f45270 */
[----:B------:R-:W-:Y:S05]  /*8ed0*/  @!P2 BRA `(.L_x_1106) ;  /* 0x000000000004a947 */ /* 0x000fea0003800000 */
[----:B------:R-:W-:Y:S01]  /*8ee0*/  BPT.TRAP 0x1 ;  /* 0x000000040000795c */ /* 0x000fe20000300000 */
.L_x_1106:
        /* <DEDUP_REMOVED lines=15> */
.L_x_1126:
[----:B------:R-:W2:Y:S02]  /*8fe0*/  SYNCS.PHASECHK.TRANS64.TRYWAIT P0, [R3+URZ], R2 ;  /* 0x00000002030075a7 */ /* 0x000ea4000800017f */
[----:B--2---:R-:W-:Y:S05]  /*8ff0*/  @!P0 BRA `(.L_x_1108) ;  /* 0x0000000400708947 */ /* 0x004fea0003800000 */
.L_x_1127:
[----:B------:R-:W-:Y:S05]  /*9000*/  @!P2 BRA `(.L_x_1109) ;  /* 0x000000000004a947 */ /* 0x000fea0003800000 */
[----:B------:R-:W-:Y:S01]  /*9010*/  BPT.TRAP 0x1 ;  /* 0x000000040000795c */ /* 0x000fe20000300000 */
.L_x_1109:
[----:B--2---:R-:W-:-:S04]  /*9020*/  VIADD R3, R7, 0x26840 ;  /* 0x0002684007037836 */ /* 0x004fc80000000000 */
[----:B------:R-:W-:-:S04]  /*9030*/  IMAD R0, R0, 0x8, R3 ;  /* 0x0000000800007824 */ /* 0x000fc800078e0203 */
[----:B------:R-:W2:Y:S02]  /*9040*/  SYNCS.PHASECHK.TRANS64.TRYWAIT P0, [R0+URZ], R5 ;  /* 0x00000005000075a7 */ /* 0x000ea4000800017f */
[----:B--2---:R-:W-:Y:S05]  /*9050*/  @!P0 BRA `(.L_x_1110) ;  /* 0x00000004006c8947 */ /* 0x004fea0003800000 */
.L_x_1128:
[----:B------:R-:W-:-:S07]  /*9060*/  IMAD R3, R4, 0x8, R3 ;  /* 0x0000000804037824 */ /* 0x000fce00078e0203 */
.L_x_1111:
[----:B---3--:R3:W4:Y:S02]  /*9070*/  SYNCS.PHASECHK.TRANS64.TRYWAIT P0, [R3+URZ], R2 ;  /* 0x00000002030075a7 */ /* 0x008724000800017f */
[----:B----4-:R-:W-:Y:S05]  /*9080*/  @!P0 NANOSLEEP.SYNCS 0x989680 ;  /* 0x009896800000895d */ /* 0x010fea0003900000 */
[----:B------:R-:W4:Y:S02]  /*9090*/  @!P0 SYNCS.PHASECHK.TRANS64 P0, [R3+URZ], R2 ;  /* 0x00000002030085a7 */ /* 0x000f24000800007f */
[----:B----4-:R-:W-:Y:S05]  /*90a0*/  @!P0 BRA `(.L_x_1111) ;  /* 0xfffffffc00f08947 */ /* 0x010fea000383ffff */
.L_x_1060:
[----:B------:R-:W-:Y:S05]  /*90b0*/  BSYNC B0 ;  /* 0x0000000000007941 */ /* 0x000fea0003800000 */
.L_x_1058:
[----:B------:R-:W-:Y:S05]  /*90c0*/  EXIT ;  /* 0x000000000000794d */ /* 0x000fea0003800000 */
.L_x_1028:
[----:B------:R-:W-:Y:S02]  /*90d0*/  IMAD.MOV.U32 R13, RZ, RZ, R16 ;  /* 0x000000ffff0d7224 */ /* 0x000fe400078e0010 */
[----:B------:R-:W-:Y:S02]  /*90e0*/  IMAD.MOV.U32 R12, RZ, RZ, RZ ;  /* 0x000000ffff0c7224 */ /* 0x000fe400078e00ff */
[----:B------:R-:W-:Y:S02]  /*90f0*/  IMAD.MOV.U32 R11, RZ, RZ, 0x1f ;  /* 0x0000001fff0b7424 */ /* 0x000fe400078e00ff */
[----:B------:R-:W-:-:S07]  /*9100*/  IMAD.MOV.U32 R15, RZ, RZ, -0x1 ;  /* 0xffffffffff0f7424 */ /* 0x000fce00078e00ff */
[----:B------:R-:W-:Y:S05]  /*9110*/  WARPSYNC.COLLECTIVE R15, `(.L_x_1112) ;  /* 0x000000000f087348 */ /* 0x000fea0003c00000 */
[----:B------:R1:W2:Y:S02]  /*9120*/  SHFL.IDX P6, R14, R13, R12, R11 ;  /* 0x0000000c0d0e7389 */ /* 0x0002a400000c000b */
[----:B-12---:R-:W-:Y:S01]  /*9130*/  ENDCOLLECTIVE ;  /* 0x000000000000791b */ /* 0x006fe20003800000 */
.L_x_1112:
[----:B------:R-:W-:Y:S05]  /*9140*/  BRA `(.L_x_1113) ;  /* 0xffffff7c00d07947 */ /* 0x000fea000383ffff */
.L_x_1030:
[----:B--2---:R2:W3:Y:S02]  /*9150*/  SYNCS.PHASECHK.TRANS64.TRYWAIT P0, [R18+URZ+0x26800], R5 ;  /* 0x02680005120075a7 */ /* 0x0044e4000800017f */
[----:B---3--:R-:W-:Y:S05]  /*9160*/  @!P0 NANOSLEEP.SYNCS 0x989680 ;  /* 0x009896800000895d */ /* 0x008fea0003900000 */
[----:B------:R-:W3:Y:S02]  /*9170*/  @!P0 SYNCS.PHASECHK.TRANS64 P0, [R18+URZ+0x26800], R5 ;  /* 0x02680005120085a7 */ /* 0x000ee4000800007f */
[----:B---3--:R-:W-:Y:S05]  /*9180*/  @!P0 BRA `(.L_x_1030) ;  /* 0xfffffffc00f08947 */ /* 0x008fea000383ffff */
[----:B------:R-:W-:Y:S05]  /*9190*/  BRA `(.L_x_1029) ;  /* 0xffffff7c00f87947 */ /* 0x000fea000383ffff */
.L_x_1035:
[----:B--2---:R-:W-:-:S04]  /*91a0*/  IMAD.U32 R7, RZ, RZ, UR6 ;  /* 0x00000006ff077e24 */ /* 0x004fc8000f8e00ff */
[----:B------:R2:W3:Y:S03]  /*91b0*/  SYNCS.PHASECHK.TRANS64.TRYWAIT P0, [R7+URZ+0x26810], R16 ;  /* 0x02681010070075a7 */ /* 0x0004e6000800017f */
[----:B---3--:R-:W-:Y:S05]  /*91c0*/  @!P0 NANOSLEEP.SYNCS 0x989680 ;  /* 0x009896800000895d */ /* 0x008fea0003900000 */
[----:B------:R-:W3:Y:S02]  /*91d0*/  @!P0 SYNCS.PHASECHK.TRANS64 P0, [R7+URZ+0x26810], R16 ;  /* 0x02681010070085a7 */ /* 0x000ee4000800007f */
[----:B---3--:R-:W-:Y:S05]  /*91e0*/  @!P0 BRA `(.L_x_1035) ;  /* 0xfffffffc00ec8947 */ /* 0x008fea000383ffff */
[----:B------:R-:W-:Y:S05]  /*91f0*/  BRA `(.L_x_1034) ;  /* 0xffffff8800587947 */ /* 0x000fea000383ffff */
.L_x_1039:
[----:B------:R-:W-:-:S04]  /*9200*/  IMAD.U32 R121, RZ, RZ, UR6 ;  /* 0x00000006ff797e24 */ /* 0x000fc8000f8e00ff */
[----:B------:R1:W1:Y:S03]  /*9210*/  SYNCS.PHASECHK.TRANS64.TRYWAIT P0, [R121+URZ+0x26830], R16 ;  /* 0x02683010790075a7 */ /* 0x000266000800017f */
[----:B-1----:R-:W-:Y:S05]  /*9220*/  @!P0 NANOSLEEP.SYNCS 0x989680 ;  /* 0x009896800000895d */ /* 0x002fea0003900000 */
[----:B------:R-:W1:Y:S02]  /*9230*/  @!P0 SYNCS.PHASECHK.TRANS64 P0, [R121+URZ+0x26830], R16 ;  /* 0x02683010790085a7 */ /* 0x000e64000800007f */
[----:B-1----:R-:W-:Y:S05]  /*9240*/  @!P0 BRA `(.L_x_1039) ;  /* 0xfffffffc00ec8947 */ /* 0x002fea000383ffff */
[----:B------:R-:W-:Y:S05]  /*9250*/  BRA `(.L_x_1038) ;  /* 0xffffff8c00607947 */ /* 0x000fea000383ffff */
.L_x_1086:
[----:B-1----:R1:W2:Y:S02]  /*9260*/  SYNCS.PHASECHK.TRANS64.TRYWAIT P0, [R16+URZ+0x26820], R3 ;  /* 0x02682003100075a7 */ /* 0x0022a4000800017f */
[----:B--2---:R-:W-:Y:S05]  /*9270*/  @!P0 NANOSLEEP.SYNCS 0x989680 ;  /* 0x009896800000895d */ /* 0x004fea0003900000 */
[----:B------:R-:W2:Y:S02]  /*9280*/  @!P0 SYNCS.PHASECHK.TRANS64 P0, [R16+URZ+0x26820], R3 ;  /* 0x02682003100085a7 */ /* 0x000ea4000800007f */
[----:B--2---:R-:W-:Y:S05]  /*9290*/  @!P0 BRA `(.L_x_1086) ;  /* 0xfffffffc00f08947 */ /* 0x004fea000383ffff */
[----:B------:R-:W-:Y:S05]  /*92a0*/  BRA `(.L_x_1114) ;  /* 0xffffffdc001c7947 */ /* 0x000fea000383ffff */
.L_x_1090:
[----:B-1----:R1:W3:Y:S02]  /*92b0*/  SYNCS.PHASECHK.TRANS64.TRYWAIT P1, [R16+URZ+0x26840], R21 ;  /* 0x02684015100075a7 */ /* 0x0022e4000802017f */
[----:B---3--:R-:W-:Y:S05]  /*92c0*/  @!P1 NANOSLEEP.SYNCS 0x989680 ;  /* 0x009896800000995d */ /* 0x008fea0003900000 */
[----:B------:R-:W3:Y:S02]  /*92d0*/  @!P1 SYNCS.PHASECHK.TRANS64 P1, [R16+URZ+0x26840], R21 ;  /* 0x02684015100095a7 */ /* 0x000ee4000802007f */
[----:B---3--:R-:W-:Y:S05]  /*92e0*/  @!P1 BRA `(.L_x_1090) ;  /* 0xfffffffc00f09947 */ /* 0x008fea000383ffff */
[----:B------:R-:W-:Y:S05]  /*92f0*/  BRA `(.L_x_1115) ;  /* 0xffffffe400507947 */ /* 0x000fea000383ffff */
.L_x_1092:
[----:B--2---:R2:W3:Y:S02]  /*9300*/  SYNCS.PHASECHK.TRANS64.TRYWAIT P1, [R16+URZ+0x26828], R21 ;  /* 0x02682815100075a7 */ /* 0x0044e4000802017f */
[----:B---3--:R-:W-:Y:S05]  /*9310*/  @!P1 NANOSLEEP.SYNCS 0x989680 ;  /* 0x009896800000995d */ /* 0x008fea0003900000 */
[----:B------:R-:W3:Y:S02]  /*9320*/  @!P1 SYNCS.PHASECHK.TRANS64 P1, [R16+URZ+0x26828], R21 ;  /* 0x02682815100095a7 */ /* 0x000ee4000802007f */
[----:B---3--:R-:W-:Y:S05]  /*9330*/  @!P1 BRA `(.L_x_1092) ;  /* 0xfffffffc00f09947 */ /* 0x008fea000383ffff */
[----:B------:R-:W-:Y:S05]  /*9340*/  BRA `(.L_x_1116) ;  /* 0xffffffe800007947 */ /* 0x000fea000383ffff */
.L_x_1094:
[----:B---3--:R3:W4:Y:S02]  /*9350*/  SYNCS.PHASECHK.TRANS64.TRYWAIT P1, [R16+URZ+0x26848], R21 ;  /* 0x02684815100075a7 */ /* 0x008724000802017f */
[----:B----4-:R-:W-:Y:S05]  /*9360*/  @!P1 NANOSLEEP.SYNCS 0x989680 ;  /* 0x009896800000995d */ /* 0x010fea0003900000 */
[----:B------:R-:W4:Y:S02]  /*9370*/  @!P1 SYNCS.PHASECHK.TRANS64 P1, [R16+URZ+0x26848], R21 ;  /* 0x02684815100095a7 */ /* 0x000f24000802007f */
[----:B----4-:R-:W-:Y:S05]  /*9380*/  @!P1 BRA `(.L_x_1094) ;  /* 0xfffffffc00f09947 */ /* 0x010fea000383ffff */
[----:B------:R-:W-:Y:S05]  /*9390*/  BRA `(.L_x_1117) ;  /* 0xffffffe800b07947 */ /* 0x000fea000383ffff */
.L_x_1096:
[----:B------:R-:W-:-:S07]  /*93a0*/  SHF.L.U32 R5, R11, 0x1f, RZ ;  /* 0x0000001f0b057819 */ /* 0x000fce00000006ff */
.L_x_1118:
[----:B------:R1:W1:Y:S02]  /*93b0*/  SYNCS.PHASECHK.TRANS64.TRYWAIT P1, [R16+URZ+0x26820], R5 ;  /* 0x02682005100075a7 */ /* 0x000264000802017f */
[----:B-1----:R-:W-:Y:S05]  /*93c0*/  @!P1 NANOSLEEP.SYNCS 0x989680 ;  /* 0x009896800000995d */ /* 0x002fea0003900000 */
[----:B------:R-:W1:Y:S02]  /*93d0*/  @!P1 SYNCS.PHASECHK.TRANS64 P1, [R16+URZ+0x26820], R5 ;  /* 0x02682005100095a7 */ /* 0x000e64000802007f */
[----:B-1----:R-:W-:Y:S05]  /*93e0*/  @!P1 BRA `(.L_x_1118) ;  /* 0xfffffffc00f09947 */ /* 0x002fea000383ffff */
[----:B------:R-:W-:Y:S05]  /*93f0*/  BRA `(.L_x_1119) ;  /* 0xffffffec00487947 */ /* 0x000fea000383ffff */
.L_x_1099:
[----:B-1----:R1:W3:Y:S02]  /*9400*/  SYNCS.PHASECHK.TRANS64.TRYWAIT P1, [R16+URZ+0x26840], R13 ;  /* 0x0268400d100075a7 */ /* 0x0022e4000802017f */
[----:B---3--:R-:W-:Y:S05]  /*9410*/  @!P1 NANOSLEEP.SYNCS 0x989680 ;  /* 0x009896800000995d */ /* 0x008fea0003900000 */
[----:B------:R-:W3:Y:S02]  /*9420*/  @!P1 SYNCS.PHASECHK.TRANS64 P1, [R16+URZ+0x26840], R13 ;  /* 0x0268400d100095a7 */ /* 0x000ee4000802007f */
[----:B---3--:R-:W-:Y:S05]  /*9430*/  @!P1 BRA `(.L_x_1099) ;  /* 0xfffffffc00f09947 */ /* 0x008fea000383ffff */
[----:B------:R-:W-:Y:S05]  /*9440*/  BRA `(.L_x_1120) ;  /* 0xfffffff000187947 */ /* 0x000fea000383ffff */
.L_x_1101:
[----:B--2---:R2:W3:Y:S02]  /*9450*/  SYNCS.PHASECHK.TRANS64.TRYWAIT P1, [R16+URZ+0x26828], R13 ;  /* 0x0268280d100075a7 */ /* 0x0044e4000802017f */
[----:B---3--:R-:W-:Y:S05]  /*9460*/  @!P1 NANOSLEEP.SYNCS 0x989680 ;  /* 0x009896800000995d */ /* 0x008fea0003900000 */
[----:B------:R-:W3:Y:S02]  /*9470*/  @!P1 SYNCS.PHASECHK.TRANS64 P1, [R16+URZ+0x26828], R13 ;  /* 0x0268280d100095a7 */ /* 0x000ee4000802007f */
[----:B---3--:R-:W-:Y:S05]  /*9480*/  @!P1 BRA `(.L_x_1101) ;  /* 0xfffffffc00f09947 */ /* 0x008fea000383ffff */
[----:B------:R-:W-:Y:S05]  /*9490*/  BRA `(.L_x_1121) ;  /* 0xfffffff000bc7947 */ /* 0x000fea000383ffff */
.L_x_1103:
[----:B---3--:R3:W1:Y:S02]  /*94a0*/  SYNCS.PHASECHK.TRANS64.TRYWAIT P0, [R3+URZ+0x26840], R0 ;  /* 0x02684000030075a7 */ /* 0x008664000800017f */
[----:B-1----:R-:W-:Y:S05]  /*94b0*/  @!P0 NANOSLEEP.SYNCS 0x989680 ;  /* 0x009896800000895d */ /* 0x002fea0003900000 */
[----:B------:R-:W1:Y:S02]  /*94c0*/  @!P0 SYNCS.PHASECHK.TRANS64 P0, [R3+URZ+0x26840], R0 ;  /* 0x02684000030085a7 */ /* 0x000e64000800007f */
[----:B-1----:R-:W-:Y:S05]  /*94d0*/  @!P0 BRA `(.L_x_1103) ;  /* 0xfffffffc00f08947 */ /* 0x002fea000383ffff */
[----:B------:R-:W-:Y:S05]  /*94e0*/  BRA `(.L_x_1122) ;  /* 0xfffffff400807947 */ /* 0x000fea000383ffff */
.L_x_1105:
[----:B------:R-:W-:Y:S01]  /*94f0*/  BSSY B1, `(.L_x_1123) ;  /* 0x0000006000017945 */ /* 0x000fe20003800000 */
[----:B------:R-:W-:-:S07]  /*9500*/  IMAD.MOV.U32 R15, RZ, RZ, -0x1 ;  /* 0xffffffffff0f7424 */ /* 0x000fce00078e00ff */
[----:B------:R-:W-:Y:S05]  /*9510*/  WARPSYNC.COLLECTIVE R15, `(.L_x_1124) ;  /* 0x000000000f0c7348 */ /* 0x000fea0003c00000 */
[----:B------:R-:W-:Y:S02]  /*9520*/  ELECT P6, UR62, PT ;  /* 0x00000000003e782f */ /* 0x000fe400038c0000 */
[----:B------:R-:W-:Y:S01]  /*9530*/  MOV R14, UR62 ;  /* 0x0000003e000e7c02 */ /* 0x000fe20008000f00 */
[----:B------:R-:W-:Y:S10]  /*9540*/  ENDCOLLECTIVE ;  /* 0x000000000000791b */ /* 0x000ff40003800000 */
.L_x_1124:
[----:B------:R-:W-:Y:S05]  /*9550*/  BSYNC B1 ;  /* 0x0000000000017941 */ /* 0x000fea0003800000 */
.L_x_1123:
[----:B------:R-:W-:Y:S05]  /*9560*/  BRA `(.L_x_1125) ;  /* 0xfffffff800487947 */ /* 0x000fea000383ffff */
.L_x_1107:
[----:B-1----:R1:W2:Y:S02]  /*9570*/  SYNCS.PHASECHK.TRANS64.TRYWAIT P0, [R6+URZ], R5 ;  /* 0x00000005060075a7 */ /* 0x0022a4000800017f */
[----:B--2---:R-:W-:Y:S05]  /*9580*/  @!P0 NANOSLEEP.SYNCS 0x989680 ;  /* 0x009896800000895d */ /* 0x004fea0003900000 */
[----:B------:R-:W2:Y:S02]  /*9590*/  @!P0 SYNCS.PHASECHK.TRANS64 P0, [R6+URZ], R5 ;  /* 0x00000005060085a7 */ /* 0x000ea4000800007f */
[----:B--2---:R-:W-:Y:S05]  /*95a0*/  @!P0 BRA `(.L_x_1107) ;  /* 0xfffffffc00f08947 */ /* 0x004fea000383ffff */
[----:B------:R-:W-:Y:S05]  /*95b0*/  BRA `(.L_x_1126) ;  /* 0xfffffff800887947 */ /* 0x000fea000383ffff */
.L_x_1108:
[----:B--2---:R2:W3:Y:S02]  /*95c0*/  SYNCS.PHASECHK.TRANS64.TRYWAIT P0, [R3+URZ], R2 ;  /* 0x00000002030075a7 */ /* 0x0044e4000800017f */
[----:B---3--:R-:W-:Y:S05]  /*95d0*/  @!P0 NANOSLEEP.SYNCS 0x989680 ;  /* 0x009896800000895d */ /* 0x008fea0003900000 */
[----:B------:R-:W3:Y:S02]  /*95e0*/  @!P0 SYNCS.PHASECHK.TRANS64 P0, [R3+URZ], R2 ;  /* 0x00000002030085a7 */ /* 0x000ee4000800007f */
[----:B---3--:R-:W-:Y:S05]  /*95f0*/  @!P0 BRA `(.L_x_1108) ;  /* 0xfffffffc00f08947 */ /* 0x008fea000383ffff */
[----:B------:R-:W-:Y:S05]  /*9600*/  BRA `(.L_x_1127) ;  /* 0xfffffff8007c7947 */ /* 0x000fea000383ffff */
.L_x_1110:
[----:B--2---:R2:W3:Y:S02]  /*9610*/  SYNCS.PHASECHK.TRANS64.TRYWAIT P0, [R0+URZ], R5 ;  /* 0x00000005000075a7 */ /* 0x0044e4000800017f */
[----:B---3--:R-:W-:Y:S05]  /*9620*/  @!P0 NANOSLEEP.SYNCS 0x989680 ;  /* 0x009896800000895d */ /* 0x008fea0003900000 */
[----:B------:R-:W3:Y:S02]  /*9630*/  @!P0 SYNCS.PHASECHK.TRANS64 P0, [R0+URZ], R5 ;  /* 0x00000005000085a7 */ /* 0x000ee4000800007f */
[----:B---3--:R-:W-:Y:S05]  /*9640*/  @!P0 BRA `(.L_x_1110) ;  /* 0xfffffffc00f08947 */ /* 0x008fea000383ffff */
[----:B------:R-:W-:Y:S05]  /*9650*/  BRA `(.L_x_1128) ;  /* 0xfffffff800807947 */ /* 0x000fea000383ffff */
.L_x_1129:
        /* <DEDUP_REMOVED lines=10> */
.L_x_3303:


//--------------------- .text._ZN7cutlass13device_kernelIN5flash11enable_sm90INS1_16FlashAttnBwdSm90INS1_25CollectiveMainloopBwdSm90ILi2ELi2ELi2EN4cute5tupleIJNS5_1CILi1EEES8_S8_EEENS6_IJNS7_ILi64EEENS7_ILi128EEENS7_ILi96EEEEEENS_6half_tEfNS_4arch4Sm90ELb0ELb1ELb0ELb0ELb1ELb1ELb0ELb0ELi2ELi1ELi2ELi1ELb1EEENS1_21CollectiveEpilogueBwdISD_SE_SG_Li256ELb0ELb0ELi1EEENS1_19SingleTileSchedulerILb0ELb0ELb0ELi128EEEEEEEEEvNT_6ParamsE --------------------------
	.section	.text._ZN7cutlass13device_kernelIN5flash11enable_sm90INS1_16FlashAttnBwdSm90INS1_25CollectiveMainloopBwdSm90ILi2ELi2ELi2EN4cute5tupleIJNS5_1CILi1EEES8_S8_EEENS6_IJNS7_ILi64EEENS7_ILi128EEENS7_ILi96EEEEEENS_6half_tEfNS_4arch4Sm90ELb0ELb1ELb0ELb0ELb1ELb1ELb0ELb0ELi2ELi1ELi2ELi1ELb1EEENS1_21CollectiveEpilogueBwdISD_SE_SG_Li256ELb0ELb0ELi1EEENS1_19SingleTileSchedulerILb0ELb0ELb0ELi128EEEEEEEEEvNT_6ParamsE,"ax",@progbits
	.align	128
.text._ZN7cutlass13device_kernelIN5flash11enable_sm90INS1_16FlashAttnBwdSm90INS1_25CollectiveMainloopBwdSm90ILi2ELi2ELi2EN4cute5tupleIJNS5_1CILi1EEES8_S8_EEENS6_IJNS7_ILi64EEENS7_ILi128EEENS7_ILi96EEEEEENS_6half_tEfNS_4arch4Sm90ELb0ELb1ELb0ELb0ELb1ELb1ELb0ELb0ELi2ELi1ELi2ELi1ELb1EEENS1_21CollectiveEpilogueBwdISD_SE_SG_Li256ELb0ELb0ELi1EEENS1_19SingleTileSchedulerILb0ELb0ELb0ELi128EEEEEEEEEvNT_6ParamsE:
        .type           _ZN7cutlass13device_kernelIN5flash11enable_sm90INS1_16FlashAttnBwdSm90INS1_25CollectiveMainloopBwdSm90ILi2ELi2ELi2EN4cute5tupleIJNS5_1CILi1EEES8_S8_EEENS6_IJNS7_ILi64EEENS7_ILi128EEENS7_ILi96EEEEEENS_6half_tEfNS_4arch4Sm90ELb0ELb1ELb0ELb0ELb1ELb1ELb0ELb0ELi2ELi1ELi2ELi1ELb1EEENS1_21CollectiveEpilogueBwdISD_SE_SG_Li256ELb0ELb0ELi1EEENS1_19SingleTileSchedulerILb0ELb0ELb0ELi128EEEEEEEEEvNT_6ParamsE,@function
        .size           _ZN7cutlass13device_kernelIN5flash11enable_sm90INS1_16FlashAttnBwdSm90INS1_25CollectiveMainloopBwdSm90ILi2ELi2ELi2EN4cute5tupleIJNS5_1CILi1EEES8_S8_EEENS6_IJNS7_ILi64EEENS7_ILi128EEENS7_ILi96EEEEEENS_6half_tEfNS_4arch4Sm90ELb0ELb1ELb0ELb0ELb1ELb1ELb0ELb0ELi2ELi1ELi2ELi1ELb1EEENS1_21CollectiveEpilogueBwdISD_SE_SG_Li256ELb0ELb0ELi1EEENS1_19SingleTileSchedulerILb0ELb0ELb0ELi128EEEEEEEEEvNT_6ParamsE,(.L_x_3304 - _ZN7cutlass13device_kernelIN5flash11enable_sm90INS1_16FlashAttnBwdSm90INS1_25CollectiveMainloopBwdSm90ILi2ELi2ELi2EN4cute5tupleIJNS5_1CILi1EEES8_S8_EEENS6_IJNS7_ILi64EEENS7_ILi128EEENS7_ILi96EEEEEENS_6half_tEfNS_4arch4Sm90ELb0ELb1ELb0ELb0ELb1ELb1ELb0ELb0ELi2ELi1ELi2ELi1ELb1EEENS1_21CollectiveEpilogueBwdISD_SE_SG_Li256ELb0ELb0ELi1EEENS1_19SingleTileSchedulerILb0ELb0ELb0ELi128EEEEEEEEEvNT_6ParamsE)
        .other          _ZN7cutlass13device_kernelIN5flash11enable_sm90INS1_16FlashAttnBwdSm90INS1_25CollectiveMainloopBwdSm90ILi2ELi2ELi2EN4cute5tupleIJNS5_1CILi1EEES8_S8_EEENS6_IJNS7_ILi64EEENS7_ILi128EEENS7_ILi96EEEEEENS_6half_tEfNS_4arch4Sm90ELb0ELb1ELb0ELb0ELb1ELb1ELb0ELb0ELi2ELi1ELi2ELi1ELb1EEENS1_21CollectiveEpilogueBwdISD_SE_SG_Li256ELb0ELb0ELi1EEENS1_19SingleTileSchedulerILb0ELb0ELb0ELi128EEEEEEEEEvNT_6ParamsE,@"STO_CUDA_ENTRY STV_DEFAULT"
_ZN7cutlass13device_kernelIN5flash11enable_sm90INS1_16FlashAttnBwdSm90INS1_25CollectiveMainloopBwdSm90ILi2ELi2ELi2EN4cute5tupleIJNS5_1CILi1EEES8_S8_EEENS6_IJNS7_ILi64EEENS7_ILi128EEENS7_ILi96EEEEEENS_6half_tEfNS_4arch4Sm90ELb0ELb1ELb0ELb0ELb1ELb1ELb0ELb0ELi2ELi1ELi2ELi1ELb1EEENS1_21CollectiveEpilogueBwdISD_SE_SG_Li256ELb0ELb0ELi1EEENS1_19SingleTileSchedulerILb0ELb0ELb0ELi128EEEEEEEEEvNT_6ParamsE:
        /* <DEDUP_REMOVED lines=30> */
.L_x_1131:
[----:B------:R-:W-:Y:S05]  /*01e0*/  BSYNC B0 ;  /* 0x0000000000007941 */ /* 0x000fea0003800000 */
.L_x_1130:
        /* <DEDUP_REMOVED lines=37> */
.L_x_1132:
        /* <DEDUP_REMOVED lines=22> */
.L_x_1133:
[----:B------:R-:W-:Y:S01]  /*05a0*/  PLOP3.LUT P0, PT, PT, PT, UP0, 0x80, 0x0 ;  /* 0x000000000000781c */ /* 0x000fe20003f0f008 */
[----:B------:R-:W-:Y:S01]  /*05b0*/  NOP ;  /* 0x0000000000007918 */ /* 0x000fe20000000000 */
[----:B------:R-:W-:Y:S01]  /*05c0*/  ULDC.64 UR46, c[0x0][0x208] ;  /* 0x00008200002e7ab9 */ /* 0x000fe20000000a00 */
[----:B-12-4-:R-:W-:Y:S10]  /*05d0*/  BAR.SYNC.DEFER_BLOCKING 0x0 ;  /* 0x0000000000007b1d */ /* 0x016ff40000010000 */
[----:B------:R-:W-:Y:S05]  /*05e0*/  @!P0 BRA `(.L_x_1134) ;  /* 0x0000005400e08947 */ /* 0x000fea0003800000 */
.L_x_1135:
        /* <DEDUP_REMOVED lines=85> */
.L_x_1136:
        /* <DEDUP_REMOVED lines=28> */
.L_x_1139:
        /* <DEDUP_REMOVED lines=15> */
.L_x_1138:
        /* <DEDUP_REMOVED lines=22> */
.L_x_1141:
        /* <DEDUP_REMOVED lines=15> */
.L_x_1140:
[----:B------:R-:W-:Y:S01]  /*1040*/  SHF.R.S32.HI R25, RZ, 0x1f, R22 ;  /* 0x0000001fff197819 */ /* 0x000fe20000011416 */
[----:B------:R-:W-:-:S03]  /*1050*/  UMOV UR4, 0xffffffff ;  /* 0xffffffff00047882 */ /* 0x000fc60000000000 */
[----:B------:R-:W-:-:S04]  /*1060*/  LEA.HI R0, R25, R22, RZ, 0x7 ;  /* 0x0000001619007211 */ /* 0x000fc800078f38ff */
[----:B------:R-:W-:Y:S01]  /*1070*/  SHF.R.S32.HI R16, RZ, 0x7, R0 ;  /* 0x00000007ff107819 */ /* 0x000fe20000011400 */
[----:B------:R-:W-:Y:S06]  /*1080*/  BRA.DIV UR4, `(.L_x_1142) ;  /* 0x0000008e04d47947 */ /* 0x000fec000b800000 */
[----:B------:R1:W2:Y:S02]  /*1090*/  SHFL.IDX PT, R14, R16, RZ, 0x1f ;  /* 0x00001fff100e7589 */ /* 0x0002a400000e0000 */
.L_x_1256:
        /* <DEDUP_REMOVED lines=15> */
.L_x_1143:
        /* <DEDUP_REMOVED lines=19> */
.L_x_1145:
        /* <DEDUP_REMOVED lines=125> */
.L_x_1156:
[----:B------:R-:W-:-:S06]  /*1a90*/  UISETP.NE.AND UP0, UPT, UR16, 0x3, UPT ;  /* 0x000000031000788c */ /* 0x000fcc000bf05270 */
[----:B------:R-:W-:-:S13]  /*1aa0*/  PLOP3.LUT P6, PT, PT, PT, UP0, 0x80, 0x0 ;  /* 0x000000000000781c */ /* 0x000fda0003fcf008 */
[----:B-1----:R-:W-:Y:S05]  /*1ab0*/  @!P6 BRA `(.L_x_1146) ;  /* 0x000000000004e947 */ /* 0x002fea0003800000 */
[----:B------:R-:W-:Y:S01]  /*1ac0*/  BPT.TRAP 0x1 ;  /* 0x000000040000795c */ /* 0x000fe20000300000 */
.L_x_1146:
[----:B------:R-:W-:Y:S01]  /*1ad0*/  R2UR UR6, R18 ;  /* 0x00000000120672ca */ /* 0x000fe200000e0000 */
[----:B------:R-:W-:-:S05]  /*1ae0*/  IMAD.U32 R16, RZ, RZ, UR4 ;  /* 0x00000004ff107e24 */ /* 0x000fca000f8e00ff */
[----:B------:R-:W-:-:S07]  /*1af0*/  SHF.L.U32 R16, R16, 0x1f, RZ ;  /* 0x0000001f10107819 */ /* 0x000fce00000006ff */
[----:B------:R-:W-:-:S09]  /*1b00*/  ULEA UR6, UR5, UR6, 0x3 ;  /* 0x0000000605067291 */ /* 0x000fd2000f8e183f */
[----:B------:R1:W2:Y:S01]  /*1b10*/  SYNCS.PHASECHK.TRANS64.TRYWAIT P0, [UR6+0x26810], R16 ;  /* 0x02681010ff0075a7 */ /* 0x0002a20008000146 */
[----:B------:R-:W-:Y:S05]  /*1b20*/  @!P6 BRA `(.L_x_1147) ;  /* 0x000000000004e947 */ /* 0x000fea0003800000 */
[----:B------:R-:W-:Y:S01]  /*1b30*/  BPT.TRAP 0x1 ;  /* 0x000000040000795c */ /* 0x000fe20000300000 */
.L_x_1147:
[----:B--2---:R-:W-:Y:S05]  /*1b40*/  @P0 BRA `(.L_x_1148) ;  /* 0x0000000000080947 */ /* 0x004fea0003800000 */
[----:B------:R-:W2:Y:S02]  /*1b50*/  SYNCS.PHASECHK.TRANS64.TRYWAIT P0, [UR6+0x26810], R16 ;  /* 0x02681010ff0075a7 */ /* 0x000ea40008000146 */
[----:B--2---:R-:W-:Y:S05]  /*1b60*/  @!P0 BRA `(.L_x_1149) ;  /* 0x0000008400508947 */ /* 0x004fea0003800000 */
.L_x_1148:
        /* <DEDUP_REMOVED lines=66> */
.L_x_1150:
[----:B------:R1:W1:Y:S01]  /*1f90*/  SYNCS.PHASECHK.TRANS64.TRYWAIT P0, [UR6+0x26830], R16 ;  /* 0x02683010ff0075a7 */ /* 0x0002620008000146 */
[----:B------:R-:W-:Y:S05]  /*1fa0*/  @!P6 BRA `(.L_x_1151) ;  /* 0x000000000004e947 */ /* 0x000fea0003800000 */
[----:B------:R-:W-:Y:S01]  /*1fb0*/  BPT.TRAP 0x1 ;  /* 0x000000040000795c */ /* 0x000fe20000300000 */
.L_x_1151:
[----:B-1----:R-:W-:Y:S05]  /*1fc0*/  @P0 BRA `(.L_x_1152) ;  /* 0x0000000000080947 */ /* 0x002fea0003800000 */
[----:B------:R-:W1:Y:S02]  /*1fd0*/  SYNCS.PHASECHK.TRANS64.TRYWAIT P0, [UR6+0x26830], R16 ;  /* 0x02683010ff0075a7 */ /* 0x000e640008000146 */
[----:B-1----:R-:W-:Y:S05]  /*1fe0*/  @!P0 BRA `(.L_x_1153) ;  /* 0x0000008000488947 */ /* 0x002fea0003800000 */
.L_x_1152:
[----:B------:R-:W-:Y:S01]  /*1ff0*/  R2UR UR8, R18 ;  /* 0x00000000120872ca */ /* 0x000fe200000e0000 */
[----:B------:R-:W-:Y:S01]  /*2000*/  WARPGROUP.ARRIVE ;  /* 0x00000000000079c5 */ /* 0x000fe20000000000 */
[----:B------:R-:W-:Y:S01]  /*2010*/  UMOV UR11, 0x80000020 ;  /* 0x80000020000b7882 */ /* 0x000fe20000000000 */
[----:B------:R-:W-:Y:S01]  /*2020*/  UMOV UR15, 0x80000020 ;  /* 0x80000020000f7882 */ /* 0x000fe20000000000 */
[----:B------:R-:W1:Y:S01]  /*2030*/  LDC.64 R214, c[0x0][0x748] ;  /* 0x0001d200ffd67b82 */ /* 0x000e620000000a00 */
[----:B------:R-:W-:Y:S01]  /*2040*/  ULEA UR9, UR37, -UR17, 0x6 ;  /* 0x8000001125097291 */ /* 0x000fe2000f8e303f */
[C---:B------:R-:W-:Y:S02]  /*2050*/  ISETP.GT.AND P1, PT, R3.reuse, RZ, PT ;  /* 0x000000ff0300720c */ /* 0x040fe40003f24270 */
        /* <DEDUP_REMOVED lines=10> */
[C-C-:B-1----:R-:W-:Y:S01]  /*2100*/  IMAD.IADD R217, R214.reuse, 0x1, -R218.reuse ;  /* 0x00000001d6d97824 */ /* 0x142fe200078e0ada */
[----:B------:R-:W-:Y:S01]  /*2110*/  UIMAD UR10, UR5, 0x300, UR10 ;  /* 0x00000300050a78a4 */ /* 0x000fe2000f8e020a */
[----:B------:R-:W-:Y:S01]  /*2120*/  IADD3 R216, RZ, -R218, -R215 ;  /* 0x800000daffd87210 */ /* 0x000fe20007ffe8d7 */
[----:B------:R-:W-:Y:S01]  /*2130*/  UIMAD UR8, UR5, 0x300, UR8 ;  /* 0x00000300050878a4 */ /* 0x000fe2000f8e0208 */
[----:B------:R-:W-:Y:S01]  /*2140*/  IADD3 R214, R214, 0x8, -R218 ;  /* 0x00000008d6d67810 */ /* 0x000fe20007ffe8da */
        /* <DEDUP_REMOVED lines=8> */
[----:B------:R-:W-:Y:S01]  /*21d0*/  ISETP.GE.AND P1, PT, R217, 0x1, PT ;  /* 0x00000001d900780c */ /* 0x000fe20003f26270 */
[----:B------:R-:W-:Y:S01]  /*21e0*/  UMOV UR11, 0x80000020 ;  /* 0x80000020000b7882 */ /* 0x000fe20000000000 */
[----:B------:R-:W-:Y:S01]  /*21f0*/  ISETP.GT.OR P0, PT, R216, RZ, !P0 ;  /* 0x000000ffd800720c */ /* 0x000fe20004704670 */
[----:B------:R-:W-:Y:S01]  /*2200*/  ULOP3.LUT UR9, UR9, 0x3fff, URZ, 0xc0, !UPT ;  /* 0x00003fff09097892 */ /* 0x000fe2000f8ec03f */
[----:B------:R-:W-:Y:S02]  /*2210*/  IADD3 R215, -R218, 0x8, -R215 ;  /* 0x00000008dad77810 */ /* 0x000fe40007ffe9d7 */
        /* <DEDUP_REMOVED lines=33> */
[----:B------:R-:W-:-:S02]  /*2430*/  FSEL R156, R165, -INF , !P0 ;  /* 0xff800000a59c7808 */ /* 0x000fc40004000000 */
[----:B------:R-:W-:Y:S02]  /*2440*/  ISETP.GT.OR P0, PT, R216, 0x20, !P1 ;  /* 0x00000020d800780c */ /* 0x000fe40004f04670 */
[C---:B------:R-:W-:Y:S01]  /*2450*/  ISETP.GE.AND P1, PT, R217.reuse, 0x21, PT ;  /* 0x00000021d900780c */ /* 0x040fe20003f26270 */
[----:B------:R-:W-:Y:S01]  /*2460*/  FFMA.FTZ R165, R156, UR18, -R15 ;  /* 0x000000129ca57c23 */ /* 0x000fe2000801080f */
[----:B------:R-:W-:Y:S01]  /*2470*/  FSEL R157, R168, -INF , !P0 ;  /* 0xff800000a89d7808 */ /* 0x000fe20004000000 */
[----:B------:R-:W-:Y:S01]  /*2480*/  MUFU.EX2 R16, R16 ;  /* 0x0000001000107308 */ /* 0x000fe20000000800 */
[----:B------:R-:W-:Y:S02]  /*2490*/  ISETP.GT.OR P0, PT, R216, 0x21, !P1 ;  /* 0x00000021d800780c */ /* 0x000fe40004f04670 */
[----:B------:R-:W-:Y:S01]  /*24a0*/  ISETP.GE.AND P1, PT, R217, 0x28, PT ;  /* 0x00000028d900780c */ /* 0x000fe20003f26270 */
[----:B------:R-:W-:Y:S01]  /*24b0*/  FFMA.FTZ R164, R157, UR18, -R8 ;  /* 0x000000129da47c23 */ /* 0x000fe20008010808 */
[----:B------:R-:W-:-:S02]  /*24c0*/  FSEL R156, R169, -INF , !P0 ;  /* 0xff800000a99c7808 */ /* 0x000fc40004000000 */
        /* <DEDUP_REMOVED lines=10> */
[----:B------:R-:W-:-:S02]  /*2570*/  WARPGROUP.DEPBAR.LE gsb0, 0x0 ;  /* 0x00008000000079c5 */ /* 0x000fc40000010000 */
[----:B------:R-:W-:Y:S01]  /*2580*/  WARPGROUP.ARRIVE ;  /* 0x00000000000079c5 */ /* 0x000fe20000000000 */
[----:B------:R-:W-:Y:S02]  /*2590*/  ISETP.GE.AND P1, PT, R156, RZ, PT ;  /* 0x000000ff9c00720c */ /* 0x000fe40003f26270 */
[----:B------:R-:W-:Y:S01]  /*25a0*/  FSEL R172, R173, -INF , !P0 ;  /* 0xff800000adac7808 */ /* 0x000fe20004000000 */
[----:B------:R-:W-:Y:S01]  /*25b0*/  MUFU.EX2 R165, R165 ;  /* 0x000000a500a57308 */ /* 0x000fe20000000800 */
[----:B------:R-:W-:Y:S01]  /*25c0*/  ISETP.GT.OR P0, PT, R214, RZ, !P1 ;  /* 0x000000ffd600720c */ /* 0x000fe20004f04670 */
[----:B------:R-:W-:Y:S01]  /*25d0*/  HGMMA.64x64x16.F32 R120, R196, gdesc[UR12], R120, gsb0 ;  /* 0x00e0000cc4787df0 */ /* 0x000fe20008000878 */
[----:B------:R-:W-:Y:S01]  /*25e0*/  UMOV UR14, UR12 ;  /* 0x0000000c000e7c82 */ /* 0x000fe20008000000 */
[----:B------:R-:W-:Y:S01]  /*25f0*/  UMOV UR15, 0x80000020 ;  /* 0x80000020000f7882 */ /* 0x000fe20000000000 */
[----:B------:R-:W-:Y:S01]  /*2600*/  UIADD3 UR12, UR10, 0x102, URZ ;  /* 0x000001020a0c7890 */ /* 0x000fe2000fffe03f */
[----:B------:R-:W-:Y:S01]  /*2610*/  ISETP.GE.AND P1, PT, R156, 0x1, PT ;  /* 0x000000019c00780c */ /* 0x000fe20003f26270 */
[----:B------:R-:W-:Y:S01]  /*2620*/  FFMA.FTZ R173, R172, UR18, -R7 ;  /* 0x00000012acad7c23 */ /* 0x000fe20008010807 */
[----:B------:R-:W-:Y:S01]  /*2630*/  FSEL R157, R154, -INF , !P0 ;  /* 0xff8000009a9d7808 */ /* 0x000fe20004000000 */
[----:B------:R-:W-:Y:S01]  /*2640*/  MUFU.EX2 R164, R164 ;  /* 0x000000a400a47308 */ /* 0x000fe20000000800 */
[----:B------:R-:W-:-:S02]  /*2650*/  ISETP.GT.OR P0, PT, R214, 0x1, !P1 ;  /* 0x00000001d600780c */ /* 0x000fc40004f04670 */
[----:B------:R-:W-:Y:S01]  /*2660*/  ISETP.GE.AND P1, PT, R156, 0x8, PT ;  /* 0x000000089c00780c */ /* 0x000fe20003f26270 */
[----:B------:R-:W-:Y:S01]  /*2670*/  FFMA.FTZ R157, R157, UR18, -R208 ;  /* 0x000000129d9d7c23 */ /* 0x000fe200080108d0 */
[----:B------:R-:W-:Y:S02]  /*2680*/  FSEL R154, R155, -INF , !P0 ;  /* 0xff8000009b9a7808 */ /* 0x000fe40004000000 */
[----:B------:R-:W-:Y:S01]  /*2690*/  ISETP.GT.OR P0, PT, R214, 0x8, !P1 ;  /* 0x00000008d600780c */ /* 0x000fe20004f04670 */
[----:B------:R4:W-:Y:S01]  /*26a0*/  MUFU.EX2 R172, R157 ;  /* 0x0000009d00ac7308 */ /* 0x0009e20000000800 */
[----:B------:R-:W-:Y:S01]  /*26b0*/  ISETP.GE.AND P1, PT, R156, 0x9, PT ;  /* 0x000000099c00780c */ /* 0x000fe20003f26270 */
[----:B------:R-:W-:Y:S01]  /*26c0*/  FFMA.FTZ R209, R154, UR18, -R209 ;  /* 0x000000129ad17c23 */ /* 0x000fe200080108d1 */
[----:B------:R-:W-:Y:S02]  /*26d0*/  FSEL R155, R158, -INF , !P0 ;  /* 0xff8000009e9b7808 */ /* 0x000fe40004000000 */
[----:B------:R-:W-:-:S02]  /*26e0*/  ISETP.GT.OR P0, PT, R214, 0x9, !P1 ;  /* 0x00000009d600780c */ /* 0x000fc40004f04670 */
[----:B------:R-:W-:Y:S01]  /*26f0*/  ISETP.GE.AND P1, PT, R156, 0x10, PT ;  /* 0x000000109c00780c */ /* 0x000fe20003f26270 */
[----:B------:R-:W-:Y:S01]  /*2700*/  FFMA.FTZ R20, R155, UR18, -R20 ;  /* 0x000000129b147c23 */ /* 0x000fe20008010814 */
[----:B------:R-:W-:Y:S01]  /*2710*/  FSEL R154, R159, -INF , !P0 ;  /* 0xff8000009f9a7808 */ /* 0x000fe20004000000 */
[----:B------:R-:W-:Y:S01]  /*2720*/  MUFU.EX2 R209, R209 ;  /* 0x000000d100d17308 */ /* 0x000fe20000000800 */
[----:B------:R-:W-:Y:S02]  /*2730*/  ISETP.GT.OR P0, PT, R214, 0x10, !P1 ;  /* 0x00000010d600780c */ /* 0x000fe40004f04670 */
[----:B------:R-:W-:Y:S01]  /*2740*/  ISETP.GE.AND P3, PT, R156, 0x18, PT ;  /* 0x000000189c00780c */ /* 0x000fe20003f66270 */
[----:B------:R-:W-:Y:S01]  /*2750*/  FFMA.FTZ R21, R154, UR18, -R21 ;  /* 0x000000129a157c23 */ /* 0x000fe20008010815 */
[----:B------:R-:W-:Y:S02]  /*2760*/  ISETP.GE.AND P2, PT, R156, 0x11, PT ;  /* 0x000000119c00780c */ /* 0x000fe40003f46270 */
[----:B------:R-:W-:Y:S01]  /*2770*/  FSEL R155, R162, -INF , !P0 ;  /* 0xff800000a29b7808 */ /* 0x000fe20004000000 */
[----:B------:R-:W-:Y:S01]  /*2780*/  MUFU.EX2 R20, R20 ;  /* 0x0000001400147308 */ /* 0x000fe20000000800 */
[----:B------:R-:W-:-:S02]  /*2790*/  ISETP.GT.OR P0, PT, R214, 0x18, !P3 ;  /* 0x00000018d600780c */ /* 0x000fc40005f04670 */
[----:B------:R-:W-:Y:S01]  /*27a0*/  ISETP.GT.OR P1, PT, R214, 0x11, !P2 ;  /* 0x00000011d600780c */ /* 0x000fe20005724670 */
[----:B------:R-:W-:Y:S01]  /*27b0*/  FFMA.FTZ R162, R155, UR18, -R210 ;  /* 0x000000129ba27c23 */ /* 0x000fe200080108d2 */
[----:B------:R-:W-:Y:S02]  /*27c0*/  FSEL R155, R166, -INF , !P0 ;  /* 0xff800000a69b7808 */ /* 0x000fe40004000000 */
[C---:B------:R-:W-:Y:S01]  /*27d0*/  ISETP.GE.AND P0, PT, R156.reuse, 0x19, PT ;  /* 0x000000199c00780c */ /* 0x040fe20003f06270 */
[----:B------:R-:W-:Y:S01]  /*27e0*/  MUFU.EX2 R21, R21 ;  /* 0x0000001500157308 */ /* 0x000fe20000000800 */
[----:B------:R-:W-:Y:S01]  /*27f0*/  FSEL R154, R163, -INF , !P1 ;  /* 0xff800000a39a7808 */ /* 0x000fe20004800000 */
[----:B------:R-:W-:Y:S01]  /*2800*/  FFMA.FTZ R166, R155, UR18, -R14 ;  /* 0x000000129ba67c23 */ /* 0x000fe2000801080e */
[C---:B------:R-:W-:Y:S02]  /*2810*/  ISETP.GE.AND P3, PT, R156.reuse, 0x21, PT ;  /* 0x000000219c00780c */ /* 0x040fe40003f66270 */
[----:B------:R-:W-:Y:S01]  /*2820*/  ISETP.GE.AND P1, PT, R156, 0x20, PT ;  /* 0x000000209c00780c */ /* 0x000fe20003f26270 */
[----:B------:R-:W-:Y:S01]  /*2830*/  FFMA.FTZ R163, R154, UR18, -R211 ;  /* 0x000000129aa37c23 */ /* 0x000fe200080108d3 */
[C---:B------:R-:W-:Y:S01]  /*2840*/  ISETP.GT.OR P0, PT, R214.reuse, 0x19, !P0 ;  /* 0x00000019d600780c */ /* 0x040fe20004704670 */
[----:B------:R-:W-:Y:S01]  /*2850*/  MUFU.EX2 R162, R162 ;  /* 0x000000a200a27308 */ /* 0x000fe20000000800 */
[----:B------:R-:W-:-:S02]  /*2860*/  ISETP.GT.OR P3, PT, R214, 0x21, !P3 ;  /* 0x00000021d600780c */ /* 0x000fc40005f64670 */
[----:B------:R-:W-:Y:S02]  /*2870*/  ISETP.GT.OR P1, PT, R214, 0x20, !P1 ;  /* 0x00000020d600780c */ /* 0x000fe40004f24670 */
[----:B------:R-:W-:Y:S02]  /*2880*/  FSEL R14, R167, -INF , !P0 ;  /* 0xff800000a70e7808 */ /* 0x000fe40004000000 */
[----:B------:R-:W-:Y:S01]  /*2890*/  FSEL R154, R171, -INF , !P3 ;  /* 0xff800000ab9a7808 */ /* 0x000fe20005800000 */
[----:B------:R-:W-:Y:S01]  /*28a0*/  MUFU.EX2 R163, R163 ;  /* 0x000000a300a37308 */ /* 0x000fe20000000800 */
[----:B------:R-:W-:Y:S01]  /*28b0*/  ISETP.GE.AND P5, PT, R156, 0x28, PT ;  /* 0x000000289c00780c */ /* 0x000fe20003fa6270 */
[----:B------:R-:W-:Y:S01]  /*28c0*/  FFMA.FTZ R211, R14, UR18, -R15 ;  /* 0x000000120ed37c23 */ /* 0x000fe2000801080f */
[----:B------:R-:W-:Y:S01]  /*28d0*/  FSEL R155, R170, -INF , !P1 ;  /* 0xff800000aa9b7808 */ /* 0x000fe20004800000 */
[----:B------:R-:W-:Y:S01]  /*28e0*/  FFMA.FTZ R158, R154, UR18, -R9 ;  /* 0x000000129a9e7c23 */ /* 0x000fe20008010809 */
[----:B------:R-:W-:-:S02]  /*28f0*/  ISETP.GE.AND P3, PT, R156, 0x29, PT ;  /* 0x000000299c00780c */ /* 0x000fc40003f66270 */
[----:B------:R-:W-:Y:S01]  /*2900*/  ISETP.GE.AND P2, PT, R217, 0x30, PT ;  /* 0x00000030d900780c */ /* 0x000fe20003f46270 */
[----:B------:R-:W-:Y:S01]  /*2910*/  FFMA.FTZ R167, R155, UR18, -R8 ;  /* 0x000000129ba77c23 */ /* 0x000fe20008010808 */
[----:B------:R-:W-:Y:S01]  /*2920*/  ISETP.GE.AND P4, PT, R217, 0x31, PT ;  /* 0x00000031d900780c */ /* 0x000fe20003f86270 */
[----:B------:R-:W-:Y:S01]  /*2930*/  MUFU.EX2 R166, R166 ;  /* 0x000000a600a67308 */ /* 0x000fe20000000800 */
[C---:B------:R-:W-:Y:S02]  /*2940*/  ISETP.GT.OR P5, PT, R214.reuse, 0x28, !P5 ;  /* 0x00000028d600780c */ /* 0x040fe40006fa4670 */
[----:B------:R-:W-:Y:S02]  /*2950*/  ISETP.GT.OR P3, PT, R214, 0x29, !P3 ;  /* 0x00000029d600780c */ /* 0x000fe40005f64670 */
[C---:B------:R-:W-:Y:S02]  /*2960*/  ISETP.GT.OR P2, PT, R216.reuse, 0x30, !P2 ;  /* 0x00000030d800780c */ /* 0x040fe40005744670 */
[----:B------:R-:W-:Y:S01]  /*2970*/  ISETP.GT.OR P4, PT, R216, 0x31, !P4 ;  /* 0x00000031d800780c */ /* 0x000fe20006784670 */
[----:B------:R-:W-:Y:S01]  /*2980*/  MUFU.EX2 R211, R211 ;  /* 0x000000d300d37308 */ /* 0x000fe20000000800 */
[----:B----4-:R-:W-:Y:S01]  /*2990*/  FSEL R157, R174, -INF , !P5 ;  /* 0xff800000ae9d7808 */ /* 0x010fe20006800000 */
[----:B------:R-:W-:-:S02]  /*29a0*/  WARPGROUP.DEPBAR.LE gsb0, 0x0 ;  /* 0x00008000000079c5 */ /* 0x000fc40000010000 */
[----:B------:R-:W-:Y:S01]  /*29b0*/  WARPGROUP.ARRIVE ;  /* 0x00000000000079c5 */ /* 0x000fe20000000000 */
[----:B------:R-:W-:Y:S01]  /*29c0*/  FSEL R170, R175, -INF , !P3 ;  /* 0xff800000afaa7808 */ /* 0x000fe20005800000 */
[----:B------:R-:W-:Y:S01]  /*29d0*/  FFMA.FTZ R175, R157, UR18, -R6 ;  /* 0x000000129daf7c23 */ /* 0x000fe20008010806 */
[----:B------:R-:W-:Y:S01]  /*29e0*/  FSEL R215, R176, -INF , !P2 ;  /* 0xff800000b0d77808 */ /* 0x000fe20005000000 */
[----:B------:R4:W-:Y:S01]  /*29f0*/  MUFU.EX2 R174, R158 ;  /* 0x0000009e00ae7308 */ /* 0x0009e20000000800 */
[----:B------:R-:W-:Y:S01]  /*2a00*/  FSEL R208, R177, -INF , !P4 ;  /* 0xff800000b1d07808 */ /* 0x000fe20006000000 */
[----:B------:R-:W-:Y:S01]  /*2a10*/  HGMMA.64x64x16.F32 R120, R188, gdesc[UR12], R120, gsb0 ;  /* 0x00e0000cbc787df0 */ /* 0x000fe20008000878 */
[----:B------:R-:W-:Y:S01]  /*2a20*/  UMOV UR14, UR12 ;  /* 0x0000000c000e7c82 */ /* 0x000fe20008000000 */
[----:B------:R-:W-:Y:S01]  /*2a30*/  UMOV UR15, 0x80000020 ;  /* 0x80000020000f7882 */ /* 0x000fe20000000000 */
[----:B------:R-:W-:Y:S01]  /*2a40*/  UIADD3 UR12, UR10, 0x200, URZ ;  /* 0x000002000a0c7890 */ /* 0x000fe2000fffe03f */
[C---:B------:R-:W-:Y:S01]  /*2a50*/  ISETP.GE.AND P2, PT, R156.reuse, 0x30, PT ;  /* 0x000000309c00780c */ /* 0x040fe20003f46270 */
[----:B------:R-:W-:Y:S01]  /*2a60*/  UIADD3 UR10, UR10, 0x202, URZ ;  /* 0x000002020a0a7890 */ /* 0x000fe2000fffe03f */
[----:B------:R-:W-:Y:S01]  /*2a70*/  ISETP.GE.AND P4, PT, R156, 0x31, PT ;  /* 0x000000319c00780c */ /* 0x000fe20003f86270 */
[----:B------:R-:W-:Y:S01]  /*2a80*/  FFMA.FTZ R218, R170, UR18, -R7 ;  /* 0x00000012aada7c23 */ /* 0x000fe20008010807 */
[----:B------:R-:W-:Y:S01]  /*2a90*/  ISETP.GE.AND P5, PT, R156, 0x38, PT ;  /* 0x000000389c00780c */ /* 0x000fe20003fa6270 */
[----:B------:R-:W-:Y:S01]  /*2aa0*/  FFMA.FTZ R208, R208, UR18, -R11 ;  /* 0x00000012d0d07c23 */ /* 0x000fe2000801080b */
[----:B------:R-:W-:Y:S01]  /*2ab0*/  ISETP.GE.AND P3, PT, R156, 0x39, PT ;  /* 0x000000399c00780c */ /* 0x000fe20003f66270 */
[----:B------:R-:W5:Y:S01]  /*2ac0*/  MUFU.EX2 R175, R175 ;  /* 0x000000af00af7308 */ /* 0x000f620000000800 */
[----:B------:R-:W-:-:S02]  /*2ad0*/  ISETP.GE.AND P1, PT, R217, 0x38, PT ;  /* 0x00000038d900780c */ /* 0x000fc40003f26270 */
[----:B------:R-:W-:Y:S02]  /*2ae0*/  ISETP.GE.AND P0, PT, R217, 0x39, PT ;  /* 0x00000039d900780c */ /* 0x000fe40003f06270 */
[----:B------:R-:W-:Y:S02]  /*2af0*/  ISETP.GT.OR P4, PT, R214, 0x31, !P4 ;  /* 0x00000031d600780c */ /* 0x000fe40006784670 */
[C---:B------:R-:W-:Y:S01]  /*2b00*/  ISETP.GT.OR P1, PT, R216.reuse, 0x38, !P1 ;  /* 0x00000038d800780c */ /* 0x040fe20004f24670 */
[----:B------:R-:W-:Y:S01]  /*2b10*/  MUFU.EX2 R169, R169 ;  /* 0x000000a900a97308 */ /* 0x000fe20000000800 */
[----:B------:R-:W-:Y:S02]  /*2b20*/  ISETP.GT.OR P0, PT, R216, 0x39, !P0 ;  /* 0x00000039d800780c */ /* 0x000fe40004704670 */
[C---:B------:R-:W-:Y:S02]  /*2b30*/  ISETP.GT.OR P2, PT, R214.reuse, 0x30, !P2 ;  /* 0x00000030d600780c */ /* 0x040fe40005744670 */
[----:B------:R-:W-:-:S02]  /*2b40*/  ISETP.GT.OR P5, PT, R214, 0x38, !P5 ;  /* 0x00000038d600780c */ /* 0x000fc40006fa4670 */
[----:B------:R-:W-:Y:S01]  /*2b50*/  ISETP.GT.OR P3, PT, R214, 0x39, !P3 ;  /* 0x00000039d600780c */ /* 0x000fe20005f64670 */
[----:B------:R-:W-:Y:S01]  /*2b60*/  MUFU.EX2 R168, R168 ;  /* 0x000000a800a87308 */ /* 0x000fe20000000800 */
[----:B------:R-:W-:Y:S02]  /*2b70*/  FSEL R214, R179, -INF , !P4 ;  /* 0xff800000b3d67808 */ /* 0x000fe40006000000 */
[----:B------:R-:W-:Y:S02]  /*2b80*/  FSEL R217, R180, -INF , !P1 ;  /* 0xff800000b4d97808 */ /* 0x000fe40004800000 */
[----:B------:R-:W-:Y:S01]  /*2b90*/  FSEL R210, R181, -INF , !P0 ;  /* 0xff800000b5d27808 */ /* 0x000fe20004000000 */
[----:B------:R-:W-:Y:S01]  /*2ba0*/  FFMA.FTZ R214, R214, UR18, -R11 ;  /* 0x00000012d6d67c23 */ /* 0x000fe2000801080b */
[----:B------:R-:W-:Y:S01]  /*2bb0*/  FSEL R181, R178, -INF , !P2 ;  /* 0xff800000b2b57808 */ /* 0x000fe20005000000 */
[----:B------:R-:W-:Y:S01]  /*2bc0*/  FFMA.FTZ R178, R215, UR18, -R10 ;  /* 0x00000012d7b27c23 */ /* 0x000fe2000801080a */
[----:B------:R-:W-:Y:S01]  /*2bd0*/  FSEL R179, R182, -INF , !P5 ;  /* 0xff800000b6b37808 */ /* 0x000fe20006800000 */
[----:B------:R-:W-:Y:S01]  /*2be0*/  FFMA.FTZ R182, R217, UR18, -R12 ;  /* 0x00000012d9b67c23 */ /* 0x000fe2000801080c */
[----:B------:R-:W-:Y:S01]  /*2bf0*/  FSEL R216, R183, -INF , !P3 ;  /* 0xff800000b7d87808 */ /* 0x000fe20005800000 */
[--C-:B------:R-:W-:Y:S01]  /*2c00*/  FFMA.FTZ R11, R210, UR18, -R13.reuse ;  /* 0x00000012d20b7c23 */ /* 0x100fe2000801080d */
[----:B------:R-:W2:Y:S01]  /*2c10*/  MUFU.EX2 R180, R218 ;  /* 0x000000da00b47308 */ /* 0x000ea20000000800 */
[----:B------:R-:W-:Y:S01]  /*2c20*/  FFMA.FTZ R10, R181, UR18, -R10 ;  /* 0x00000012b50a7c23 */ /* 0x000fe2000801080a */
[----:B------:R-:W-:Y:S01]  /*2c30*/  FFMA.FTZ R12, R179, UR18, -R12 ;  /* 0x00000012b30c7c23 */ /* 0x000fe2000801080c */
[----:B------:R-:W-:-:S05]  /*2c40*/  FFMA.FTZ R13, R216, UR18, -R13 ;  /* 0x00000012d80d7c23 */ /* 0x000fca000801080d */
[----:B------:R-:W-:Y:S08]  /*2c50*/  MUFU.EX2 R173, R173 ;  /* 0x000000ad00ad7308 */ /* 0x000ff00000000800 */
[----:B------:R-:W2:Y:S08]  /*2c60*/  MUFU.EX2 R167, R167 ;  /* 0x000000a700a77308 */ /* 0x000eb00000000800 */
[----:B------:R-:W2:Y:S08]  /*2c70*/  MUFU.EX2 R178, R178 ;  /* 0x000000b200b27308 */ /* 0x000eb00000000800 */
[----:B------:R-:W-:Y:S01]  /*2c80*/  MUFU.EX2 R10, R10 ;  /* 0x0000000a000a7308 */ /* 0x000fe20000000800 */
[----:B------:R-:W-:-:S02]  /*2c90*/  WARPGROUP.DEPBAR.LE gsb0, 0x0 ;  /* 0x00008000000079c5 */ /* 0x000fc40000010000 */
[----:B------:R-:W-:-:S05]  /*2ca0*/  WARPGROUP.ARRIVE ;  /* 0x00000000000079c5 */ /* 0x000fca0000000000 */
[----:B------:R-:W-:Y:S01]  /*2cb0*/  MUFU.EX2 R182, R182 ;  /* 0x000000b600b67308 */ /* 0x000fe20000000800 */
[----:B------:R-:W-:Y:S01]  /*2cc0*/  HGMMA.64x64x16.F32 R120, R200, gdesc[UR12], R120, gsb0 ;  /* 0x00e0000cc8787df0 */ /* 0x000fe20008000878 */
[----:B------:R-:W-:Y:S01]  /*2cd0*/  UMOV UR14, UR12 ;  /* 0x0000000c000e7c82 */ /* 0x000fe20008000000 */
[----:B------:R-:W-:-:S05]  /*2ce0*/  UMOV UR15, 0x80000020 ;  /* 0x80000020000f7882 */ /* 0x000fca0000000000 */
[----:B------:R-:W-:Y:S01]  /*2cf0*/  MUFU.EX2 R12, R12 ;  /* 0x0000000c000c7308 */ /* 0x000fe20000000800 */
[----:B------:R-:W-:-:S07]  /*2d00*/  UIADD3 UR12, UR8, 0xc0, URZ ;  /* 0x000000c0080c7890 */ /* 0x000fce000fffe03f */
[----:B------:R-:W-:Y:S08]  /*2d10*/  MUFU.EX2 R11, R11 ;  /* 0x0000000b000b7308 */ /* 0x000ff00000000800 */
[----:B------:R-:W-:Y:S01]  /*2d20*/  MUFU.EX2 R13, R13 ;  /* 0x0000000d000d7308 */ /* 0x000fe20000000800 */
[----:B------:R-:W-:Y:S02]  /*2d30*/  WARPGROUP.DEPBAR.LE gsb0, 0x0 ;  /* 0x00008000000079c5 */ /* 0x000fe40000010000 */
[----:B------:R-:W-:-:S06]  /*2d40*/  WARPGROUP.ARRIVE ;  /* 0x00000000000079c5 */ /* 0x000fcc0000000000 */
[----:B------:R-:W-:Y:S01]  /*2d50*/  HGMMA.64x64x16.F32 R120, R192, gdesc[UR12], R120, gsb0 ;  /* 0x00e0000cc0787df0 */ /* 0x000fe20008000878 */
[----:B------:R-:W-:Y:S01]  /*2d60*/  UMOV UR14, UR12 ;  /* 0x0000000c000e7c82 */ /* 0x000fe20008000000 */
[----:B------:R-:W-:Y:S01]  /*2d70*/  UMOV UR15, 0x80000020 ;  /* 0x80000020000f7882 */ /* 0x000fe20000000000 */
        /* <DEDUP_REMOVED lines=10> */
[----:B------:R-:W2:Y:S04]  /*2e20*/  LDS.64 R6, [R212+0x1e2a0] ;  /* 0x01e2a000d4067984 */ /* 0x000ea80000000a00 */
[----:B----4-:R-:W4:Y:S04]  /*2e30*/  LDS.64 R158, [R212+0x1e280] ;  /* 0x01e28000d49e7984 */ /* 0x010f280000000a00 */
[----:B------:R-:W4:Y:S04]  /*2e40*/  LDS.64 R170, [R212+0x1e2c0] ;  /* 0x01e2c000d4aa7984 */ /* 0x000f280000000a00 */
[----:B------:R-:W4:Y:S01]  /*2e50*/  LDS.64 R176, [R212+0x1e2e0] ;  /* 0x01e2e000d4b07984 */ /* 0x000f220000000a00 */
[--C-:B-1----:R-:W-:Y:S01]  /*2e60*/  FADD.FTZ R179, R120, -R14.reuse ;  /* 0x8000000e78b37221 */ /* 0x102fe20000010000 */
[----:B------:R-:W-:Y:S01]  /*2e70*/  FADD.FTZ R181, R122, -R14 ;  /* 0x8000000e7ab57221 */ /* 0x000fe20000010000 */
[--C-:B------:R-:W-:Y:S01]  /*2e80*/  FADD.FTZ R14, R121, -R15.reuse ;  /* 0x8000000f790e7221 */ /* 0x100fe20000010000 */
[----:B------:R-:W-:Y:S01]  /*2e90*/  FADD.FTZ R120, R123, -R15 ;  /* 0x8000000f7b787221 */ /* 0x000fe20000010000 */
[--C-:B---3--:R-:W-:Y:S01]  /*2ea0*/  FADD.FTZ R121, R124, -R8.reuse ;  /* 0x800000087c797221 */ /* 0x108fe20000010000 */
[----:B------:R-:W-:Y:S01]  /*2eb0*/  FADD.FTZ R183, R126, -R8 ;  /* 0x800000087eb77221 */ /* 0x000fe20000010000 */
[--C-:B------:R-:W-:Y:S01]  /*2ec0*/  FADD.FTZ R8, R125, -R9.reuse ;  /* 0x800000097d087221 */ /* 0x100fe20000010000 */
[----:B------:R-:W-:Y:S01]  /*2ed0*/  FADD.FTZ R124, R127, -R9 ;  /* 0x800000097f7c7221 */ /* 0x000fe20000010000 */
[----:B------:R-:W-:Y:S01]  /*2ee0*/  MUFU.EX2 R15, R214 ;  /* 0x000000d6000f7308 */ /* 0x000fe20000000800 */
[--C-:B-----5:R-:W-:Y:S01]  /*2ef0*/  FADD.FTZ R123, R128, -R154.reuse ;  /* 0x8000009a807b7221 */ /* 0x120fe20000010000 */
[----:B------:R-:W-:Y:S01]  /*2f00*/  FMUL.FTZ R121, R22, R121 ;  /* 0x0000007916797220 */ /* 0x000fe20000410000 */
[----:B------:R-:W-:Y:S01]  /*2f10*/  FMUL.FTZ R8, R213, R8 ;  /* 0x00000008d5087220 */ /* 0x000fe20000410000 */
[----:B--2---:R-:W-:Y:S01]  /*2f20*/  FADD.FTZ R128, R133, -R157 ;  /* 0x8000009d85807221 */ /* 0x004fe20000010000 */
[--C-:B------:R-:W-:Y:S01]  /*2f30*/  FADD.FTZ R126, R131, -R155.reuse ;  /* 0x8000009b837e7221 */ /* 0x100fe20000010000 */
[----:B------:R-:W-:Y:S01]  /*2f40*/  FADD.FTZ R125, R130, -R154 ;  /* 0x8000009a827d7221 */ /* 0x000fe20000010000 */
[----:B------:R-:W-:Y:S01]  /*2f50*/  FADD.FTZ R122, R129, -R155 ;  /* 0x8000009b817a7221 */ /* 0x000fe20000010000 */
[----:B------:R-:W1:Y:S01]  /*2f60*/  MUFU.EX2 R9, R208 ;  /* 0x000000d000097308 */ /* 0x000e620000000800 */
[--C-:B------:R-:W-:Y:S01]  /*2f70*/  FADD.FTZ R133, R140, -R6.reuse ;  /* 0x800000068c857221 */ /* 0x100fe20000010000 */
[----:B------:R-:W-:Y:S01]  /*2f80*/  FADD.FTZ R6, R142, -R6 ;  /* 0x800000068e067221 */ /* 0x000fe20000010000 */
[----:B------:R-:W-:Y:S01]  /*2f90*/  FADD.FTZ R143, R143, -R7 ;  /* 0x800000078f8f7221 */ /* 0x000fe20000010000 */
[--C-:B----4-:R-:W-:Y:S01]  /*2fa0*/  FADD.FTZ R131, R136, -R158.reuse ;  /* 0x8000009e88837221 */ /* 0x110fe20000010000 */
[----:B------:R-:W-:Y:S01]  /*2fb0*/  FADD.FTZ R138, R138, -R158 ;  /* 0x8000009e8a8a7221 */ /* 0x000fe20000010000 */
[----:B------:R-:W-:Y:S01]  /*2fc0*/  F2FP.F16.F32.PACK_AB R158, R8, R121 ;  /* 0x00000079089e723e */ /* 0x000fe200000000ff */
[--C-:B------:R-:W-:Y:S01]  /*2fd0*/  FADD.FTZ R127, R132, -R156.reuse ;  /* 0x8000009c847f7221 */ /* 0x100fe20000010000 */
[----:B------:R-:W-:Y:S01]  /*2fe0*/  FADD.FTZ R129, R134, -R156 ;  /* 0x8000009c86817221 */ /* 0x000fe20000010000 */
[----:B------:R-:W-:Y:S01]  /*2ff0*/  FADD.FTZ R130, R135, -R157 ;  /* 0x8000009d87827221 */ /* 0x000fe20000010000 */
[----:B------:R-:W-:Y:S01]  /*3000*/  FMUL.FTZ R6, R175, R6 ;  /* 0x00000006af067220 */ /* 0x000fe20000410000 */
[----:B------:R-:W-:Y:S01]  /*3010*/  FMUL.FTZ R143, R180, R143 ;  /* 0x0000008fb48f7220 */ /* 0x000fe20000410000 */
[----:B------:R-:W-:-:S02]  /*3020*/  IMAD.U32 R8, RZ, RZ, UR5 ;  /* 0x00000005ff087e24 */ /* 0x000fc4000f8e00ff */
[--C-:B------:R-:W-:Y:S01]  /*3030*/  FADD.FTZ R134, R137, -R159.reuse ;  /* 0x8000009f89867221 */ /* 0x100fe20000010000 */
[----:B------:R-:W-:Y:S01]  /*3040*/  FADD.FTZ R139, R139, -R159 ;  /* 0x8000009f8b8b7221 */ /* 0x000fe20000010000 */
[----:B------:R-:W-:Y:S01]  /*3050*/  FADD.FTZ R132, R141, -R7 ;  /* 0x800000078d847221 */ /* 0x000fe20000010000 */
[----:B------:R-:W-:Y:S01]  /*3060*/  FADD.FTZ R140, R145, -R171 ;  /* 0x800000ab918c7221 */ /* 0x000fe20000010000 */
[----:B------:R-:W-:Y:S01]  /*3070*/  FADD.FTZ R142, R149, -R177 ;  /* 0x800000b1958e7221 */ /* 0x000fe20000010000 */
[--C-:B------:R-:W-:Y:S01]  /*3080*/  FADD.FTZ R135, R144, -R170.reuse ;  /* 0x800000aa90877221 */ /* 0x100fe20000010000 */
[----:B------:R-:W-:Y:S01]  /*3090*/  FADD.FTZ R7, R146, -R170 ;  /* 0x800000aa92077221 */ /* 0x000fe20000010000 */
[----:B------:R-:W-:Y:S01]  /*30a0*/  FADD.FTZ R136, R147, -R171 ;  /* 0x800000ab93887221 */ /* 0x000fe20000010000 */
[--C-:B------:R-:W-:Y:S01]  /*30b0*/  FADD.FTZ R137, R148, -R176.reuse ;  /* 0x800000b094897221 */ /* 0x100fe20000010000 */
        /* <DEDUP_REMOVED lines=27> */
[----:B------:R-:W-:Y:S01]  /*3270*/  FMUL.FTZ R136, R15, R136 ;  /* 0x000000880f887220 */ /* 0x000fe20000410000 */
        /* <DEDUP_REMOVED lines=23> */
[----:B------:R-:W-:Y:S01]  /*33f0*/  IMAD R6, R23, 0x1000, R18 ;  /* 0x0000100017067824 */ /* 0x000fe200078e0212 */
        /* <DEDUP_REMOVED lines=10> */
[----:B------:R-:W-:Y:S01]  /*34a0*/  UIADD3 UR10, UR8, 0x40, URZ ;  /* 0x00000040080a7890 */ /* 0x000fe2000fffe03f */
[----:B------:R-:W-:Y:S01]  /*34b0*/  UMOV UR11, 0x80000020 ;  /* 0x80000020000b7882 */ /* 0x000fe20000000000 */
[----:B------:R-:W-:Y:S02]  /*34c0*/  WARPGROUP.DEPBAR.LE gsb0, 0x0 ;  /* 0x00008000000079c5 */ /* 0x000fe40000010000 */
[----:B------:R-:W-:Y:S02]  /*34d0*/  F2FP.F16.F32.PACK_AB R120, R161, R16 ;  /* 0x00000010a178723e */ /* 0x000fe400000000ff */
[----:B------:R-:W-:-:S02]  /*34e0*/  F2FP.F16.F32.PACK_AB R121, R163, R162 ;  /* 0x000000a2a379723e */ /* 0x000fc400000000ff */
[----:B------:R-:W-:Y:S02]  /*34f0*/  F2FP.F16.F32.PACK_AB R122, R165, R160 ;  /* 0x000000a0a57a723e */ /* 0x000fe400000000ff */
[----:B------:R-:W-:Y:S02]  /*3500*/  F2FP.F16.F32.PACK_AB R123, R211, R166 ;  /* 0x000000a6d37b723e */ /* 0x000fe400000000ff */
[----:B------:R-:W-:Y:S02]  /*3510*/  F2FP.F16.F32.PACK_AB R165, R174, R167 ;  /* 0x000000a7aea5723e */ /* 0x000fe400000000ff */
[----:B------:R-:W-:Y:S01]  /*3520*/  WARPGROUP.ARRIVE ;  /* 0x00000000000079c5 */ /* 0x000fe20000000000 */
[----:B------:R-:W-:Y:S02]  /*3530*/  F2FP.F16.F32.PACK_AB R166, R173, R168 ;  /* 0x000000a8ada6723e */ /* 0x000fe400000000ff */
[----:B------:R-:W-:Y:S02]  /*3540*/  F2FP.F16.F32.PACK_AB R167, R180, R175 ;  /* 0x000000afb4a7723e */ /* 0x000fe400000000ff */
[----:B------:R-:W-:Y:S01]  /*3550*/  F2FP.F16.F32.PACK_AB R180, R9, R178 ;  /* 0x000000b209b4723e */ /* 0x000fe200000000ff */
        /* <DEDUP_REMOVED lines=8> */
[----:B------:R-:W-:-:S06]  /*35e0*/  WARPGROUP.ARRIVE ;  /* 0x00000000000079c5 */ /* 0x000fcc0000000000 */
        /* <DEDUP_REMOVED lines=169> */
.L_x_1154:
        /* <DEDUP_REMOVED lines=44> */
.L_x_1155:
        /* <DEDUP_REMOVED lines=62> */
.L_x_1137:
        /* <DEDUP_REMOVED lines=23> */
.L_x_1158:
        /* <DEDUP_REMOVED lines=20> */
.L_x_1159:
        /* <DEDUP_REMOVED lines=18> */
.L_x_1160:
        /* <DEDUP_REMOVED lines=18> */
.L_x_1161:
        /* <DEDUP_REMOVED lines=149> */
.L_x_1163:
[----:B------:R-:W-:Y:S05]  /*5560*/  BSYNC B0 ;  /* 0x0000000000007941 */ /* 0x000fea0003800000 */
.L_x_1162:
[----:B------:R-:W-:-:S04]  /*5570*/  DEPBAR.LE SB0, 0x0 ;  /* 0x000080000000791a */ /* 0x000fc80000000000 */
[----:B------:R-:W-:Y:S05]  /*5580*/  EXIT ;  /* 0x000000000000794d */ /* 0x000fea0003800000 */
.L_x_1157:
[----:B------:R-:W2:Y:S01]  /*5590*/  S2R R0, SR_TID.X ;  /* 0x0000000000007919 */ /* 0x000ea20000002100 */
[----:B------:R-:W3:Y:S01]  /*55a0*/  S2UR UR10, SR_CTAID.Y ;  /* 0x00000000000a79c3 */ /* 0x000ee20000002600 */
[----:B------:R-:W-:Y:S01]  /*55b0*/  BSSY B0, `(.L_x_1164) ;  /* 0x000003b000007945 */ /* 0x000fe20003800000 */
[----:B------:R-:W4:Y:S06]  /*55c0*/  S2R R17, SR_CTAID.X ;  /* 0x0000000000117919 */ /* 0x000f2c0000002500 */
[----:B-1----:R-:W1:Y:S08]  /*55d0*/  LDC.64 R4, c[0x0][0x820] ;  /* 0x00020800ff047b82 */ /* 0x002e700000000a00 */
[----:B------:R-:W4:Y:S08]  /*55e0*/  LDC R8, c[0x0][0x808] ;  /* 0x00020200ff087b82 */ /* 0x000f300000000800 */
[----:B------:R-:W5:Y:S01]  /*55f0*/  LDC.64 R10, c[0x0][0x850] ;  /* 0x00021400ff0a7b82 */ /* 0x000f620000000a00 */
        /* <DEDUP_REMOVED lines=9> */
[----:B------:R-:W3:Y:S02]  /*5690*/  LDC.64 R14, c[0x0][0x858] ;  /* 0x00021600ff0e7b82 */ /* 0x000ee40000000a00 */
[----:B------:R-:W-:Y:S02]  /*56a0*/  IMAD.SHL.U32 R6, R0, 0x8, RZ ;  /* 0x0000000800067824 */ /* 0x000fe400078e00ff */
[----:B-1----:R-:W-:Y:S01]  /*56b0*/  IMAD R0, R4, UR5, RZ ;  /* 0x0000000504007c24 */ /* 0x002fe2000f8e02ff */
[----:B--2---:R-:W-:Y:S01]  /*56c0*/  USHF.R.S32.HI UR4, URZ, 0x1f, UR7 ;  /* 0x0000001f3f047899 */ /* 0x004fe20008011407 */
[----:B------:R-:W-:Y:S01]  /*56d0*/  VIADD R16, R6, 0x20 ;  /* 0x0000002006107836 */ /* 0x000fe20000000000 */
[----:B------:R-:W-:Y:S01]  /*56e0*/  SHF.R.S32.HI R7, RZ, 0x1f, R6 ;  /* 0x0000001fff077819 */ /* 0x000fe20000011406 */
[----:B------:R-:W-:-:S02]  /*56f0*/  IMAD R3, R5, UR10, R0 ;  /* 0x0000000a05037c24 */ /* 0x000fc4000f8e0200 */
[----:B-----5:R-:W-:Y:S02]  /*5700*/  IMAD R0, R10, UR5, RZ ;  /* 0x000000050a007c24 */ /* 0x020fe4000f8e02ff */
[----:B------:R-:W-:-:S04]  /*5710*/  IMAD.WIDE.U32 R4, R4, UR10, R6 ;  /* 0x0000000a04047c25 */ /* 0x000fc8000f8e0006 */
[----:B------:R-:W-:Y:S02]  /*5720*/  IMAD.IADD R5, R5, 0x1, R3 ;  /* 0x0000000105057824 */ /* 0x000fe400078e0203 */
[----:B----4-:R-:W-:Y:S02]  /*5730*/  IMAD R3, R17, -0x80, R8 ;  /* 0xffffff8011037824 */ /* 0x010fe400078e0208 */
[----:B------:R-:W-:Y:S02]  /*5740*/  IMAD R11, R11, UR10, R0 ;  /* 0x0000000a0b0b7c24 */ /* 0x000fe4000f8e0200 */
[C---:B------:R-:W-:Y:S01]  /*5750*/  VIADD R0, R2.reuse, 0x40 ;  /* 0x0000004002007836 */ /* 0x040fe20000000000 */
[----:B------:R-:W-:Y:S01]  /*5760*/  ISETP.GE.AND P1, PT, R2, R3, PT ;  /* 0x000000030200720c */ /* 0x000fe20003f26270 */
[----:B------:R-:W-:-:S03]  /*5770*/  IMAD.WIDE.U32 R8, R10, UR10, R6 ;  /* 0x0000000a0a087c25 */ /* 0x000fc6000f8e0006 */
[----:B------:R-:W-:Y:S01]  /*5780*/  ISETP.GE.AND P0, PT, R0, R3, PT ;  /* 0x000000030000720c */ /* 0x000fe20003f06270 */
[----:B---3--:R-:W-:Y:S01]  /*5790*/  IMAD R10, R12, UR4, RZ ;  /* 0x000000040c0a7c24 */ /* 0x008fe2000f8e02ff */
[----:B------:R-:W-:Y:S01]  /*57a0*/  SHF.R.S32.HI R3, RZ, 0x1f, R2 ;  /* 0x0000001fff037819 */ /* 0x000fe20000011402 */
[----:B------:R-:W-:Y:S02]  /*57b0*/  IMAD.IADD R9, R9, 0x1, R11 ;  /* 0x0000000109097824 */ /* 0x000fe400078e020b */
[----:B------:R-:W-:Y:S02]  /*57c0*/  IMAD R0, R14, UR4, RZ ;  /* 0x000000040e007c24 */ /* 0x000fe4000f8e02ff */
[----:B------:R-:W-:Y:S02]  /*57d0*/  IMAD R11, R13, UR7, R10 ;  /* 0x000000070d0b7c24 */ /* 0x000fe4000f8e020a */
[----:B------:R-:W-:-:S04]  /*57e0*/  IMAD.WIDE.U32 R4, R12, UR7, R4 ;  /* 0x000000070c047c25 */ /* 0x000fc8000f8e0004 */
[----:B------:R-:W-:Y:S02]  /*57f0*/  IMAD R15, R15, UR7, R0 ;  /* 0x000000070f0f7c24 */ /* 0x000fe4000f8e0200 */
[----:B------:R-:W-:-:S04]  /*5800*/  IMAD.WIDE.U32 R12, R14, UR7, R8 ;  /* 0x000000070e0c7c25 */ /* 0x000fc8000f8e0008 */
[----:B------:R-:W-:-:S04]  /*5810*/  IMAD.WIDE R2, R17, 0x80, R2 ;  /* 0x0000008011027825 */ /* 0x000fc800078e0202 */
        /* <DEDUP_REMOVED lines=20> */
.L_x_1165:
[----:B------:R-:W-:Y:S05]  /*5960*/  BSYNC B0 ;  /* 0x0000000000007941 */ /* 0x000fea0003800000 */
.L_x_1164:
        /* <DEDUP_REMOVED lines=20> */
.L_x_1167:
[----:B------:R-:W-:Y:S05]  /*5ab0*/  BSYNC B0 ;  /* 0x0000000000007941 */ /* 0x000fea0003800000 */
.L_x_1166:
        /* <DEDUP_REMOVED lines=18> */
.L_x_1169:
[----:B------:R-:W-:Y:S05]  /*5be0*/  BSYNC B0 ;  /* 0x0000000000007941 */ /* 0x000fea0003800000 */
.L_x_1168:
        /* <DEDUP_REMOVED lines=8> */
[----:B------:R-:W-:Y:S01]  /*5c70*/  IMAD.MOV.U32 R3, RZ, RZ, R15 ;  /* 0x000000ffff037224 */ /* 0x000fe200078e000f */
[----:B------:R-:W-:Y:S01]  /*5c80*/  ISETP.GE.AND P2, PT, R16, UR4, PT ;  /* 0x0000000410007c0c */ /* 0x000fe2000bf46270 */
[----:B------:R-:W-:Y:S02]  /*5c90*/  IMAD R0, R0, UR6, RZ ;  /* 0x0000000600007c24 */ /* 0x000fe4000f8e02ff */
[----:B------:R-:W-:-:S04]  /*5ca0*/  IMAD.WIDE.U32 R2, R5, UR6, R2 ;  /* 0x0000000605027c25 */ /* 0x000fc8000f8e0002 */
        /* <DEDUP_REMOVED lines=10> */
.L_x_1171:
[----:B------:R-:W-:Y:S05]  /*5d50*/  BSYNC B0 ;  /* 0x0000000000007941 */ /* 0x000fea0003800000 */
.L_x_1170:
[----:B------:R-:W-:Y:S05]  /*5d60*/  EXIT ;  /* 0x000000000000794d */ /* 0x000fea0003800000 */
.L_x_1134:
        /* <DEDUP_REMOVED lines=14> */
[----:B------:R-:W-:Y:S02]  /*5e50*/  ULDC UR4, c[0x0][0x280] ;  /* 0x0000a00000047ab9 */ /* 0x000fe40000000800 */
[----:B------:R-:W-:-:S04]  /*5e60*/  UIADD3 UR5, UR4, 0x3f, URZ ;  /* 0x0000003f04057890 */ /* 0x000fc8000fffe03f */
[----:B------:R-:W-:Y:S01]  /*5e70*/  USHF.R.S32.HI UR6, URZ, 0x1f, UR5 ;  /* 0x0000001f3f067899 */ /* 0x000fe20008011405 */
[----:B------:R-:W2:Y:S03]  /*5e80*/  S2UR UR17, SR_CTAID.Y ;  /* 0x00000000001179c3 */ /* 0x000ea60000002600 */
[----:B------:R-:W-:-:S04]  /*5e90*/  ULEA.HI UR5, UR6, UR5, URZ, 0x6 ;  /* 0x0000000506057291 */ /* 0x000fc8000f8f303f */
[----:B------:R-:W-:Y:S01]  /*5ea0*/  USHF.R.S32.HI UR5, URZ, 0x6, UR5 ;  /* 0x000000063f057899 */ /* 0x000fe20008011405 */
[----:B-1----:R-:W-:Y:S01]  /*5eb0*/  ISETP.LE.AND P0, PT, RZ, UR23, PT ;  /* 0x00000017ff007c0c */ /* 0x002fe2000bf03270 */
[----:B--2---:R-:W-:-:S12]  /*5ec0*/  USHF.R.S32.HI UR18, URZ, 0x1f, UR17 ;  /* 0x0000001f3f127899 */ /* 0x004fd80008011411 */
[----:B------:R-:W-:Y:S05]  /*5ed0*/  @!P0 BRA `(.L_x_1175) ;  /* 0x00000000002c8947 */ /* 0x000fea0003800000 */
        /* <DEDUP_REMOVED lines=9> */
[----:B------:R-:W-:Y:S01]  /*5f70*/  USEL UR11, UR5, UR7, UP0 ;  /* 0x00000007050b7287 */ /* 0x000fe20008000000 */
[----:B------:R-:W-:Y:S11]  /*5f80*/  BRA `(.L_x_1176) ;  /* 0x0000000000047947 */ /* 0x000ff60003800000 */
.L_x_1175:
[----:B------:R-:W-:-:S05]  /*5f90*/  UMOV UR11, UR5 ;  /* 0x00000005000b7c82 */ /* 0x000fca0008000000 */
.L_x_1176:
[----:B------:R-:W-:Y:S01]  /*5fa0*/  ULEA UR4, UR23, UR4, 0x7 ;  /* 0x0000000417047291 */ /* 0x000fe2000f8e383f */
[----:B------:R-:W-:Y:S01]  /*5fb0*/  ULDC UR6, c[0x0][0x290] ;  /* 0x0000a40000067ab9 */ /* 0x000fe20000000800 */
[----:B------:R-:W-:Y:S01]  /*5fc0*/  ULDC UR7, c[0x0][0x74c] ;  /* 0x0001d30000077ab9 */ /* 0x000fe20000000800 */
[----:B------:R-:W-:Y:S01]  /*5fd0*/  ULDC.64 UR12, c[0x0][0x2e0] ;  /* 0x0000b800000c7ab9 */ /* 0x000fe20000000a00 */
[----:B------:R-:W-:Y:S01]  /*5fe0*/  UIADD3 UR8, -UR7, UR4, -UR6 ;  /* 0x0000000407087290 */ /* 0x000fe2000fffe906 */
[----:B------:R-:W-:Y:S02]  /*5ff0*/  ULDC UR15, c[0x0][0x288] ;  /* 0x0000a200000f7ab9 */ /* 0x000fe40000000800 */
[----:B------:R-:W-:Y:S01]  /*6000*/  ULDC.64 UR6, c[0x0][0x2d8] ;  /* 0x0000b60000067ab9 */ /* 0x000fe20000000a00 */
[----:B------:R-:W-:Y:S02]  /*6010*/  USHF.R.S32.HI UR9, URZ, 0x1f, UR8 ;  /* 0x0000001f3f097899 */ /* 0x000fe40008011408 */
[----:B------:R-:W-:-:S02]  /*6020*/  UIMAD UR4, UR18, UR6, URZ ;  /* 0x00000006120472a4 */ /* 0x000fc4000f8e023f */
[----:B------:R-:W-:Y:S02]  /*6030*/  ULEA.HI UR10, UR9, UR8, URZ, 0x6 ;  /* 0x00000008090a7291 */ /* 0x000fe4000f8f303f */
[----:B------:R-:W-:Y:S02]  /*6040*/  UIMAD.WIDE.U32 UR8, UR17, UR6, URZ ;  /* 0x00000006110872a5 */ /* 0x000fe4000f8e003f */
[----:B------:R-:W-:Y:S02]  /*6050*/  USHF.R.S32.HI UR10, URZ, 0x6, UR10 ;  /* 0x000000063f0a7899 */ /* 0x000fe4000801140a */
[----:B------:R-:W-:Y:S02]  /*6060*/  UIMAD UR4, UR17, UR7, UR4 ;  /* 0x00000007110472a4 */ /* 0x000fe4000f8e0204 */
[----:B------:R-:W-:Y:S02]  /*6070*/  UISETP.LT.AND UP0, UPT, URZ, UR10, UPT ;  /* 0x0000000a3f00728c */ /* 0x000fe4000bf01270 */
[----:B------:R-:W-:-:S02]  /*6080*/  USHF.R.S32.HI UR7, URZ, 0x1f, UR16 ;  /* 0x0000001f3f077899 */ /* 0x000fc40008011410 */
[----:B------:R-:W-:Y:S02]  /*6090*/  USEL UR6, URZ, UR10, !UP0 ;  /* 0x0000000a3f067287 */ /* 0x000fe4000c000000 */
[----:B------:R-:W-:Y:S02]  /*60a0*/  UIMAD UR7, UR7, UR12, URZ ;  /* 0x0000000c070772a4 */ /* 0x000fe4000f8e023f */
[----:B------:R-:W-:Y:S02]  /*60b0*/  UISETP.GT.AND UP0, UPT, UR11, UR6, UPT ;  /* 0x000000060b00728c */ /* 0x000fe4000bf04270 */
[----:B------:R-:W-:Y:S02]  /*60c0*/  UIMAD UR10, UR16, UR15, URZ ;  /* 0x0000000f100a72a4 */ /* 0x000fe4000f8e023f */
[----:B------:R-:W-:Y:S02]  /*60d0*/  UIMAD UR14, UR16, UR13, UR7 ;  /* 0x0000000d100e72a4 */ /* 0x000fe4000f8e0207 */
[----:B------:R-:W-:Y:S01]  /*60e0*/  PLOP3.LUT P1, PT, PT, PT, UP0, 0x80, 0x0 ;  /* 0x000000000000781c */ /* 0x000fe20003f2f008 */
[----:B------:R-:W-:-:S02]  /*60f0*/  UIADD3 UR9, UR9, UR4, URZ ;  /* 0x0000000409097290 */ /* 0x000fc4000fffe03f */
[----:B------:R-:W-:Y:S02]  /*6100*/  UIADD3 UR7, UP1, UR10, UR17, URZ ;  /* 0x000000110a077290 */ /* 0x000fe4000ff3e03f */
[----:B------:R-:W-:Y:S01]  /*6110*/  UIMAD.WIDE.U32 UR8, UR16, UR12, UR8 ;  /* 0x0000000c100872a5 */ /* 0x000fe2000f8e0008 */
[----:B------:R-:W-:Y:S01]  /*6120*/  ELECT P0, URZ, PT ;  /* 0x00000000003f782f */ /* 0x000fe20003800000 */
[----:B------:R-:W-:-:S06]  /*6130*/  ULEA.HI.X.SX32 UR10, UR10, UR18, 0x1, UP1 ;  /* 0x000000120a0a7291 */ /* 0x000fcc00088f0e3f */
[----:B------:R-:W-:Y:S06]  /*6140*/  @!P1 BRA `(.L_x_1177) ;  /* 0x00000010004c9947 */ /* 0x000fec0003800000 */
[----:B------:R-:W1:Y:S01]  /*6150*/  S2R R0, SR_TID.X ;  /* 0x0000000000007919 */ /* 0x000e620000002100 */
[----:B------:R-:W-:Y:S02]  /*6160*/  UIADD3 UR4, -UR6, UR11, URZ ;  /* 0x0000000b06047290 */ /* 0x000fe4000fffe13f */
[----:B------:R-:W-:Y:S02]  /*6170*/  UIADD3 UR14, UR9, UR14, URZ ;  /* 0x0000000e090e7290 */ /* 0x000fe4000fffe03f */
[----:B------:R-:W-:-:S04]  /*6180*/  ULOP3.LUT UR4, UR4, 0x1, URZ, 0xc0, !UPT ;  /* 0x0000000104047892 */ /* 0x000fc8000f8ec03f */
[----:B------:R-:W-:-:S03]  /*6190*/  UISETP.NE.U32.AND UP0, UPT, UR4, 0x1, UPT ;  /* 0x000000010400788c */ /* 0x000fc6000bf05070 */
[----:B------:R-:W-:Y:S02]  /*61a0*/  ULDC UR4, c[0x0][0x760] ;  /* 0x0001d80000047ab9 */ /* 0x000fe40000000800 */
[----:B------:R-:W-:Y:S01]  /*61b0*/  UIMAD UR15, UR15, UR4, URZ ;  /* 0x000000040f0f72a4 */ /* 0x000fe2000f8e023f */
[----:B------:R-:W-:Y:S02]  /*61c0*/  PLOP3.LUT P1, PT, PT, PT, UP0, 0x80, 0x0 ;  /* 0x000000000000781c */ /* 0x000fe40003f2f008 */
[----:B-1----:R-:W-:-:S11]  /*61d0*/  LOP3.LUT R9, R0, 0x1f, RZ, 0xc0, !PT ;  /* 0x0000001f00097812 */ /* 0x002fd600078ec0ff */
[----:B------:R-:W-:Y:S05]  /*61e0*/  @P1 BRA `(.L_x_1178) ;  /* 0x00000004006c1947 */ /* 0x000fea0003800000 */
        /* <DEDUP_REMOVED lines=8> */
[----:B------:R-:W-:-:S04]  /*6270*/  IMAD.U32 R2, RZ, RZ, UR13 ;  /* 0x0000000dff027e24 */ /* 0x000fc8000f8e00ff */
[----:B------:R-:W-:Y:S01]  /*6280*/  IMAD.U32 R3, RZ, RZ, UR4 ;  /* 0x00000004ff037e24 */ /* 0x000fe2000f8e00ff */
[----:B------:R-:W-:Y:S06]  /*6290*/  @P2 BRA `(.L_x_1180) ;  /* 0x0000000000142947 */ /* 0x000fec0003800000 */
.L_x_1181:
[----:B------:R-:W2:Y:S04]  /*62a0*/  LDG.E.STRONG.GPU R0, desc[UR46][R2.64] ;  /* 0x0000002e02007981 */ /* 0x000ea8000c1ef900 */
[----:B--2---:R-:W-:Y:S01]  /*62b0*/  CCTL.IVALL ;  /* 0x00000000ff00798f */ /* 0x004fe20002000000 */
[----:B------:R-:W-:Y:S05]  /*62c0*/  YIELD ;  /* 0x0000000000007946 */ /* 0x000fea0003800000 */
[----:B------:R-:W-:-:S13]  /*62d0*/  ISETP.NE.AND P1, PT, R0, UR23, PT ;  /* 0x0000001700007c0c */ /* 0x000fda000bf25270 */
[----:B------:R-:W-:Y:S05]  /*62e0*/  @P1 BRA `(.L_x_1181) ;  /* 0xfffffffc00ec1947 */ /* 0x000fea000383ffff */
.L_x_1180:
[----:B------:R-:W-:Y:S05]  /*62f0*/  BSYNC B1 ;  /* 0x0000000000017941 */ /* 0x000fea0003800000 */
.L_x_1179:
[----:B------:R-:W-:-:S03]  /*6300*/  UMOV UR4, 0xffffffff ;  /* 0xffffffff00047882 */ /* 0x000fc60000000000 */
[----:B------:R-:W-:Y:S05]  /*6310*/  BRA.DIV UR4, `(.L_x_1182) ;  /* 0x0000003e04947947 */ /* 0x000fea000b800000 */
[----:B------:R-:W-:Y:S01]  /*6320*/  NOP ;  /* 0x0000000000007918 */ /* 0x000fe20000000000 */
.L_x_1259:
        /* <DEDUP_REMOVED lines=22> */
.L_x_1184:
[----:B------:R-:W-:Y:S05]  /*6490*/  BSYNC B1 ;  /* 0x0000000000017941 */ /* 0x000fea0003800000 */
.L_x_1183:
        /* <DEDUP_REMOVED lines=20> */
.L_x_1186:
[----:B------:R-:W-:Y:S05]  /*65e0*/  BSYNC B1 ;  /* 0x0000000000017941 */ /* 0x000fea0003800000 */
.L_x_1185:
[----:B------:R-:W-:Y:S06]  /*65f0*/  BAR.ARV 0xa, 0xa0 ;  /* 0x0282800000007b1d */ /* 0x000fec0000002000 */
[----:B------:R-:W-:Y:S04]  /*6600*/  BSSY B1, `(.L_x_1187) ;  /* 0x0000003000017945 */ /* 0x000fe80003800000 */
[----:B------:R-:W-:Y:S05]  /*6610*/  @!P0 BRA `(.L_x_1188) ;  /* 0x0000000000048947 */ /* 0x000fea0003800000 */
[----:B------:R-:W-:-:S04]  /*6620*/  DEPBAR.LE SB0, 0x0 ;  /* 0x000080000000791a */ /* 0x000fc80000000000 */
.L_x_1188:
[----:B------:R-:W-:Y:S05]  /*6630*/  BSYNC B1 ;  /* 0x0000000000017941 */ /* 0x000fea0003800000 */
.L_x_1187:
        /* <DEDUP_REMOVED lines=19> */
.L_x_1190:
[----:B------:R-:W-:Y:S05]  /*6770*/  BSYNC B1 ;  /* 0x0000000000017941 */ /* 0x000fea0003800000 */
.L_x_1189:
[----:B------:R-:W-:Y:S01]  /*6780*/  UIADD3 UR18, UR6, 0x1, URZ ;  /* 0x0000000106127890 */ /* 0x000fe2000fffe03f */
[----:B------:R-:W-:Y:S11]  /*6790*/  BRA `(.L_x_1191) ;  /* 0x0000000000047947 */ /* 0x000ff60003800000 */
.L_x_1178:
[----:B------:R-:W-:-:S05]  /*67a0*/  UMOV UR18, UR6 ;  /* 0x0000000600127c82 */ /* 0x000fca0008000000 */
.L_x_1191:
[----:B------:R-:W-:-:S03]  /*67b0*/  UIADD3 UR4, UR6, 0x1, URZ ;  /* 0x0000000106047890 */ /* 0x000fc6000fffe03f */
[----:B------:R-:W-:Y:S01]  /*67c0*/  UMOV UR6, UR18 ;  /* 0x0000001200067c82 */ /* 0x000fe20008000000 */
[----:B------:R-:W-:-:S06]  /*67d0*/  UISETP.NE.AND UP0, UPT, UR11, UR4, UPT ;  /* 0x000000040b00728c */ /* 0x000fcc000bf05270 */
[----:B------:R-:W-:-:S13]  /*67e0*/  PLOP3.LUT P1, PT, PT, PT, UP0, 0x80, 0x0 ;  /* 0x000000000000781c */ /* 0x000fda0003f2f008 */
[----:B------:R-:W-:Y:S05]  /*67f0*/  @!P1 BRA `(.L_x_1177) ;  /* 0x0000000800a09947 */ /* 0x000fea0003800000 */
[----:B------:R-:W-:Y:S01]  /*6800*/  ULDC.64 UR20, c[0x0][0x2c0] ;  /* 0x0000b00000147ab9 */ /* 0x000fe20000000a00 */
[----:B------:R-:W-:Y:S01]  /*6810*/  UMOV UR4, URZ ;  /* 0x0000003f00047c82 */ /* 0x000fe20008000000 */
[----:B------:R-:W-:Y:S01]  /*6820*/  ULEA UR20, UP0, UR8, UR20, 0x2 ;  /* 0x0000001408147291 */ /* 0x000fe2000f80103f */
[----:B------:R-:W-:-:S03]  /*6830*/  UMOV UR6, UR18 ;  /* 0x0000001200067c82 */ /* 0x000fc60008000000 */
[----:B------:R-:W-:Y:S02]  /*6840*/  ULEA.HI.X UR21, UR8, UR21, UR14, 0x2, UP0 ;  /* 0x0000001508157291 */ /* 0x000fe400080f140e */
[----:B------:R-:W-:-:S04]  /*6850*/  UIADD3 UR20, UP0, UR20, 0x3000, URZ ;  /* 0x0000300014147890 */ /* 0x000fc8000ff1e03f */
[----:B------:R-:W-:-:S12]  /*6860*/  UIADD3.X UR21, URZ, UR21, URZ, UP0, !UPT ;  /* 0x000000153f157290 */ /* 0x000fd800087fe43f */
.L_x_1216:
        /* <DEDUP_REMOVED lines=11> */
.L_x_1194:
[----:B------:R-:W2:Y:S04]  /*6920*/  LDG.E.STRONG.GPU R0, desc[UR46][R2.64] ;  /* 0x0000002e02007981 */ /* 0x000ea8000c1ef900 */
[----:B--2---:R-:W-:Y:S01]  /*6930*/  CCTL.IVALL ;  /* 0x00000000ff00798f */ /* 0x004fe20002000000 */
[----:B------:R-:W-:Y:S05]  /*6940*/  YIELD ;  /* 0x0000000000007946 */ /* 0x000fea0003800000 */
[----:B------:R-:W-:-:S13]  /*6950*/  ISETP.NE.AND P1, PT, R0, UR23, PT ;  /* 0x0000001700007c0c */ /* 0x000fda000bf25270 */
[----:B------:R-:W-:Y:S05]  /*6960*/  @P1 BRA `(.L_x_1194) ;  /* 0xfffffffc00ec1947 */ /* 0x000fea000383ffff */
.L_x_1193:
[----:B------:R-:W-:Y:S05]  /*6970*/  BSYNC B1 ;  /* 0x0000000000017941 */ /* 0x000fea0003800000 */
.L_x_1192:
[----:B------:R-:W-:-:S03]  /*6980*/  UMOV UR16, 0xffffffff ;  /* 0xffffffff00107882 */ /* 0x000fc60000000000 */
[----:B------:R-:W-:Y:S05]  /*6990*/  BRA.DIV UR16, `(.L_x_1195) ;  /* 0x0000003a10107947 */ /* 0x000fea000b800000 */
[----:B------:R-:W-:Y:S01]  /*69a0*/  NOP ;  /* 0x0000000000007918 */ /* 0x000fe20000000000 */
.L_x_1262:
        /* <DEDUP_REMOVED lines=17> */
[----:B------:R1:W-:Y:S02]  /*6ac0*/  UBLKRED.G.S.ADD.F32.RN [UR16], [UR22], UR24, desc[UR26] ;  /* 0x00001a10160073bb */ /* 0x0003e400080a1418 */
[----:B-1----:R0:W-:Y:S02]  /*6ad0*/  UTMACMDFLUSH ;  /* 0x00000000000079b7 */ /* 0x0021e40000000000 */
.L_x_1197:
[----:B------:R-:W-:Y:S05]  /*6ae0*/  BSYNC B1 ;  /* 0x0000000000017941 */ /* 0x000fea0003800000 */
.L_x_1196:
[----:B------:R-:W-:Y:S01]  /*6af0*/  UIMAD UR16, UR18, 0x1800, UR4 ;  /* 0x00001800121078a4 */ /* 0x000fe2000f8e0204 */
[----:B------:R-:W-:Y:S03]  /*6b00*/  BAR.SYNC.DEFER_BLOCKING 0xe, 0xa0 ;  /* 0x0382800000007b1d */ /* 0x000fe60000010000 */
[----:B------:R-:W-:-:S03]  /*6b10*/  UIMAD.WIDE UR16, UR16, 0x4, UR20 ;  /* 0x00000004101078a5 */ /* 0x000fc6000f8e0214 */
        /* <DEDUP_REMOVED lines=12> */
.L_x_1199:
[----:B------:R-:W-:Y:S05]  /*6be0*/  BSYNC B1 ;  /* 0x0000000000017941 */ /* 0x000fea0003800000 */
.L_x_1198:
[----:B------:R-:W-:Y:S06]  /*6bf0*/  BAR.ARV 0xa, 0xa0 ;  /* 0x0282800000007b1d */ /* 0x000fec0000002000 */
[----:B------:R-:W-:Y:S04]  /*6c00*/  BSSY B1, `(.L_x_1200) ;  /* 0x0000003000017945 */ /* 0x000fe80003800000 */
[----:B------:R-:W-:Y:S05]  /*6c10*/  @!P0 BRA `(.L_x_1201) ;  /* 0x0000000000048947 */ /* 0x000fea0003800000 */
[----:B------:R-:W-:-:S04]  /*6c20*/  DEPBAR.LE SB0, 0x0 ;  /* 0x000080000000791a */ /* 0x000fc80000000000 */
.L_x_1201:
[----:B------:R-:W-:Y:S05]  /*6c30*/  BSYNC B1 ;  /* 0x0000000000017941 */ /* 0x000fea0003800000 */
.L_x_1200:
        /* <DEDUP_REMOVED lines=19> */
.L_x_1203:
[----:B------:R-:W-:Y:S05]  /*6d70*/  BSYNC B1 ;  /* 0x0000000000017941 */ /* 0x000fea0003800000 */
.L_x_1202:
        /* <DEDUP_REMOVED lines=9> */
.L_x_1206:
[----:B------:R-:W2:Y:S04]  /*6e10*/  LDG.E.STRONG.GPU R0, desc[UR46][R2.64] ;  /* 0x0000002e02007981 */ /* 0x000ea8000c1ef900 */
[----:B--2---:R-:W-:Y:S01]  /*6e20*/  CCTL.IVALL ;  /* 0x00000000ff00798f */ /* 0x004fe20002000000 */
[----:B------:R-:W-:Y:S05]  /*6e30*/  YIELD ;  /* 0x0000000000007946 */ /* 0x000fea0003800000 */
[----:B------:R-:W-:-:S13]  /*6e40*/  ISETP.NE.AND P1, PT, R0, UR23, PT ;  /* 0x0000001700007c0c */ /* 0x000fda000bf25270 */
[----:B------:R-:W-:Y:S05]  /*6e50*/  @P1 BRA `(.L_x_1206) ;  /* 0xfffffffc00ec1947 */ /* 0x000fea000383ffff */
.L_x_1205:
[----:B------:R-:W-:Y:S05]  /*6e60*/  BSYNC B1 ;  /* 0x0000000000017941 */ /* 0x000fea0003800000 */
.L_x_1204:
[----:B------:R-:W-:-:S03]  /*6e70*/  UMOV UR12, 0xffffffff ;  /* 0xffffffff000c7882 */ /* 0x000fc60000000000 */
[----:B------:R-:W-:Y:S05]  /*6e80*/  BRA.DIV UR12, `(.L_x_1207) ;  /* 0x000000320cf07947 */ /* 0x000fea000b800000 */
[----:B------:R-:W-:Y:S01]  /*6e90*/  NOP ;  /* 0x0000000000007918 */ /* 0x000fe20000000000 */
.L_x_1265:
[----:B------:R-:W-:Y:S05]  /*6ea0*/  WARPSYNC.ALL ;  /* 0x0000000000007948 */ /* 0x000fea0003800000 */
[----:B------:R-:W-:Y:S06]  /*6eb0*/  BAR.SYNC.DEFER_BLOCKING 0xd, 0xa0 ;  /* 0x0342800000007b1d */ /* 0x000fec0000010000 */
[----:B------:R-:W-:Y:S04]  /*6ec0*/  BSSY B1, `(.L_x_1208) ;  /* 0x000000d000017945 */ /* 0x000fe80003800000 */
[----:B------:R-:W-:Y:S05]  /*6ed0*/  @!P0 BRA `(.L_x_1209) ;  /* 0x00000000002c8947 */ /* 0x000fea0003800000 */
[----:B------:R-:W1:Y:S01]  /*6ee0*/  S2UR UR13, SR_CgaCtaId ;  /* 0x00000000000d79c3 */ /* 0x000e620000008800 */
[----:B------:R-:W-:Y:S01]  /*6ef0*/  UMOV UR12, 0x400 ;  /* 0x00000400000c7882 */ /* 0x000fe20000000000 */
[----:B------:R-:W-:Y:S01]  /*6f00*/  UIADD3 UR24, UP0, UR16, 0x3000, URZ ;  /* 0x0000300010187890 */ /* 0x000fe2000ff1e03f */
[----:B------:R-:W-:Y:S01]  /*6f10*/  UMOV UR26, 0x0 ;  /* 0x00000000001a7882 */ /* 0x000fe20000000000 */
[----:B------:R-:W-:Y:S02]  /*6f20*/  UMOV UR27, 0x14f00000 ;  /* 0x14f00000001b7882 */ /* 0x000fe40000000000 */
[----:B------:R-:W-:Y:S02]  /*6f30*/  UIADD3.X UR25, URZ, UR17, URZ, UP0, !UPT ;  /* 0x000000113f197290 */ /* 0x000fe400087fe43f */
[----:B-1----:R-:W-:-:S03]  /*6f40*/  ULEA UR12, UR13, UR12, 0x18 ;  /* 0x0000000c0d0c7291 */ /* 0x002fc6000f8ec03f */
[----:B------:R-:W-:Y:S01]  /*6f50*/  UMOV UR13, 0x300 ;  /* 0x00000300000d7882 */ /* 0x000fe20000000000 */
[----:B------:R-:W-:-:S09]  /*6f60*/  UIADD3 UR12, UR12, 0xc000, URZ ;  /* 0x0000c0000c0c7890 */ /* 0x000fd2000fffe03f */
[----:B------:R1:W-:Y:S02]  /*6f70*/  UBLKRED.G.S.ADD.F32.RN [UR24], [UR12], UR13, desc[UR26] ;  /* 0x00001a180c0073bb */ /* 0x0003e400080a140d */
[----:B-1----:R0:W-:Y:S02]  /*6f80*/  UTMACMDFLUSH ;  /* 0x00000000000079b7 */ /* 0x0021e40000000000 */
.L_x_1209:
[----:B------:R-:W-:Y:S05]  /*6f90*/  BSYNC B1 ;  /* 0x0000000000017941 */ /* 0x000fea0003800000 */
.L_x_1208:
        /* <DEDUP_REMOVED lines=12> */
[----:B------:R1:W-:Y:S01]  /*7060*/  UBLKRED.G.S.ADD.F32.RN [UR24], [UR12], UR13, desc[UR26] ;  /* 0x00001a180c0073bb */ /* 0x0003e200080a140d */
[----:B------:R0:W-:Y:S01]  /*7070*/  UTMACMDFLUSH ;  /* 0x00000000000079b7 */ /* 0x0001e20000000000 */
[----:B-1----:R-:W-:-:S04]  /*7080*/  DEPBAR.LE SB0, 0x1 ;  /* 0x000080400000791a */ /* 0x002fc80000000000 */
.L_x_1211:
[----:B------:R-:W-:Y:S05]  /*7090*/  BSYNC B1 ;  /* 0x0000000000017941 */ /* 0x000fea0003800000 */
.L_x_1210:
[----:B------:R-:W-:Y:S06]  /*70a0*/  BAR.ARV 0xa, 0xa0 ;  /* 0x0282800000007b1d */ /* 0x000fec0000002000 */
[----:B------:R-:W-:Y:S04]  /*70b0*/  BSSY B1, `(.L_x_1212) ;  /* 0x0000003000017945 */ /* 0x000fe80003800000 */
[----:B------:R-:W-:Y:S05]  /*70c0*/  @!P0 BRA `(.L_x_1213) ;  /* 0x0000000000048947 */ /* 0x000fea0003800000 */
[----:B------:R-:W-:-:S04]  /*70d0*/  DEPBAR.LE SB0, 0x0 ;  /* 0x000080000000791a */ /* 0x000fc80000000000 */
.L_x_1213:
[----:B------:R-:W-:Y:S05]  /*70e0*/  BSYNC B1 ;  /* 0x0000000000017941 */ /* 0x000fea0003800000 */
.L_x_1212:
        /* <DEDUP_REMOVED lines=19> */
.L_x_1215:
[----:B------:R-:W-:Y:S05]  /*7220*/  BSYNC B1 ;  /* 0x0000000000017941 */ /* 0x000fea0003800000 */
.L_x_1214:
[----:B------:R-:W-:Y:S02]  /*7230*/  UIADD3 UR6, UR6, 0x2, URZ ;  /* 0x0000000206067890 */ /* 0x000fe4000fffe03f */
[----:B------:R-:W-:Y:S02]  /*7240*/  UIADD3 UR4, UR4, 0x3000, URZ ;  /* 0x0000300004047890 */ /* 0x000fe4000fffe03f */
[----:B------:R-:W-:-:S06]  /*7250*/  UISETP.GE.AND UP0, UPT, UR6, UR11, UPT ;  /* 0x0000000b0600728c */ /* 0x000fcc000bf06270 */
[----:B------:R-:W-:-:S13]  /*7260*/  PLOP3.LUT P1, PT, PT, PT, UP0, 0x80, 0x0 ;  /* 0x000000000000781c */ /* 0x000fda0003f2f008 */
[----:B------:R-:W-:Y:S05]  /*7270*/  @!P1 BRA `(.L_x_1216) ;  /* 0xfffffff4007c9947 */ /* 0x000fea000383ffff */
.L_x_1177:
[----:B------:R-:W-:-:S06]  /*7280*/  UISETP.GT.AND UP0, UPT, UR5, UR6, UPT ;  /* 0x000000060500728c */ /* 0x000fcc000bf04270 */
[----:B------:R-:W-:-:S13]  /*7290*/  PLOP3.LUT P0, PT, PT, PT, UP0, 0x80, 0x0 ;  /* 0x000000000000781c */ /* 0x000fda0003f0f008 */
[----:B------:R-:W-:Y:S05]  /*72a0*/  @!P0 BRA `(.L_x_1174) ;  /* 0x0000002c00448947 */ /* 0x000fea0003800000 */
[----:B------:R-:W2:Y:S01]  /*72b0*/  S2R R0, SR_TID.X ;  /* 0x0000000000007919 */ /* 0x000ea20000002100 */
[----:B------:R-:W-:Y:S01]  /*72c0*/  UIADD3 UR4, UR5, -UR6, URZ ;  /* 0x8000000605047290 */ /* 0x000fe2000fffe03f */
[----:B------:R-:W-:Y:S01]  /*72d0*/  ULDC UR16, c[0x0][0x288] ;  /* 0x0000a20000107ab9 */ /* 0x000fe20000000800 */
[----:B------:R-:W-:Y:S02]  /*72e0*/  ULDC UR17, c[0x0][0x760] ;  /* 0x0001d80000117ab9 */ /* 0x000fe40000000800 */
[----:B------:R-:W-:Y:S02]  /*72f0*/  ULOP3.LUT UR4, UR4, 0x1, URZ, 0xc0, !UPT ;  /* 0x0000000104047892 */ /* 0x000fe4000f8ec03f */
[----:B------:R-:W-:Y:S02]  /*7300*/  UIMAD UR18, UR16, UR17, URZ ;  /* 0x00000011101272a4 */ /* 0x000fe4000f8e023f */
[----:B------:R-:W-:-:S06]  /*7310*/  UISETP.NE.U32.AND UP0, UPT, UR4, 0x1, UPT ;  /* 0x000000010400788c */ /* 0x000fcc000bf05070 */
[----:B------:R-:W-:Y:S02]  /*7320*/  PLOP3.LUT P0, PT, PT, PT, UP0, 0x80, 0x0 ;  /* 0x000000000000781c */ /* 0x000fe40003f0f008 */
[----:B--2---:R-:W-:-:S11]  /*7330*/  LOP3.LUT R0, R0, 0x1f, RZ, 0xc0, !PT ;  /* 0x0000001f00007812 */ /* 0x004fd600078ec0ff */
[----:B------:R-:W-:Y:S05]  /*7340*/  @P0 BRA `(.L_x_1217) ;  /* 0x0000000000780947 */ /* 0x000fea0003800000 */
[----:B------:R-:W-:Y:S01]  /*7350*/  UIMAD UR4, UR18, UR6, URZ ;  /* 0x00000006120472a4 */ /* 0x000fe2000f8e023f */
[----:B------:R-:W-:Y:S01]  /*7360*/  ISETP.NE.AND P0, PT, R0, RZ, PT ;  /* 0x000000ff0000720c */ /* 0x000fe20003f05270 */
[----:B------:R-:W-:Y:S01]  /*7370*/  ULDC.64 UR12, c[0x0][0x768] ;  /* 0x0001da00000c7ab9 */ /* 0x000fe20000000a00 */
[----:B------:R-:W-:Y:S01]  /*7380*/  BSSY B1, `(.L_x_1218) ;  /* 0x0000019000017945 */ /* 0x000fe20003800000 */
[----:B------:R-:W-:-:S04]  /*7390*/  UIADD3 UR8, UP0, UR4, UR7, URZ ;  /* 0x0000000704087290 */ /* 0x000fc8000ff1e03f */
[----:B------:R-:W-:Y:S02]  /*73a0*/  ULEA.HI.X.SX32 UR9, UR4, UR10, 0x1, UP0 ;  /* 0x0000000a04097291 */ /* 0x000fe400080f0e3f */
[----:B------:R-:W-:Y:S02]  /*73b0*/  ULEA UR11, UP0, UR8, UR12, 0x2 ;  /* 0x0000000c080b7291 */ /* 0x000fe4000f80103f */
[----:B------:R-:W-:Y:S02]  /*73c0*/  UIADD3 UR4, UR6, 0x1, URZ ;  /* 0x0000000106047890 */ /* 0x000fe4000fffe03f */
[----:B------:R-:W-:Y:S01]  /*73d0*/  ULEA.HI.X UR9, UR8, UR13, UR9, 0x2, UP0 ;  /* 0x0000000d08097291 */ /* 0x000fe200080f1409 */
[----:B------:R-:W-:Y:S01]  /*73e0*/  NOP ;  /* 0x0000000000007918 */ /* 0x000fe20000000000 */
[----:B------:R-:W-:Y:S10]  /*73f0*/  @P0 BRA `(.L_x_1219) ;  /* 0x0000000000440947 */ /* 0x000ff40003800000 */
        /* <DEDUP_REMOVED lines=9> */
[----:B-1----:R-:W1:Y:S01]  /*7490*/  S2R R2, SR_LANEID ;  /* 0x0000000000027919 */ /* 0x002e620000000000 */
[----:B------:R-:W-:Y:S01]  /*74a0*/  VOTEU.ANY UR8, UPT, PT ;  /* 0x0000000000087886 */ /* 0x000fe200038e0100 */
[----:B------:R-:W-:Y:S01]  /*74b0*/  IMAD.U32 R3, RZ, RZ, UR9 ;  /* 0x00000009ff037e24 */ /* 0x000fe2000f8e00ff */
[----:B------:R-:W-:-:S02]  /*74c0*/  UFLO.U32 UR12, UR8 ;  /* 0x00000008000c72bd */ /* 0x000fc400080e0000 */
[----:B------:R-:W2:Y:S04]  /*74d0*/  POPC R5, UR8 ;  /* 0x0000000800057d09 */ /* 0x000ea80008000000 */
[----:B-1----:R-:W-:Y:S01]  /*74e0*/  ISETP.EQ.U32.AND P0, PT, R2, UR12, PT ;  /* 0x0000000c02007c0c */ /* 0x002fe2000bf02070 */
[----:B------:R-:W-:-:S12]  /*74f0*/  IMAD.U32 R2, RZ, RZ, UR11 ;  /* 0x0000000bff027e24 */ /* 0x000fd8000f8e00ff */
[----:B--2---:R2:W-:Y:S02]  /*7500*/  @P0 REDG.E.ADD.S32.STRONG.GPU desc[UR46][R2.64], R5 ;  /* 0x000000050200098e */ /* 0x0045e4000c10e3ae */
.L_x_1219:
[----:B------:R-:W-:Y:S05]  /*7510*/  BSYNC B1 ;  /* 0x0000000000017941 */ /* 0x000fea0003800000 */
.L_x_1218:
[----:B------:R-:W-:Y:S05]  /*7520*/  BRA `(.L_x_1220) ;  /* 0x0000000000047947 */ /* 0x000fea0003800000 */
.L_x_1217:
[----:B------:R-:W-:-:S05]  /*7530*/  UMOV UR4, UR6 ;  /* 0x0000000600047c82 */ /* 0x000fca0008000000 */
.L_x_1220:
[----:B------:R-:W-:-:S04]  /*7540*/  UIADD3 UR8, UR6, 0x1, URZ ;  /* 0x0000000106087890 */ /* 0x000fc8000fffe03f */
[----:B------:R-:W-:-:S06]  /*7550*/  UISETP.NE.AND UP0, UPT, UR5, UR8, UPT ;  /* 0x000000080500728c */ /* 0x000fcc000bf05270 */
[----:B------:R-:W-:-:S13]  /*7560*/  PLOP3.LUT P0, PT, PT, PT, UP0, 0x80, 0x0 ;  /* 0x000000000000781c */ /* 0x000fda0003f0f008 */
[----:B------:R-:W-:Y:S05]  /*7570*/  @!P0 BRA `(.L_x_1174) ;  /* 0x0000002800908947 */ /* 0x000fea0003800000 */
[----:B------:R-:W-:Y:S01]  /*7580*/  UIADD3 UR8, UR4, 0x1, URZ ;  /* 0x0000000104087890 */ /* 0x000fe2000fffe03f */
[----:B------:R-:W-:Y:S01]  /*7590*/  ISETP.NE.AND P1, PT, R0, RZ, PT ;  /* 0x000000ff0000720c */ /* 0x000fe20003f25270 */
[----:B------:R-:W-:Y:S02]  /*75a0*/  UIMAD UR9, UR4, UR16, URZ ;  /* 0x00000010040972a4 */ /* 0x000fe4000f8e023f */
[----:B------:R-:W-:Y:S02]  /*75b0*/  UIADD3 UR11, -UR5, UR4, URZ ;  /* 0x00000004050b7290 */ /* 0x000fe4000fffe13f */
[----:B------:R-:W-:Y:S02]  /*75c0*/  UIMAD UR8, UR18, UR8, URZ ;  /* 0x00000008120872a4 */ /* 0x000fe4000f8e023f */
[----:B------:R-:W-:Y:S01]  /*75d0*/  UIMAD UR9, UR9, UR17, URZ ;  /* 0x00000011090972a4 */ /* 0x000fe2000f8e023f */
[----:B------:R-:W-:-:S11]  /*75e0*/  ULDC.64 UR20, c[0x0][0x768] ;  /* 0x0001da0000147ab9 */ /* 0x000fd60000000a00 */
.L_x_1225:
[----:B------:R-:W-:Y:S01]  /*75f0*/  UIADD3 UR12, UP0, UR9, UR7, URZ ;  /* 0x00000007090c7290 */ /* 0x000fe2000ff1e03f */
[----:B------:R-:W-:-:S03]  /*7600*/  NOP ;  /* 0x0000000000007918 */ /* 0x000fc60000000000 */
[----:B------:R-:W-:Y:S01]  /*7610*/  ULEA.HI.X.SX32 UR13, UR9, UR10, 0x1, UP0 ;  /* 0x0000000a090d7291 */ /* 0x000fe200080f0e3f */
[----:B------:R-:W-:Y:S01]  /*7620*/  BSSY B1, `(.L_x_1221) ;  /* 0x0000015000017945 */ /* 0x000fe20003800000 */
[----:B------:R-:W-:-:S04]  /*7630*/  ULEA UR15, UP0, UR12, UR20, 0x2 ;  /* 0x000000140c0f7291 */ /* 0x000fc8000f80103f */
[----:B------:R-:W-:Y:S01]  /*7640*/  ULEA.HI.X UR13, UR12, UR21, UR13, 0x2, UP0 ;  /* 0x000000150c0d7291 */ /* 0x000fe200080f140d */
[----:B---34-:R-:W-:Y:S11]  /*7650*/  @P1 BRA `(.L_x_1222) ;  /* 0x0000000000441947 */ /* 0x018ff60003800000 */
        /* <DEDUP_REMOVED lines=8> */
[----:B012345:R-:W-:Y:S01]  /*76e0*/  CCTL.IVALL ;  /* 0x00000000ff00798f */ /* 0x03ffe20002000000 */
[----:B------:R-:W3:Y:S01]  /*76f0*/  S2R R0, SR_LANEID ;  /* 0x0000000000007919 */ /* 0x000ee20000000000 */
[----:B------:R-:W-:Y:S01]  /*7700*/  VOTEU.ANY UR12, UPT, PT ;  /* 0x00000000000c7886 */ /* 0x000fe200038e0100 */
[----:B-12---:R-:W-:Y:S01]  /*7710*/  IMAD.U32 R2, RZ, RZ, UR15 ;  /* 0x0000000fff027e24 */ /* 0x006fe2000f8e00ff */
[----:B------:R-:W-:-:S02]  /*7720*/  UFLO.U32 UR14, UR12 ;  /* 0x0000000c000e72bd */ /* 0x000fc400080e0000 */
[----:B------:R-:W1:Y:S01]  /*7730*/  POPC R5, UR12 ;  /* 0x0000000c00057d09 */ /* 0x000e620008000000 */
[----:B------:R-:W-:-:S03]  /*7740*/  IMAD.U32 R3, RZ, RZ, UR13 ;  /* 0x0000000dff037e24 */ /* 0x000fc6000f8e00ff */
[----:B---3--:R-:W-:-:S13]  /*7750*/  ISETP.EQ.U32.AND P0, PT, R0, UR14, PT ;  /* 0x0000000e00007c0c */ /* 0x008fda000bf02070 */
[----:B-1----:R3:W-:Y:S02]  /*7760*/  @P0 REDG.E.ADD.S32.STRONG.GPU desc[UR46][R2.64], R5 ;  /* 0x000000050200098e */ /* 0x0027e4000c10e3ae */
.L_x_1222:
[----:B------:R-:W-:Y:S05]  /*7770*/  BSYNC B1 ;  /* 0x0000000000017941 */ /* 0x000fea0003800000 */
.L_x_1221:
[----:B------:R-:W-:Y:S01]  /*7780*/  UIADD3 UR12, UP0, UR8, UR7, URZ ;  /* 0x00000007080c7290 */ /* 0x000fe2000ff1e03f */
[----:B------:R-:W-:-:S03]  /*7790*/  NOP ;  /* 0x0000000000007918 */ /* 0x000fc60000000000 */
[----:B------:R-:W-:Y:S01]  /*77a0*/  ULEA.HI.X.SX32 UR13, UR8, UR10, 0x1, UP0 ;  /* 0x0000000a080d7291 */ /* 0x000fe200080f0e3f */
[----:B------:R-:W-:Y:S01]  /*77b0*/  BSSY B1, `(.L_x_1223) ;  /* 0x0000015000017945 */ /* 0x000fe20003800000 */
[----:B------:R-:W-:-:S04]  /*77c0*/  ULEA UR15, UP0, UR12, UR20, 0x2 ;  /* 0x000000140c0f7291 */ /* 0x000fc8000f80103f */
[----:B------:R-:W-:Y:S01]  /*77d0*/  ULEA.HI.X UR13, UR12, UR21, UR13, 0x2, UP0 ;  /* 0x000000150c0d7291 */ /* 0x000fe200080f140d */
[----:B------:R-:W-:Y:S11]  /*77e0*/  @P1 BRA `(.L_x_1224) ;  /* 0x0000000000441947 */ /* 0x000ff60003800000 */
[----:B------:R-:W-:Y:S01]  /*77f0*/  @!PT LDS RZ, [RZ] ;  /* 0x00000000fffff984 */ /* 0x000fe20000000800 */
[----:B------:R-:W-:Y:S01]  /*7800*/  @!PT LDS RZ, [RZ] ;  /* 0x00000000fffff984 */ /* 0x000fe20000000800 */
[----:B------:R-:W-:Y:S01]  /*7810*/  @!PT LDS RZ, [RZ] ;  /* 0x00000000fffff984 */ /* 0x000fe20000000800 */
[----:B------:R-:W-:Y:S01]  /*7820*/  @!PT LDS RZ, [RZ] ;  /* 0x00000000fffff984 */ /* 0x000fe20000000800 */
[----:B------:R4:W-:Y:S06]  /*7830*/  MEMBAR.ALL.CTA ;  /* 0x0000000000007992 */ /* 0x0009ec0000008000 */
[----:B----4-:R-:W-:Y:S06]  /*7840*/  MEMBAR.ALL.GPU ;  /* 0x0000000000007992 */ /* 0x010fec000000a000 */
[----:B------:R-:W-:-:S00]  /*7850*/  ERRBAR ;  /* 0x00000000000079ab */ /* 0x000fc00000000000 */
[----:B------:R-:W-:Y:S06]  /*7860*/  CGAERRBAR ;  /* 0x00000000000075ab */ /* 0x000fec0000000000 */
[----:B012345:R-:W-:Y:S01]  /*7870*/  CCTL.IVALL ;  /* 0x00000000ff00798f */ /* 0x03ffe20002000000 */
[----:B------:R-:W4:Y:S01]  /*7880*/  S2R R0, SR_LANEID ;  /* 0x0000000000007919 */ /* 0x000f220000000000 */
[----:B------:R-:W-:Y:S01]  /*7890*/  VOTEU.ANY UR12, UPT, PT ;  /* 0x00000000000c7886 */ /* 0x000fe200038e0100 */
[----:B-123--:R-:W-:Y:S01]  /*78a0*/  IMAD.U32 R2, RZ, RZ, UR15 ;  /* 0x0000000fff027e24 */ /* 0x00efe2000f8e00ff */
[----:B------:R-:W-:-:S02]  /*78b0*/  UFLO.U32 UR14, UR12 ;  /* 0x0000000c000e72bd */ /* 0x000fc400080e0000 */
[----:B------:R-:W1:Y:S01]  /*78c0*/  POPC R5, UR12 ;  /* 0x0000000c00057d09 */ /* 0x000e620008000000 */
[----:B------:R-:W-:-:S03]  /*78d0*/  IMAD.U32 R3, RZ, RZ, UR13 ;  /* 0x0000000dff037e24 */ /* 0x000fc6000f8e00ff */
[----:B----4-:R-:W-:-:S13]  /*78e0*/  ISETP.EQ.U32.AND P0, PT, R0, UR14, PT ;  /* 0x0000000e00007c0c */ /* 0x010fda000bf02070 */
[----:B-1----:R4:W-:Y:S02]  /*78f0*/  @P0 REDG.E.ADD.S32.STRONG.GPU desc[UR46][R2.64], R5 ;  /* 0x000000050200098e */ /* 0x0029e4000c10e3ae */
.L_x_1224:
[----:B------:R-:W-:Y:S05]  /*7900*/  BSYNC B1 ;  /* 0x0000000000017941 */ /* 0x000fea0003800000 */
.L_x_1223:
[----:B------:R-:W-:Y:S02]  /*7910*/  UIADD3 UR11, UR11, 0x2, URZ ;  /* 0x000000020b0b7890 */ /* 0x000fe4000fffe03f */
[----:B------:R-:W-:Y:S02]  /*7920*/  ULEA UR8, UR18, UR8, 0x1 ;  /* 0x0000000812087291 */ /* 0x000fe4000f8e083f */
[----:B------:R-:W-:Y:S02]  /*7930*/  ULEA UR9, UR18, UR9, 0x1 ;  /* 0x0000000912097291 */ /* 0x000fe4000f8e083f */
[----:B------:R-:W-:-:S13]  /*7940*/  ISETP.NE.AND P0, PT, RZ, UR11, PT ;  /* 0x0000000bff007c0c */ /* 0x000fda000bf05270 */
[----:B------:R-:W-:Y:S05]  /*7950*/  @!P0 BRA `(.L_x_1174) ;  /* 0x0000002400988947 */ /* 0x000fea0003800000 */
[----:B------:R-:W-:Y:S05]  /*7960*/  BRA `(.L_x_1225) ;  /* 0xfffffffc00207947 */ /* 0x000fea000383ffff */
.L_x_1173:
        /* <DEDUP_REMOVED lines=33> */
.L_x_1227:
        /* <DEDUP_REMOVED lines=43> */
.L_x_1266:
        /* <DEDUP_REMOVED lines=15> */
.L_x_1230:
        /* <DEDUP_REMOVED lines=19> */
[----:B------:R-:W-:Y:S01]  /*8050*/  UMOV UR13, UR21 ;  /* 0x00000015000d7c82 */ /* 0x000fe20008000000 */
        /* <DEDUP_REMOVED lines=10> */
[----:B------:R-:W-:Y:S01]  /*8100*/  UMOV UR10, UR18 ;  /* 0x00000012000a7c82 */ /* 0x000fe20008000000 */
[----:B------:R-:W-:Y:S01]  /*8110*/  R2UR UR32, R0 ;  /* 0x00000000002072ca */ /* 0x000fe200000e0000 */
[----:B------:R-:W-:Y:S01]  /*8120*/  UMOV UR34, 0x10 ;  /* 0x0000001000227882 */ /* 0x000fe20000000000 */
[----:B------:R-:W-:Y:S01]  /*8130*/  LEA.HI.X R2, R2, R9, R3, 0x2, P1 ;  /* 0x0000000902027211 */ /* 0x000fe200008f1403 */
[----:B------:R-:W-:Y:S01]  /*8140*/  UMOV UR35, UR11 ;  /* 0x0000000b00237c82 */ /* 0x000fe20008000000 */
[----:B------:R-:W-:Y:S01]  /*8150*/  IADD3 R0, P1, R8, 0x2f0, RZ ;  /* 0x000002f008007810 */ /* 0x000fe20007f3e0ff */
[----:B------:R-:W-:Y:S01]  /*8160*/  UMOV UR36, UR12 ;  /* 0x0000000c00247c82 */ /* 0x000fe20008000000 */
        /* <DEDUP_REMOVED lines=26> */
[----:B------:R-:W-:Y:S01]  /*8310*/  UMOV UR58, 0x50 ;  /* 0x00000050003a7882 */ /* 0x000fe20000000000 */
[----:B------:R-:W-:Y:S01]  /*8320*/  UMOV UR59, UR11 ;  /* 0x0000000b003b7c82 */ /* 0x000fe20008000000 */
[----:B------:R-:W-:Y:S01]  /*8330*/  UMOV UR60, UR12 ;  /* 0x0000000c003c7c82 */ /* 0x000fe20008000000 */
[----:B------:R-:W-:Y:S01]  /*8340*/  UMOV UR61, UR21 ;  /* 0x00000015003d7c82 */ /* 0x000fe20008000000 */
[----:B------:R1:W-:Y:S01]  /*8350*/  STL [R1], R6 ;  /* 0x0000000601007387 */ /* 0x0003e20000100800 */
[----:B------:R-:W-:Y:S01]  /*8360*/  ISETP.GE.AND P1, PT, R4, R6, PT ;  /* 0x000000060400720c */ /* 0x000fe20003f26270 */
[----:B------:R2:W-:Y:S01]  /*8370*/  UTMALDG.4D [UR16], [UR48], desc[UR50] ;  /* 0x00003210300075b4 */ /* 0x0005e20008019000 */
[----:B------:R3:W-:Y:S01]  /*8380*/  UTMALDG.4D [UR40], [UR48], desc[UR50] ;  /* 0x00003228300075b4 */ /* 0x0007e20008019000 */
[----:B------:R-:W-:Y:S01]  /*8390*/  UTMALDG.4D [UR24], [UR48], desc[UR50] ;  /* 0x00003218300075b4 */ /* 0x000fe20008019000 */
[----:B------:R4:W-:Y:S01]  /*83a0*/  UBLKCP.S.G [UR56], [UR32], UR7 ;  /* 0x00000038200073ba */ /* 0x0009e20008000207 */
[----:B------:R1:W-:Y:S01]  /*83b0*/  SYNCS.ARRIVE.TRANS64 RZ, [R16+URZ+0x26800], R5 ;  /* 0x0268000510ff79a7 */ /* 0x0003e2000800003f */
[----:B--2---:R-:W-:Y:S01]  /*83c0*/  UMOV UR16, 0x0 ;  /* 0x0000000000107882 */ /* 0x004fe20000000000 */
[----:B------:R-:W-:-:S02]  /*83d0*/  UMOV UR17, 0x10000000 ;  /* 0x1000000000117882 */ /* 0x000fc40000000000 */
[----:B------:R2:W-:Y:S01]  /*83e0*/  UTMALDG.4D [UR8], [UR54], desc[UR16] ;  /* 0x00001008360075b4 */ /* 0x0005e20008019000 */
[----:B---3--:R-:W-:Y:S01]  /*83f0*/  UIADD3 UR40, UR8, 0x4000, URZ ;  /* 0x0000400008287890 */ /* 0x008fe2000fffe03f */
[----:B------:R-:W-:Y:S01]  /*8400*/  UMOV UR42, 0x40 ;  /* 0x00000040002a7882 */ /* 0x000fe20000000000 */
[----:B------:R-:W-:Y:S01]  /*8410*/  UMOV UR43, UR11 ;  /* 0x0000000b002b7c82 */ /* 0x000fe20008000000 */
[----:B------:R-:W-:Y:S01]  /*8420*/  UMOV UR44, UR12 ;  /* 0x0000000c002c7c82 */ /* 0x000fe20008000000 */
[----:B------:R-:W-:Y:S01]  /*8430*/  UMOV UR41, UR9 ;  /* 0x0000000900297c82 */ /* 0x000fe20008000000 */
[----:B----4-:R-:W-:Y:S02]  /*8440*/  UIADD3 UR32, UR8, 0x1000, URZ ;  /* 0x0000100008207890 */ /* 0x010fe4000fffe03f */
        /* <DEDUP_REMOVED lines=13> */
[----:B--2---:R-:W-:Y:S01]  /*8520*/  UMOV UR10, 0x40 ;  /* 0x00000040000a7882 */ /* 0x004fe20000000000 */
[----:B------:R-:W-:Y:S01]  /*8530*/  UTMALDG.4D [UR48], [UR54], desc[UR16] ;  /* 0x00001030360075b4 */ /* 0x000fe20008019000 */
[----:B------:R2:W-:Y:S01]  /*8540*/  UTMALDG.4D [UR24], [UR54], desc[UR16] ;  /* 0x00001018360075b4 */ /* 0x0005e20008019000 */
[----:B------:R1:W-:Y:S01]  /*8550*/  UTMALDG.4D [UR40], [UR54], desc[UR16] ;  /* 0x00001028360075b4 */ /* 0x0003e20008019000 */
[----:B---3--:R-:W-:Y:S01]  /*8560*/  UIADD3 UR32, UR8, 0x6000, URZ ;  /* 0x0000600008207890 */ /* 0x008fe2000fffe03f */
[----:B------:R-:W-:-:S02]  /*8570*/  UMOV UR34, UR18 ;  /* 0x0000001200227c82 */ /* 0x000fc40008000000 */
[----:B------:R1:W-:Y:S06]  /*8580*/  UTMALDG.4D [UR56], [UR54], desc[UR16] ;  /* 0x00001038360075b4 */ /* 0x0003ec0008019000 */
[----:B------:R1:W-:Y:S01]  /*8590*/  UTMALDG.4D [UR32], [UR30], desc[UR16] ;  /* 0x000010201e0075b4 */ /* 0x0003e20008019000 */
[----:B--2---:R-:W-:Y:S02]  /*85a0*/  UIADD3 UR24, UR8, 0x8000, URZ ;  /* 0x0000800008187890 */ /* 0x004fe4000fffe03f */
        /* <DEDUP_REMOVED lines=23> */
.L_x_1241:
[----:B--234-:R-:W-:-:S04]  /*8720*/  SHF.L.U32 R21, R11, 0x1f, RZ ;  /* 0x0000001f0b157819 */ /* 0x01cfc800000006ff */
[----:B------:R-:W1:Y:S02]  /*8730*/  SYNCS.PHASECHK.TRANS64.TRYWAIT P1, [R16+URZ+0x26840], R21 ;  /* 0x02684015100075a7 */ /* 0x000e64000802017f */
[----:B-1----:R-:W-:Y:S05]  /*8740*/  @!P1 BRA `(.L_x_1233) ;  /* 0x0000001800f09947 */ /* 0x002fea0003800000 */
.L_x_1267:
[----:B------:R-:W-:Y:S05]  /*8750*/  @P0 BRA `(.L_x_1234) ;  /* 0x0000000000140947 */ /* 0x000fea0003800000 */
[----:B------:R-:W-:Y:S01]  /*8760*/  ISETP.NE.AND P1, PT, R6, RZ, PT ;  /* 0x000000ff0600720c */ /* 0x000fe20003f25270 */
[----:B------:R-:W-:-:S04]  /*8770*/  IMAD.MOV.U32 R3, RZ, RZ, 0x3100 ;  /* 0x00003100ff037424 */ /* 0x000fc800078e00ff */
[----:B------:R3:W-:Y:S08]  /*8780*/  SYNCS.ARRIVE.TRANS64 RZ, [R16+URZ+0x26830], R3 ;  /* 0x0268300310ff79a7 */ /* 0x0007f0000800003f */
[----:B------:R-:W-:Y:S05]  /*8790*/  @!P1 BRA `(.L_x_1234) ;  /* 0x0000000000049947 */ /* 0x000fea0003800000 */
[----:B------:R-:W-:Y:S01]  /*87a0*/  BPT.TRAP 0x1 ;  /* 0x000000040000795c */ /* 0x000fe20000300000 */
.L_x_1234:
        /* <DEDUP_REMOVED lines=43> */
.L_x_1268:
[----:B------:R-:W-:Y:S05]  /*8a60*/  @P0 BRA `(.L_x_1236) ;  /* 0x0000000000140947 */ /* 0x000fea0003800000 */
[----:B------:R-:W-:Y:S01]  /*8a70*/  ISETP.NE.AND P1, PT, R6, RZ, PT ;  /* 0x000000ff0600720c */ /* 0x000fe20003f25270 */
[----:B------:R-:W-:-:S04]  /*8a80*/  IMAD.MOV.U32 R2, RZ, RZ, 0x3100 ;  /* 0x00003100ff027424 */ /* 0x000fc800078e00ff */
[----:B------:R3:W-:Y:S08]  /*8a90*/  SYNCS.ARRIVE.TRANS64 RZ, [R16+URZ+0x26818], R2 ;  /* 0x0268180210ff79a7 */ /* 0x0007f0000800003f */
[----:B------:R-:W-:Y:S05]  /*8aa0*/  @!P1 BRA `(.L_x_1236) ;  /* 0x0000000000049947 */ /* 0x000fea0003800000 */
[----:B------:R-:W-:Y:S01]  /*8ab0*/  BPT.TRAP 0x1 ;  /* 0x000000040000795c */ /* 0x000fe20000300000 */
.L_x_1236:
        /* <DEDUP_REMOVED lines=43> */
.L_x_1269:
[----:B------:R-:W-:Y:S05]  /*8d70*/  @P0 BRA `(.L_x_1238) ;  /* 0x0000000000140947 */ /* 0x000fea0003800000 */
[----:B------:R-:W-:Y:S01]  /*8d80*/  ISETP.NE.AND P1, PT, R6, RZ, PT ;  /* 0x000000ff0600720c */ /* 0x000fe20003f25270 */
[----:B-123--:R-:W-:-:S04]  /*8d90*/  IMAD.MOV.U32 R21, RZ, RZ, 0x3100 ;  /* 0x00003100ff157424 */ /* 0x00efc800078e00ff */
[----:B------:R4:W-:Y:S08]  /*8da0*/  SYNCS.ARRIVE.TRANS64 RZ, [R16+URZ+0x26838], R21 ;  /* 0x0268381510ff79a7 */ /* 0x0009f0000800003f */
[----:B------:R-:W-:Y:S05]  /*8db0*/  @!P1 BRA `(.L_x_1238) ;  /* 0x0000000000049947 */ /* 0x000fea0003800000 */
[----:B------:R-:W-:Y:S01]  /*8dc0*/  BPT.TRAP 0x1 ;  /* 0x000000040000795c */ /* 0x000fe20000300000 */
.L_x_1238:
        /* <DEDUP_REMOVED lines=38> */
.L_x_1271:
[----:B------:R-:W-:Y:S05]  /*9030*/  @P0 BRA `(.L_x_1240) ;  /* 0x0000000000140947 */ /* 0x000fea0003800000 */
[----:B------:R-:W-:Y:S01]  /*9040*/  ISETP.NE.AND P1, PT, R6, RZ, PT ;  /* 0x000000ff0600720c */ /* 0x000fe20003f25270 */
[----:B------:R-:W-:-:S04]  /*9050*/  IMAD.MOV.U32 R5, RZ, RZ, 0x3100 ;  /* 0x00003100ff057424 */ /* 0x000fc800078e00ff */
[----:B------:R1:W-:Y:S08]  /*9060*/  SYNCS.ARRIVE.TRANS64 RZ, [R16+URZ+0x26810], R5 ;  /* 0x0268100510ff79a7 */ /* 0x0003f0000800003f */
[----:B------:R-:W-:Y:S05]  /*9070*/  @!P1 BRA `(.L_x_1240) ;  /* 0x0000000000049947 */ /* 0x000fea0003800000 */
[----:B------:R-:W-:Y:S01]  /*9080*/  BPT.TRAP 0x1 ;  /* 0x000000040000795c */ /* 0x000fe20000300000 */
.L_x_1240:
        /* <DEDUP_REMOVED lines=44> */
.L_x_1232:
[----:B------:R-:W3:Y:S02]  /*9350*/  LDL.LU R4, [R1+0x4] ;  /* 0x0000040001047983 */ /* 0x000ee40000300800 */
[----:B---3--:R-:W-:Y:S02]  /*9360*/  ISETP.NE.AND P1, PT, R4, RZ, PT ;  /* 0x000000ff0400720c */ /* 0x008fe40003f25270 */
[----:B------:R1:W5:Y:S11]  /*9370*/  LDL R4, [R1] ;  /* 0x0000000001047983 */ /* 0x0003760000100800 */
[----:B-1----:R-:W-:Y:S05]  /*9380*/  @!P1 BRA `(.L_x_1231) ;  /* 0x0000000400809947 */ /* 0x002fea0003800000 */
[----:B------:R-:W-:-:S04]  /*9390*/  SHF.L.U32 R13, R11, 0x1f, RZ ;  /* 0x0000001f0b0d7819 */ /* 0x000fc800000006ff */
[----:B------:R-:W1:Y:S02]  /*93a0*/  SYNCS.PHASECHK.TRANS64.TRYWAIT P1, [R16+URZ+0x26840], R13 ;  /* 0x0268400d100075a7 */ /* 0x000e64000802017f */
[----:B-1----:R-:W-:Y:S05]  /*93b0*/  @!P1 BRA `(.L_x_1242) ;  /* 0x0000001000289947 */ /* 0x002fea0003800000 */
.L_x_1272:
[----:B------:R-:W-:Y:S05]  /*93c0*/  @P0 BRA `(.L_x_1243) ;  /* 0x0000000000140947 */ /* 0x000fea0003800000 */
[----:B------:R-:W-:Y:S01]  /*93d0*/  ISETP.NE.AND P1, PT, R6, RZ, PT ;  /* 0x000000ff0600720c */ /* 0x000fe20003f25270 */
[----:B--2---:R-:W-:-:S04]  /*93e0*/  IMAD.MOV.U32 R5, RZ, RZ, 0x3100 ;  /* 0x00003100ff057424 */ /* 0x004fc800078e00ff */
[----:B------:R3:W-:Y:S08]  /*93f0*/  SYNCS.ARRIVE.TRANS64 RZ, [R16+URZ+0x26830], R5 ;  /* 0x0268300510ff79a7 */ /* 0x0007f0000800003f */
[----:B------:R-:W-:Y:S05]  /*9400*/  @!P1 BRA `(.L_x_1243) ;  /* 0x0000000000049947 */ /* 0x000fea0003800000 */
[----:B------:R-:W-:Y:S01]  /*9410*/  BPT.TRAP 0x1 ;  /* 0x000000040000795c */ /* 0x000fe20000300000 */
.L_x_1243:
        /* <DEDUP_REMOVED lines=40> */
.L_x_1273:
[----:B------:R-:W-:Y:S05]  /*96a0*/  @P0 BRA `(.L_x_1245) ;  /* 0x0000000000140947 */ /* 0x000fea0003800000 */
[----:B------:R-:W-:Y:S01]  /*96b0*/  ISETP.NE.AND P0, PT, R6, RZ, PT ;  /* 0x000000ff0600720c */ /* 0x000fe20003f05270 */
[----:B------:R-:W-:-:S04]  /*96c0*/  IMAD.MOV.U32 R5, RZ, RZ, 0x3100 ;  /* 0x00003100ff057424 */ /* 0x000fc800078e00ff */
[----:B------:R3:W-:Y:S08]  /*96d0*/  SYNCS.ARRIVE.TRANS64 RZ, [R16+URZ+0x26818], R5 ;  /* 0x0268180510ff79a7 */ /* 0x0007f0000800003f */
[----:B------:R-:W-:Y:S05]  /*96e0*/  @!P0 BRA `(.L_x_1245) ;  /* 0x0000000000048947 */ /* 0x000fea0003800000 */
[----:B------:R-:W-:Y:S01]  /*96f0*/  BPT.TRAP 0x1 ;  /* 0x000000040000795c */ /* 0x000fe20000300000 */
.L_x_1245:
        /* <DEDUP_REMOVED lines=41> */
.L_x_1231:
[----:B------:R-:W3:Y:S01]  /*9990*/  S2R R0, SR_TID.X ;  /* 0x0000000000007919 */ /* 0x000ee20000002100 */
[----:B------:R-:W-:Y:S01]  /*99a0*/  IMAD R3, R19, 0x8, R16 ;  /* 0x0000000813037824 */ /* 0x000fe200078e0210 */
[----:B---3--:R-:W-:Y:S02]  /*99b0*/  LOP3.LUT R2, R0, 0x7f, RZ, 0xc0, !PT ;  /* 0x0000007f00027812 */ /* 0x008fe400078ec0ff */
[----:B------:R-:W-:Y:S02]  /*99c0*/  SHF.L.U32 R0, R11, 0x1f, RZ ;  /* 0x0000001f0b007819 */ /* 0x000fe400000006ff */
[----:B------:R-:W-:Y:S02]  /*99d0*/  ISETP.NE.AND P1, PT, R2, RZ, PT ;  /* 0x000000ff0200720c */ /* 0x000fe40003f25270 */
[----:B------:R-:W3:Y:S02]  /*99e0*/  SYNCS.PHASECHK.TRANS64.TRYWAIT P0, [R3+URZ+0x26840], R0 ;  /* 0x02684000030075a7 */ /* 0x000ee4000800017f */
[----:B---3--:R-:W-:Y:S09]  /*99f0*/  @!P0 BRA `(.L_x_1246) ;  /* 0x0000000800c08947 */ /* 0x008ff20003800000 */
.L_x_1274:
[----:B------:R-:W-:Y:S05]  /*9a00*/  @P1 BRA `(.L_x_1247) ;  /* 0x0000000000181947 */ /* 0x000fea0003800000 */
[----:B------:R-:W1:Y:S01]  /*9a10*/  S2R R2, SR_TID.X ;  /* 0x0000000000027919 */ /* 0x000e620000002100 */
[----:B---3--:R-:W-:-:S04]  /*9a20*/  IMAD.MOV.U32 R0, RZ, RZ, 0x3100 ;  /* 0x00003100ff007424 */ /* 0x008fc800078e00ff */
[----:B------:R3:W-:Y:S01]  /*9a30*/  SYNCS.ARRIVE.TRANS64 RZ, [R3+URZ+0x26830], R0 ;  /* 0x0268300003ff79a7 */ /* 0x0007e2000800003f */
[----:B-1----:R-:W-:-:S13]  /*9a40*/  LOP3.LUT P0, RZ, R2, 0x1f, RZ, 0xc0, !PT ;  /* 0x0000001f02ff7812 */ /* 0x002fda000780c0ff */
[----:B---3--:R-:W-:Y:S05]  /*9a50*/  @!P0 BRA `(.L_x_1247) ;  /* 0x0000000000048947 */ /* 0x008fea0003800000 */
[----:B------:R-:W-:Y:S01]  /*9a60*/  BPT.TRAP 0x1 ;  /* 0x000000040000795c */ /* 0x000fe20000300000 */
.L_x_1247:
        /* <DEDUP_REMOVED lines=47> */
.L_x_1228:
[----:B------:R-:W-:Y:S05]  /*9d60*/  BSYNC B1 ;  /* 0x0000000000017941 */ /* 0x000fea0003800000 */
.L_x_1226:
[----:B------:R-:W-:-:S03]  /*9d70*/  UMOV UR7, 0xffffffff ;  /* 0xffffffff00077882 */ /* 0x000fc60000000000 */
[----:B------:R-:W-:Y:S05]  /*9d80*/  BRA.DIV UR7, `(.L_x_1248) ;  /* 0x0000000607f07947 */ /* 0x000fea000b800000 */
[----:B------:R-:W-:-:S13]  /*9d90*/  ELECT P6, URZ, PT ;  /* 0x00000000003f782f */ /* 0x000fda00038c0000 */
.L_x_1277:
[----:B------:R-:W-:Y:S05]  /*9da0*/  @!P6 BRA `(.L_x_1174) ;  /* 0x000000000084e947 */ /* 0x000fea0003800000 */
[----:B------:R-:W-:-:S06]  /*9db0*/  ULOP3.LUT UR7, UR38, 0x2, URZ, 0xfc, !UPT ;  /* 0x0000000226077892 */ /* 0x000fcc000f8efc3f */
[----:B------:R-:W-:-:S05]  /*9dc0*/  IMAD.U32 R2, RZ, RZ, UR7 ;  /* 0x00000007ff027e24 */ /* 0x000fca000f8e00ff */
[----:B------:R-:W-:-:S13]  /*9dd0*/  ISETP.NE.AND P2, PT, R2, 0x3, PT ;  /* 0x000000030200780c */ /* 0x000fda0003f45270 */
[----:B------:R-:W-:Y:S05]  /*9de0*/  @!P2 BRA `(.L_x_1249) ;  /* 0x000000000004a947 */ /* 0x000fea0003800000 */
[----:B------:R-:W-:Y:S01]  /*9df0*/  BPT.TRAP 0x1 ;  /* 0x000000040000795c */ /* 0x000fe20000300000 */
.L_x_1249:
        /* <DEDUP_REMOVED lines=15> */
.L_x_1278:
[----:B------:R-:W2:Y:S02]  /*9ef0*/  SYNCS.PHASECHK.TRANS64.TRYWAIT P0, [R3+URZ], R2 ;  /* 0x00000002030075a7 */ /* 0x000ea4000800017f */
[----:B--2---:R-:W-:Y:S05]  /*9f00*/  @!P0 BRA `(.L_x_1251) ;  /* 0x0000000400c48947 */ /* 0x004fea0003800000 */
.L_x_1279:
[----:B------:R-:W-:Y:S05]  /*9f10*/  @!P2 BRA `(.L_x_1252) ;  /* 0x000000000004a947 */ /* 0x000fea0003800000 */
[----:B------:R-:W-:Y:S01]  /*9f20*/  BPT.TRAP 0x1 ;  /* 0x000000040000795c */ /* 0x000fe20000300000 */
.L_x_1252:
[----:B--2---:R-:W-:-:S04]  /*9f30*/  VIADD R3, R7, 0x26840 ;  /* 0x0002684007037836 */ /* 0x004fc80000000000 */
[----:B------:R-:W-:-:S04]  /*9f40*/  IMAD R0, R0, 0x8, R3 ;  /* 0x0000000800007824 */ /* 0x000fc800078e0203 */
[----:B------:R-:W2:Y:S02]  /*9f50*/  SYNCS.PHASECHK.TRANS64.TRYWAIT P0, [R0+URZ], R5 ;  /* 0x00000005000075a7 */ /* 0x000ea4000800017f */
[----:B--2---:R-:W-:Y:S05]  /*9f60*/  @!P0 BRA `(.L_x_1253) ;  /* 0x0000000400c08947 */ /* 0x004fea0003800000 */
.L_x_1280:
[----:B------:R-:W-:-:S07]  /*9f70*/  IMAD R3, R4, 0x8, R3 ;  /* 0x0000000804037824 */ /* 0x000fce00078e0203 */
.L_x_1254:
[----:B---3--:R3:W4:Y:S02]  /*9f80*/  SYNCS.PHASECHK.TRANS64.TRYWAIT P0, [R3+URZ], R2 ;  /* 0x00000002030075a7 */ /* 0x008724000800017f */
[----:B----4-:R-:W-:Y:S05]  /*9f90*/  @!P0 NANOSLEEP.SYNCS 0x989680 ;  /* 0x009896800000895d */ /* 0x010fea0003900000 */
[----:B------:R-:W4:Y:S02]  /*9fa0*/  @!P0 SYNCS.PHASECHK.TRANS64 P0, [R3+URZ], R2 ;  /* 0x00000002030085a7 */ /* 0x000f24000800007f */
[----:B----4-:R-:W-:Y:S05]  /*9fb0*/  @!P0 BRA `(.L_x_1254) ;  /* 0xfffffffc00f08947 */ /* 0x010fea000383ffff */
.L_x_1174:
[----:B------:R-:W-:Y:S05]  /*9fc0*/  BSYNC B0 ;  /* 0x0000000000007941 */ /* 0x000fea0003800000 */
.L_x_1172:
[----:B------:R-:W-:Y:S05]  /*9fd0*/  EXIT ;  /* 0x000000000000794d */ /* 0x000fea0003800000 */
.L_x_1142:
[----:B------:R-:W-:Y:S02]  /*9fe0*/  IMAD.MOV.U32 R13, RZ, RZ, R16 ;  /* 0x000000ffff0d7224 */ /* 0x000fe400078e0010 */
[----:B------:R-:W-:Y:S02]  /*9ff0*/  IMAD.MOV.U32 R12, RZ, RZ, RZ ;  /* 0x000000ffff0c7224 */ /* 0x000fe400078e00ff */
[----:B------:R-:W-:Y:S02]  /*a000*/  IMAD.MOV.U32 R11, RZ, RZ, 0x1f ;  /* 0x0000001fff0b7424 */ /* 0x000fe400078e00ff */
[----:B------:R-:W-:-:S07]  /*a010*/  IMAD.MOV.U32 R15, RZ, RZ, -0x1 ;  /* 0xffffffffff0f7424 */ /* 0x000fce00078e00ff */
[----:B------:R-:W-:Y:S05]  /*a020*/  WARPSYNC.COLLECTIVE R15, `(.L_x_1255) ;  /* 0x000000000f087348 */ /* 0x000fea0003c00000 */
[----:B------:R1:W2:Y:S02]  /*a030*/  SHFL.IDX P6, R14, R13, R12, R11 ;  /* 0x0000000c0d0e7389 */ /* 0x0002a400000c000b */
[----:B-12---:R-:W-:Y:S01]  /*a040*/  ENDCOLLECTIVE ;  /* 0x000000000000791b */ /* 0x006fe20003800000 */
.L_x_1255:
[----:B------:R-:W-:Y:S05]  /*a050*/  BRA `(.L_x_1256) ;  /* 0xffffff7000107947 */ /* 0x000fea000383ffff */
.L_x_1144:
[----:B--2---:R2:W3:Y:S02]  /*a060*/  SYNCS.PHASECHK.TRANS64.TRYWAIT P0, [R18+URZ+0x26800], R5 ;  /* 0x02680005120075a7 */ /* 0x0044e4000800017f */
[----:B---3--:R-:W-:Y:S05]  /*a070*/  @!P0 NANOSLEEP.SYNCS 0x989680 ;  /* 0x009896800000895d */ /* 0x008fea0003900000 */
[----:B------:R-:W3:Y:S02]  /*a080*/  @!P0 SYNCS.PHASECHK.TRANS64 P0, [R18+URZ+0x26800], R5 ;  /* 0x02680005120085a7 */ /* 0x000ee4000800007f */
[----:B---3--:R-:W-:Y:S05]  /*a090*/  @!P0 BRA `(.L_x_1144) ;  /* 0xfffffffc00f08947 */ /* 0x008fea000383ffff */
[----:B------:R-:W-:Y:S05]  /*a0a0*/  BRA `(.L_x_1143) ;  /* 0xffffff7000387947 */ /* 0x000fea000383ffff */
.L_x_1149:
[----:B--2---:R-:W-:-:S04]  /*a0b0*/  IMAD.U32 R7, RZ, RZ, UR6 ;  /* 0x00000006ff077e24 */ /* 0x004fc8000f8e00ff */
[----:B------:R2:W3:Y:S03]  /*a0c0*/  SYNCS.PHASECHK.TRANS64.TRYWAIT P0, [R7+URZ+0x26810], R16 ;  /* 0x02681010070075a7 */ /* 0x0004e6000800017f */
[----:B---3--:R-:W-:Y:S05]  /*a0d0*/  @!P0 NANOSLEEP.SYNCS 0x989680 ;  /* 0x009896800000895d */ /* 0x008fea0003900000 */
[----:B------:R-:W3:Y:S02]  /*a0e0*/  @!P0 SYNCS.PHASECHK.TRANS64 P0, [R7+URZ+0x26810], R16 ;  /* 0x02681010070085a7 */ /* 0x000ee4000800007f */
[----:B---3--:R-:W-:Y:S05]  /*a0f0*/  @!P0 BRA `(.L_x_1149) ;  /* 0xfffffffc00ec8947 */ /* 0x008fea000383ffff */
[----:B------:R-:W-:Y:S05]  /*a100*/  BRA `(.L_x_1148) ;  /* 0xffffff7800987947 */ /* 0x000fea000383ffff */
.L_x_1153:
[----:B------:R-:W-:-:S04]  /*a110*/  IMAD.U32 R121, RZ, RZ, UR6 ;  /* 0x00000006ff797e24 */ /* 0x000fc8000f8e00ff */
[----:B------:R1:W1:Y:S03]  /*a120*/  SYNCS.PHASECHK.TRANS64.TRYWAIT P0, [R121+URZ+0x26830], R16 ;  /* 0x02683010790075a7 */ /* 0x000266000800017f */
[----:B-1----:R-:W-:Y:S05]  /*a130*/  @!P0 NANOSLEEP.SYNCS 0x989680 ;  /* 0x009896800000895d */ /* 0x002fea0003900000 */
[----:B------:R-:W1:Y:S02]  /*a140*/  @!P0 SYNCS.PHASECHK.TRANS64 P0, [R121+URZ+0x26830], R16 ;  /* 0x02683010790085a7 */ /* 0x000e64000800007f */
[----:B-1----:R-:W-:Y:S05]  /*a150*/  @!P0 BRA `(.L_x_1153) ;  /* 0xfffffffc00ec8947 */ /* 0x002fea000383ffff */
[----:B------:R-:W-:Y:S05]  /*a160*/  BRA `(.L_x_1152) ;  /* 0xffffff7c00a07947 */ /* 0x000fea000383ffff */
.L_x_1182:
[----:B------:R-:W-:Y:S01]  /*a170*/  BSSY B1, `(.L_x_1257) ;  /* 0x0000005000017945 */ /* 0x000fe20003800000 */
[----:B------:R-:W-:-:S07]  /*a180*/  IMAD.MOV.U32 R15, RZ, RZ, -0x1 ;  /* 0xffffffffff0f7424 */ /* 0x000fce00078e00ff */
[----:B------:R-:W-:Y:S05]  /*a190*/  WARPSYNC.COLLECTIVE R15, `(.L_x_1258) ;  /* 0x000000000f087348 */ /* 0x000fea0003c00000 */
[----:B------:R-:W-:Y:S01]  /*a1a0*/  NOP ;  /* 0x0000000000007918 */ /* 0x000fe20000000000 */
[----:B------:R-:W-:Y:S01]  /*a1b0*/  ENDCOLLECTIVE ;  /* 0x000000000000791b */ /* 0x000fe20003800000 */
.L_x_1258:
[----:B------:R-:W-:Y:S05]  /*a1c0*/  BSYNC B1 ;  /* 0x0000000000017941 */ /* 0x000fea0003800000 */
.L_x_1257:
[----:B------:R-:W-:Y:S05]  /*a1d0*/  BRA `(.L_x_1259) ;  /* 0xffffffc000547947 */ /* 0x000fea000383ffff */
.L_x_1195:
[----:B------:R-:W-:Y:S01]  /*a1e0*/  BSSY B1, `(.L_x_1260) ;  /* 0x0000005000017945 */ /* 0x000fe20003800000 */
[----:B------:R-:W-:-:S07]  /*a1f0*/  IMAD.MOV.U32 R15, RZ, RZ, -0x1 ;  /* 0xffffffffff0f7424 */ /* 0x000fce00078e00ff */
[----:B------:R-:W-:Y:S05]  /*a200*/  WARPSYNC.COLLECTIVE R15, `(.L_x_1261) ;  /* 0x000000000f087348 */ /* 0x000fea0003c00000 */
[----:B------:R-:W-:Y:S01]  /*a210*/  NOP ;  /* 0x0000000000007918 */ /* 0x000fe20000000000 */
[----:B------:R-:W-:Y:S01]  /*a220*/  ENDCOLLECTIVE ;  /* 0x000000000000791b */ /* 0x000fe20003800000 */
.L_x_1261:
[----:B------:R-:W-:Y:S05]  /*a230*/  BSYNC B1 ;  /* 0x0000000000017941 */ /* 0x000fea0003800000 */
.L_x_1260:
[----:B------:R-:W-:Y:S05]  /*a240*/  BRA `(.L_x_1262) ;  /* 0xffffffc400d87947 */ /* 0x000fea000383ffff */
.L_x_1207:
[----:B------:R-:W-:Y:S01]  /*a250*/  BSSY B1, `(.L_x_1263) ;  /* 0x0000005000017945 */ /* 0x000fe20003800000 */
[----:B------:R-:W-:-:S07]  /*a260*/  IMAD.MOV.U32 R15, RZ, RZ, -0x1 ;  /* 0xffffffffff0f7424 */ /* 0x000fce00078e00ff */
[----:B------:R-:W-:Y:S05]  /*a270*/  WARPSYNC.COLLECTIVE R15, `(.L_x_1264) ;  /* 0x000000000f087348 */ /* 0x000fea0003c00000 */
[----:B------:R-:W-:Y:S01]  /*a280*/  NOP ;  /* 0x0000000000007918 */ /* 0x000fe20000000000 */
[----:B------:R-:W-:Y:S01]  /*a290*/  ENDCOLLECTIVE ;  /* 0x000000000000791b */ /* 0x000fe20003800000 */
.L_x_1264:
[----:B------:R-:W-:Y:S05]  /*a2a0*/  BSYNC B1 ;  /* 0x0000000000017941 */ /* 0x000fea0003800000 */
.L_x_1263:
[----:B------:R-:W-:Y:S05]  /*a2b0*/  BRA `(.L_x_1265) ;  /* 0xffffffc800f87947 */ /* 0x000fea000383ffff */
.L_x_1229:
[----:B-1----:R1:W2:Y:S02]  /*a2c0*/  SYNCS.PHASECHK.TRANS64.TRYWAIT P0, [R16+URZ+0x26820], R3 ;  /* 0x02682003100075a7 */ /* 0x0022a4000800017f */
[----:B--2---:R-:W-:Y:S05]  /*a2d0*/  @!P0 NANOSLEEP.SYNCS 0x989680 ;  /* 0x009896800000895d */ /* 0x004fea0003900000 */
[----:B------:R-:W2:Y:S02]  /*a2e0*/  @!P0 SYNCS.PHASECHK.TRANS64 P0, [R16+URZ+0x26820], R3 ;  /* 0x02682003100085a7 */ /* 0x000ea4000800007f */
[----:B--2---:R-:W-:Y:S05]  /*a2f0*/  @!P0 BRA `(.L_x_1229) ;  /* 0xfffffffc00f08947 */ /* 0x004fea000383ffff */
[----:B------:R-:W-:Y:S05]  /*a300*/  BRA `(.L_x_1266) ;  /* 0xffffffd800c87947 */ /* 0x000fea000383ffff */
.L_x_1233:
[----:B-1----:R1:W3:Y:S02]  /*a310*/  SYNCS.PHASECHK.TRANS64.TRYWAIT P1, [R16+URZ+0x26840], R21 ;  /* 0x02684015100075a7 */ /* 0x0022e4000802017f */
[----:B---3--:R-:W-:Y:S05]  /*a320*/  @!P1 NANOSLEEP.SYNCS 0x989680 ;  /* 0x009896800000995d */ /* 0x008fea0003900000 */
[----:B------:R-:W3:Y:S02]  /*a330*/  @!P1 SYNCS.PHASECHK.TRANS64 P1, [R16+URZ+0x26840], R21 ;  /* 0x02684015100095a7 */ /* 0x000ee4000802007f */
[----:B---3--:R-:W-:Y:S05]  /*a340*/  @!P1 BRA `(.L_x_1233) ;  /* 0xfffffffc00f09947 */ /* 0x008fea000383ffff */
[----:B------:R-:W-:Y:S05]  /*a350*/  BRA `(.L_x_1267) ;  /* 0xffffffe000fc7947 */ /* 0x000fea000383ffff */
.L_x_1235:
[----:B--2---:R2:W3:Y:S02]  /*a360*/  SYNCS.PHASECHK.TRANS64.TRYWAIT P1, [R16+URZ+0x26828], R21 ;  /* 0x02682815100075a7 */ /* 0x0044e4000802017f */
[----:B---3--:R-:W-:Y:S05]  /*a370*/  @!P1 NANOSLEEP.SYNCS 0x989680 ;  /* 0x009896800000995d */ /* 0x008fea0003900000 */
[----:B------:R-:W3:Y:S02]  /*a380*/  @!P1 SYNCS.PHASECHK.TRANS64 P1, [R16+URZ+0x26828], R21 ;  /* 0x02682815100095a7 */ /* 0x000ee4000802007f */
[----:B---3--:R-:W-:Y:S05]  /*a390*/  @!P1 BRA `(.L_x_1235) ;  /* 0xfffffffc00f09947 */ /* 0x008fea000383ffff */
[----:B------:R-:W-:Y:S05]  /*a3a0*/  BRA `(.L_x_1268) ;  /* 0xffffffe400ac7947 */ /* 0x000fea000383ffff */
.L_x_1237:
[----:B---3--:R3:W4:Y:S02]  /*a3b0*/  SYNCS.PHASECHK.TRANS64.TRYWAIT P1, [R16+URZ+0x26848], R21 ;  /* 0x02684815100075a7 */ /* 0x008724000802017f */
[----:B----4-:R-:W-:Y:S05]  /*a3c0*/  @!P1 NANOSLEEP.SYNCS 0x989680 ;  /* 0x009896800000995d */ /* 0x010fea0003900000 */
[----:B------:R-:W4:Y:S02]  /*a3d0*/  @!P1 SYNCS.PHASECHK.TRANS64 P1, [R16+URZ+0x26848], R21 ;  /* 0x02684815100095a7 */ /* 0x000f24000802007f */
[----:B----4-:R-:W-:Y:S05]  /*a3e0*/  @!P1 BRA `(.L_x_1237) ;  /* 0xfffffffc00f09947 */ /* 0x010fea000383ffff */
[----:B------:R-:W-:Y:S05]  /*a3f0*/  BRA `(.L_x_1269) ;  /* 0xffffffe8005c7947 */ /* 0x000fea000383ffff */
.L_x_1239:
[----:B------:R-:W-:-:S07]  /*a400*/  SHF.L.U32 R5, R11, 0x1f, RZ ;  /* 0x0000001f0b057819 */ /* 0x000fce00000006ff */
.L_x_1270:
[----:B------:R1:W1:Y:S02]  /*a410*/  SYNCS.PHASECHK.TRANS64.TRYWAIT P1, [R16+URZ+0x26820], R5 ;  /* 0x02682005100075a7 */ /* 0x000264000802017f */
[----:B-1----:R-:W-:Y:S05]  /*a420*/  @!P1 NANOSLEEP.SYNCS 0x989680 ;  /* 0x009896800000995d */ /* 0x002fea0003900000 */
[----:B------:R-:W1:Y:S02]  /*a430*/  @!P1 SYNCS.PHASECHK.TRANS64 P1, [R16+URZ+0x26820], R5 ;  /* 0x02682005100095a7 */ /* 0x000e64000802007f */
[----:B-1----:R-:W-:Y:S05]  /*a440*/  @!P1 BRA `(.L_x_1270) ;  /* 0xfffffffc00f09947 */ /* 0x002fea000383ffff */
[----:B------:R-:W-:Y:S05]  /*a450*/  BRA `(.L_x_1271) ;  /* 0xffffffe800f47947 */ /* 0x000fea000383ffff */
.L_x_1242:
[----:B-1----:R1:W3:Y:S02]  /*a460*/  SYNCS.PHASECHK.TRANS64.TRYWAIT P1, [R16+URZ+0x26840], R13 ;  /* 0x0268400d100075a7 */ /* 0x0022e4000802017f */
[----:B---3--:R-:W-:Y:S05]  /*a470*/  @!P1 NANOSLEEP.SYNCS 0x989680 ;  /* 0x009896800000995d */ /* 0x008fea0003900000 */
[----:B------:R-:W3:Y:S02]  /*a480*/  @!P1 SYNCS.PHASECHK.TRANS64 P1, [R16+URZ+0x26840], R13 ;  /* 0x0268400d100095a7 */ /* 0x000ee4000802007f */
[----:B---3--:R-:W-:Y:S05]  /*a490*/  @!P1 BRA `(.L_x_1242) ;  /* 0xfffffffc00f09947 */ /* 0x008fea000383ffff */
[----:B------:R-:W-:Y:S05]  /*a4a0*/  BRA `(.L_x_1272) ;  /* 0xffffffec00c47947 */ /* 0x000fea000383ffff */
.L_x_1244:
[----:B--2---:R2:W3:Y:S02]  /*a4b0*/  SYNCS.PHASECHK.TRANS64.TRYWAIT P1, [R16+URZ+0x26828], R13 ;  /* 0x0268280d100075a7 */ /* 0x0044e4000802017f */
[----:B---3--:R-:W-:Y:S05]  /*a4c0*/  @!P1 NANOSLEEP.SYNCS 0x989680 ;  /* 0x009896800000995d */ /* 0x008fea0003900000 */
[----:B------:R-:W3:Y:S02]  /*a4d0*/  @!P1 SYNCS.PHASECHK.TRANS64 P1, [R16+URZ+0x26828], R13 ;  /* 0x0268280d100095a7 */ /* 0x000ee4000802007f */
[----:B---3--:R-:W-:Y:S05]  /*a4e0*/  @!P1 BRA `(.L_x_1244) ;  /* 0xfffffffc00f09947 */ /* 0x008fea000383ffff */
[----:B------:R-:W-:Y:S05]  /*a4f0*/  BRA `(.L_x_1273) ;  /* 0xfffffff000687947 */ /* 0x000fea000383ffff */
.L_x_1246:
[----:B---3--:R3:W1:Y:S02]  /*a500*/  SYNCS.PHASECHK.TRANS64.TRYWAIT P0, [R3+URZ+0x26840], R0 ;  /* 0x02684000030075a7 */ /* 0x008664000800017f */
[----:B-1----:R-:W-:Y:S05]  /*a510*/  @!P0 NANOSLEEP.SYNCS 0x989680 ;  /* 0x009896800000895d */ /* 0x002fea0003900000 */
[----:B------:R-:W1:Y:S02]  /*a520*/  @!P0 SYNCS.PHASECHK.TRANS64 P0, [R3+URZ+0x26840], R0 ;  /* 0x02684000030085a7 */ /* 0x000e64000800007f */
[----:B-1----:R-:W-:Y:S05]  /*a530*/  @!P0 BRA `(.L_x_1246) ;  /* 0xfffffffc00f08947 */ /* 0x002fea000383ffff */
[----:B------:R-:W-:Y:S05]  /*a540*/  BRA `(.L_x_1274) ;  /* 0xfffffff4002c7947 */ /* 0x000fea000383ffff */
.L_x_1248:
[----:B------:R-:W-:Y:S01]  /*a550*/  BSSY B1, `(.L_x_1275) ;  /* 0x0000006000017945 */ /* 0x000fe20003800000 */
[----:B------:R-:W-:-:S07]  /*a560*/  IMAD.MOV.U32 R15, RZ, RZ, -0x1 ;  /* 0xffffffffff0f7424 */ /* 0x000fce00078e00ff */
[----:B------:R-:W-:Y:S05]  /*a570*/  WARPSYNC.COLLECTIVE R15, `(.L_x_1276) ;  /* 0x000000000f0c7348 */ /* 0x000fea0003c00000 */
[----:B------:R-:W-:Y:S02]  /*a580*/  ELECT P6, UR62, PT ;  /* 0x00000000003e782f */ /* 0x000fe400038c0000 */
[----:B------:R-:W-:Y:S01]  /*a590*/  MOV R14, UR62 ;  /* 0x0000003e000e7c02 */ /* 0x000fe20008000f00 */
[----:B------:R-:W-:Y:S10]  /*a5a0*/  ENDCOLLECTIVE ;  /* 0x000000000000791b */ /* 0x000ff40003800000 */
.L_x_1276:
[----:B------:R-:W-:Y:S05]  /*a5b0*/  BSYNC B1 ;  /* 0x0000000000017941 */ /* 0x000fea0003800000 */
.L_x_1275:
[----:B------:R-:W-:Y:S05]  /*a5c0*/  BRA `(.L_x_1277) ;  /* 0xfffffff400f47947 */ /* 0x000fea000383ffff */
.L_x_1250:
[----:B-1----:R1:W2:Y:S02]  /*a5d0*/  SYNCS.PHASECHK.TRANS64.TRYWAIT P0, [R6+URZ], R5 ;  /* 0x00000005060075a7 */ /* 0x0022a4000800017f */
[----:B--2---:R-:W-:Y:S05]  /*a5e0*/  @!P0 NANOSLEEP.SYNCS 0x989680 ;  /* 0x009896800000895d */ /* 0x004fea0003900000 */
[----:B------:R-:W2:Y:S02]  /*a5f0*/  @!P0 SYNCS.PHASECHK.TRANS64 P0, [R6+URZ], R5 ;  /* 0x00000005060085a7 */ /* 0x000ea4000800007f */
[----:B--2---:R-:W-:Y:S05]  /*a600*/  @!P0 BRA `(.L_x_1250) ;  /* 0xfffffffc00f08947 */ /* 0x004fea000383ffff */
[----:B------:R-:W-:Y:S05]  /*a610*/  BRA `(.L_x_1278) ;  /* 0xfffffff800347947 */ /* 0x000fea000383ffff */
.L_x_1251:
[----:B--2---:R2:W3:Y:S02]  /*a620*/  SYNCS.PHASECHK.TRANS64.TRYWAIT P0, [R3+URZ], R2 ;  /* 0x00000002030075a7 */ /* 0x0044e4000800017f */
[----:B---3--:R-:W-:Y:S05]  /*a630*/  @!P0 NANOSLEEP.SYNCS 0x989680 ;  /* 0x009896800000895d */ /* 0x008fea0003900000 */
[----:B------:R-:W3:Y:S02]  /*a640*/  @!P0 SYNCS.PHASECHK.TRANS64 P0, [R3+URZ], R2 ;  /* 0x00000002030085a7 */ /* 0x000ee4000800007f */
[----:B---3--:R-:W-:Y:S05]  /*a650*/  @!P0 BRA `(.L_x_1251) ;  /* 0xfffffffc00f08947 */ /* 0x008fea000383ffff */
[----:B------:R-:W-:Y:S05]  /*a660*/  BRA `(.L_x_1279) ;  /* 0xfffffff800287947 */ /* 0x000fea000383ffff */
.L_x_1253:
[----:B--2---:R2:W3:Y:S02]  /*a670*/  SYNCS.PHASECHK.TRANS64.TRYWAIT P0, [R0+URZ], R5 ;  /* 0x00000005000075a7 */ /* 0x0044e4000800017f */
[----:B---3--:R-:W-:Y:S05]  /*a680*/  @!P0 NANOSLEEP.SYNCS 0x989680 ;  /* 0x009896800000895d */ /* 0x008fea0003900000 */
[----:B------:R-:W3:Y:S02]  /*a690*/  @!P0 SYNCS.PHASECHK.TRANS64 P0, [R0+URZ], R5 ;  /* 0x00000005000085a7 */ /* 0x000ee4000800007f */
[----:B---3--:R-:W-:Y:S05]  /*a6a0*/  @!P0 BRA `(.L_x_1253) ;  /* 0xfffffffc00f08947 */ /* 0x008fea000383ffff */
[----:B------:R-:W-:Y:S05]  /*a6b0*/  BRA `(.L_x_1280) ;  /* 0xfffffff8002c7947 */ /* 0x000fea000383ffff */
.L_x_1281:
        /* <DEDUP_REMOVED lines=12> */
.L_x_3304:


//--------------------- .text._ZN7cutlass13device_kernelIN5flash11enable_sm90INS1_16FlashAttnBwdSm90INS1_25CollectiveMainloopBwdSm90ILi2ELi2ELi2EN4cute5tupleIJNS5_1CILi1EEES8_S8_EEENS6_IJNS7_ILi64EEENS7_ILi128EEENS7_ILi96EEEEEENS_6half_tEfNS_4arch4Sm90ELb0ELb1ELb0ELb0ELb0ELb1ELb0ELb0ELi2ELi1ELi2ELi1ELb1EEENS1_24CollectiveEpilogueBwdGQAISD_fSG_Li256ELb0ELb0EEENS1_19SingleTileSchedulerILb0ELb0ELb0ELi128EEEEEEEEEvNT_6ParamsE --------------------------
	.section	.text._ZN7cutlass13device_kernelIN5flash11enable_sm90INS1_16FlashAttnBwdSm90INS1_25CollectiveMainloopBwdSm90ILi2ELi2ELi2EN4cute5tupleIJNS5_1CILi1EEES8_S8_EEENS6_IJNS7_ILi64EEENS7_ILi128EEENS7_ILi96EEEEEENS_6half_tEfNS_4arch4Sm90ELb0ELb1ELb0ELb0ELb0ELb1ELb0ELb0ELi2ELi1ELi2ELi1ELb1EEENS1_24CollectiveEpilogueBwdGQAISD_fSG_Li256ELb0ELb0EEENS1_19SingleTileSchedulerILb0ELb0ELb0ELi128EEEEEEEEEvNT_6ParamsE,"ax",@progbits
	.align	128
.text._ZN7cutlass13device_kernelIN5flash11enable_sm90INS1_16FlashAttnBwdSm90INS1_25CollectiveMainloopBwdSm90ILi2ELi2ELi2EN4cute5tupleIJNS5_1CILi1EEES8_S8_EEENS6_IJNS7_ILi64EEENS7_ILi128EEENS7_ILi96EEEEEENS_6half_tEfNS_4arch4Sm90ELb0ELb1ELb0ELb0ELb0ELb1ELb0ELb0ELi2ELi1ELi2ELi1ELb1EEENS1_24CollectiveEpilogueBwdGQAISD_fSG_Li256ELb0ELb0EEENS1_19SingleTileSchedulerILb0ELb0ELb0ELi128EEEEEEEEEvNT_6ParamsE:
        .type           _ZN7cutlass13device_kernelIN5flash11enable_sm90INS1_16FlashAttnBwdSm90INS1_25CollectiveMainloopBwdSm90ILi2ELi2ELi2EN4cute5tupleIJNS5_1CILi1EEES8_S8_EEENS6_IJNS7_ILi64EEENS7_ILi128EEENS7_ILi96EEEEEENS_6half_tEfNS_4arch4Sm90ELb0ELb1ELb0ELb0ELb0ELb1ELb0ELb0ELi2ELi1ELi2ELi1ELb1EEENS1_24CollectiveEpilogueBwdGQAISD_fSG_Li256ELb0ELb0EEENS1_19SingleTileSchedulerILb0ELb0ELb0ELi128EEEEEEEEEvNT_6ParamsE,@function
        .size           _ZN7cutlass13device_kernelIN5flash11enable_sm90INS1_16FlashAttnBwdSm90INS1_25CollectiveMainloopBwdSm90ILi2ELi2ELi2EN4cute5tupleIJNS5_1CILi1EEES8_S8_EEENS6_IJNS7_ILi64EEENS7_ILi128EEENS7_ILi96EEEEEENS_6half_tEfNS_4arch4Sm90ELb0ELb1ELb0ELb0ELb0ELb1ELb0ELb0ELi2ELi1ELi2ELi1ELb1EEENS1_24CollectiveEpilogueBwdGQAISD_fSG_Li256ELb0ELb0EEENS1_19SingleTileSchedulerILb0ELb0ELb0ELi128EEEEEEEEEvNT_6ParamsE,(.L_x_3305 - _ZN7cutlass13device_kernelIN5flash11enable_sm90INS1_16FlashAttnBwdSm90INS1_25CollectiveMainloopBwdSm90ILi2ELi2ELi2EN4cute5tupleIJNS5_1CILi1EEES8_S8_EEENS6_IJNS7_ILi64EEENS7_ILi128EEENS7_ILi96EEEEEENS_6half_tEfNS_4arch4Sm90ELb0ELb1ELb0ELb0ELb0ELb1ELb0ELb0ELi2ELi1ELi2ELi1ELb1EEENS1_24CollectiveEpilogueBwdGQAISD_fSG_Li256ELb0ELb0EEENS1_19SingleTileSchedulerILb0ELb0ELb0ELi128EEEEEEEEEvNT_6ParamsE)
        .other          _ZN7cutlass13device_kernelIN5flash11enable_sm90INS1_16FlashAttnBwdSm90INS1_25CollectiveMainloopBwdSm90ILi2ELi2ELi2EN4cute5tupleIJNS5_1CILi1EEES8_S8_EEENS6_IJNS7_ILi64EEENS7_ILi128EEENS7_ILi96EEEEEENS_6half_tEfNS_4arch4Sm90ELb0ELb1ELb0ELb0ELb0ELb1ELb0ELb0ELi2ELi1ELi2ELi1ELb1EEENS1_24CollectiveEpilogueBwdGQAISD_fSG_Li256ELb0ELb0EEENS1_19SingleTileSchedulerILb0ELb0ELb0ELi128EEEEEEEEEvNT_6ParamsE,@"STO_CUDA_ENTRY STV_DEFAULT"
_ZN7cutlass13device_kernelIN5flash11enable_sm90INS1_16FlashAttnBwdSm90INS1_25CollectiveMainloopBwdSm90ILi2ELi2ELi2EN4cute5tupleIJNS5_1CILi1EEES8_S8_EEENS6_IJNS7_ILi64EEENS7_ILi128EEENS7_ILi96EEEEEENS_6half_tEfNS_4arch4Sm90ELb0ELb1ELb0ELb0ELb0ELb1ELb0ELb0ELi2ELi1ELi2ELi1ELb1EEENS1_24CollectiveEpilogueBwdGQAISD_fSG_Li256ELb0ELb0EEENS1_19SingleTileSchedulerILb0ELb0ELb0ELi128EEEEEEEEEvNT_6ParamsE:
        /* <DEDUP_REMOVED lines=24> */
.L_x_1283:
[----:B------:R-:W-:Y:S05]  /*0180*/  BSYNC B0 ;  /* 0x0000000000007941 */ /* 0x000fea0003800000 */
.L_x_1282:
        /* <DEDUP_REMOVED lines=37> */
.L_x_1284:
        /* <DEDUP_REMOVED lines=22> */
.L_x_1285:
[----:B------:R-:W-:Y:S01]  /*0540*/  PLOP3.LUT P0, PT, PT, PT, UP0, 0x80, 0x0 ;  /* 0x000000000000781c */ /* 0x000fe20003f0f008 */
[----:B------:R-:W-:Y:S01]  /*0550*/  NOP ;  /* 0x0000000000007918 */ /* 0x000fe20000000000 */
[----:B------:R-:W-:Y:S01]  /*0560*/  BSSY B6, `(.L_x_1286) ;  /* 0x00007c5000067945 */ /* 0x000fe20003800000 */
[----:B-12-4-:R-:W-:Y:S10]  /*0570*/  BAR.SYNC.DEFER_BLOCKING 0x0 ;  /* 0x0000000000007b1d */ /* 0x016ff40000010000 */
[----:B------:R-:W-:Y:S05]  /*0580*/  @!P0 BRA `(.L_x_1287) ;  /* 0x00000048003c8947 */ /* 0x000fea0003800000 */
.L_x_1288:
        /* <DEDUP_REMOVED lines=11> */
[----:B----4-:R-:W-:Y:S05]  /*0640*/  @!P0 BRA `(.L_x_1289) ;  /* 0x0000007800d88947 */ /* 0x010fea0003800000 */
        /* <DEDUP_REMOVED lines=73> */
.L_x_1290:
        /* <DEDUP_REMOVED lines=28> */
.L_x_1293:
        /* <DEDUP_REMOVED lines=15> */
.L_x_1292:
        /* <DEDUP_REMOVED lines=22> */
.L_x_1295:
        /* <DEDUP_REMOVED lines=15> */
.L_x_1294:
[----:B------:R-:W-:Y:S01]  /*0fe0*/  SHF.R.S32.HI R25, RZ, 0x1f, R22 ;  /* 0x0000001fff197819 */ /* 0x000fe20000011416 */
[----:B------:R-:W-:-:S03]  /*0ff0*/  UMOV UR4, 0xffffffff ;  /* 0xffffffff00047882 */ /* 0x000fc60000000000 */
[----:B------:R-:W-:-:S04]  /*1000*/  LEA.HI R0, R25, R22, RZ, 0x7 ;  /* 0x0000001619007211 */ /* 0x000fc800078f38ff */
[----:B------:R-:W-:Y:S01]  /*1010*/  SHF.R.S32.HI R16, RZ, 0x7, R0 ;  /* 0x00000007ff107819 */ /* 0x000fe20000011400 */
[----:B------:R-:W-:Y:S06]  /*1020*/  BRA.DIV UR4, `(.L_x_1296) ;  /* 0x0000007204687947 */ /* 0x000fec000b800000 */
[----:B------:R1:W2:Y:S02]  /*1030*/  SHFL.IDX PT, R14, R16, RZ, 0x1f ;  /* 0x00001fff100e7589 */ /* 0x0002a400000e0000 */
.L_x_1368:
        /* <DEDUP_REMOVED lines=15> */
.L_x_1297:
        /* <DEDUP_REMOVED lines=19> */
.L_x_1299:
        /* <DEDUP_REMOVED lines=125> */
.L_x_1310:
[----:B------:R-:W-:-:S06]  /*1a30*/  UISETP.NE.AND UP0, UPT, UR16, 0x3, UPT ;  /* 0x000000031000788c */ /* 0x000fcc000bf05270 */
[----:B------:R-:W-:-:S13]  /*1a40*/  PLOP3.LUT P6, PT, PT, PT, UP0, 0x80, 0x0 ;  /* 0x000000000000781c */ /* 0x000fda0003fcf008 */
[----:B-1----:R-:W-:Y:S05]  /*1a50*/  @!P6 BRA `(.L_x_1300) ;  /* 0x000000000004e947 */ /* 0x002fea0003800000 */
[----:B------:R-:W-:Y:S01]  /*1a60*/  BPT.TRAP 0x1 ;  /* 0x000000040000795c */ /* 0x000fe20000300000 */
.L_x_1300:
[----:B------:R-:W-:Y:S01]  /*1a70*/  R2UR UR6, R18 ;  /* 0x00000000120672ca */ /* 0x000fe200000e0000 */
[----:B------:R-:W-:-:S05]  /*1a80*/  IMAD.U32 R16, RZ, RZ, UR4 ;  /* 0x00000004ff107e24 */ /* 0x000fca000f8e00ff */
[----:B------:R-:W-:-:S07]  /*1a90*/  SHF.L.U32 R16, R16, 0x1f, RZ ;  /* 0x0000001f10107819 */ /* 0x000fce00000006ff */
[----:B------:R-:W-:-:S09]  /*1aa0*/  ULEA UR6, UR5, UR6, 0x3 ;  /* 0x0000000605067291 */ /* 0x000fd2000f8e183f */
[----:B------:R1:W2:Y:S01]  /*1ab0*/  SYNCS.PHASECHK.TRANS64.TRYWAIT P0, [UR6+0x26810], R16 ;  /* 0x02681010ff0075a7 */ /* 0x0002a20008000146 */
[----:B------:R-:W-:Y:S05]  /*1ac0*/  @!P6 BRA `(.L_x_1301) ;  /* 0x000000000004e947 */ /* 0x000fea0003800000 */
[----:B------:R-:W-:Y:S01]  /*1ad0*/  BPT.TRAP 0x1 ;  /* 0x000000040000795c */ /* 0x000fe20000300000 */
.L_x_1301:
[----:B--2---:R-:W-:Y:S05]  /*1ae0*/  @P0 BRA `(.L_x_1302) ;  /* 0x0000000000080947 */ /* 0x004fea0003800000 */
[----:B------:R-:W2:Y:S02]  /*1af0*/  SYNCS.PHASECHK.TRANS64.TRYWAIT P0, [UR6+0x26810], R16 ;  /* 0x02681010ff0075a7 */ /* 0x000ea40008000146 */
[----:B--2---:R-:W-:Y:S05]  /*1b00*/  @!P0 BRA `(.L_x_1303) ;  /* 0x0000006400e48947 */ /* 0x004fea0003800000 */
.L_x_1302:
        /* <DEDUP_REMOVED lines=66> */
.L_x_1304:
[----:B------:R1:W1:Y:S01]  /*1f30*/  SYNCS.PHASECHK.TRANS64.TRYWAIT P0, [UR6+0x26830], R16 ;  /* 0x02683010ff0075a7 */ /* 0x0002620008000146 */
[----:B------:R-:W-:Y:S05]  /*1f40*/  @!P6 BRA `(.L_x_1305) ;  /* 0x000000000004e947 */ /* 0x000fea0003800000 */
[----:B------:R-:W-:Y:S01]  /*1f50*/  BPT.TRAP 0x1 ;  /* 0x000000040000795c */ /* 0x000fe20000300000 */
.L_x_1305:
[----:B-1----:R-:W-:Y:S05]  /*1f60*/  @P0 BRA `(.L_x_1306) ;  /* 0x0000000000080947 */ /* 0x002fea0003800000 */
[----:B------:R-:W1:Y:S02]  /*1f70*/  SYNCS.PHASECHK.TRANS64.TRYWAIT P0, [UR6+0x26830], R16 ;  /* 0x02683010ff0075a7 */ /* 0x000e640008000146 */
[----:B-1----:R-:W-:Y:S05]  /*1f80*/  @!P0 BRA `(.L_x_1307) ;  /* 0x0000006000dc8947 */ /* 0x002fea0003800000 */
.L_x_1306:
        /* <DEDUP_REMOVED lines=520> */
.L_x_1308:
        /* <DEDUP_REMOVED lines=44> */
.L_x_1309:
        /* <DEDUP_REMOVED lines=62> */
.L_x_1291:
[----:B------:R-:W-:Y:S05]  /*46b0*/  @P0 BRA `(.L_x_1289) ;  /* 0x0000003800bc0947 */ /* 0x000fea0003800000 */
[----:B-1----:R-:W1:Y:S01]  /*46c0*/  S2R R4, SR_TID.X ;  /* 0x0000000000047919 */ /* 0x002e620000002100 */
[----:B------:R-:W2:Y:S01]  /*46d0*/  S2UR UR5, SR_CTAID.Y ;  /* 0x00000000000579c3 */ /* 0x000ea20000002600 */
[----:B------:R-:W-:Y:S01]  /*46e0*/  ULDC UR4, c[0x0][0x850] ;  /* 0x0002140000047ab9 */ /* 0x000fe20000000800 */
[----:B------:R-:W-:Y:S01]  /*46f0*/  ULDC.64 UR12, c[0x0][0x818] ;  /* 0x00020600000c7ab9 */ /* 0x000fe20000000a00 */
[----:B------:R-:W-:Y:S01]  /*4700*/  UISETP.NE.AND UP0, UPT, UR4, 0x1, UPT ;  /* 0x000000010400788c */ /* 0x000fe2000bf05270 */
[----:B------:R-:W-:Y:S01]  /*4710*/  BSSY B0, `(.L_x_1311) ;  /* 0x0000052000007945 */ /* 0x000fe20003800000 */
[----:B------:R-:W-:Y:S01]  /*4720*/  ULDC.64 UR14, c[0x0][0x820] ;  /* 0x00020800000e7ab9 */ /* 0x000fe20000000a00 */
[----:B------:R-:W-:Y:S01]  /*4730*/  UMOV UR4, 0x400 ;  /* 0x0000040000047882 */ /* 0x000fe20000000000 */
[----:B------:R-:W-:Y:S01]  /*4740*/  ULDC.64 UR16, c[0x0][0x848] ;  /* 0x0002120000107ab9 */ /* 0x000fe20000000a00 */
[----:B------:R-:W3:Y:S06]  /*4750*/  S2UR UR9, SR_CgaCtaId ;  /* 0x00000000000979c3 */ /* 0x000eec0000008800 */
[----:B------:R-:W-:-:S02]  /*4760*/  @UP0 ULDC UR6, c[0x0][0x854] ;  /* 0x0002150000060ab9 */ /* 0x000fc40000000800 */
[----:B------:R-:W4:Y:S01]  /*4770*/  S2UR UR8, SR_CTAID.X ;  /* 0x00000000000879c3 */ /* 0x000f220000002500 */
[----:B--2---:R-:W-:-:S07]  /*4780*/  UIMAD.WIDE.U32 UR6, UR5, UR6, URZ ;  /* 0x00000006050672a5 */ /* 0x004fce000f8e003f */
[----:B------:R-:W2:Y:S01]  /*4790*/  S2UR UR18, SR_CTAID.Z ;  /* 0x00000000001279c3 */ /* 0x000ea20000002700 */
[----:B-1----:R-:W-:Y:S01]  /*47a0*/  VIADD R3, R4, 0xffffff80 ;  /* 0xffffff8004037836 */ /* 0x002fe20000000000 */
[----:B---3--:R-:W-:-:S03]  /*47b0*/  ULEA UR4, UR9, UR4, 0x18 ;  /* 0x0000000409047291 */ /* 0x008fc6000f8ec03f */
[----:B------:R-:W-:Y:S01]  /*47c0*/  @UP0 ULDC UR9, c[0x0][0x858] ;  /* 0x0002160000090ab9 */ /* 0x000fe20000000800 */
[----:B------:R-:W-:Y:S01]  /*47d0*/  SHF.R.S32.HI R0, RZ, 0x1f, R3 ;  /* 0x0000001fff007819 */ /* 0x000fe20000011403 */
[----:B------:R-:W-:Y:S01]  /*47e0*/  @UP0 USHF.R.U32.HI UR5, URZ, UR9, UR7 ;  /* 0x000000093f050299 */ /* 0x000fe20008011607 */
[----:B------:R-:W-:Y:S01]  /*47f0*/  BAR.SYNC.DEFER_BLOCKING 0x1, 0x100 ;  /* 0x0044000000007b1d */ /* 0x000fe20000010000 */
[----:B------:R-:W-:Y:S01]  /*4800*/  ISETP.NE.AND P0, PT, R3, RZ, PT ;  /* 0x000000ff0300720c */ /* 0x000fe20003f05270 */
[----:B----4-:R-:W-:Y:S01]  /*4810*/  UIMAD UR8, UR8, 0x3000, URZ ;  /* 0x00003000080878a4 */ /* 0x010fe2000f8e023f */
[----:B------:R-:W-:Y:S01]  /*4820*/  LEA.HI R2, R0, R3, RZ, 0x7 ;  /* 0x0000000300027211 */ /* 0x000fe200078f38ff */
[----:B------:R-:W-:Y:S02]  /*4830*/  USHF.R.S32.HI UR10, URZ, 0x1f, UR5 ;  /* 0x0000001f3f0a7899 */ /* 0x000fe40008011405 */
[----:B------:R-:W-:Y:S01]  /*4840*/  USHF.R.S32.HI UR9, URZ, 0x1f, UR8 ;  /* 0x0000001f3f097899 */ /* 0x000fe20008011408 */
[----:B------:R-:W-:Y:S01]  /*4850*/  LOP3.LUT R0, R2, 0x3fffff80, RZ, 0xc0, !PT ;  /* 0x3fffff8002007812 */ /* 0x000fe200078ec0ff */
[----:B------:R-:W-:Y:S01]  /*4860*/  UIMAD UR11, UR10, UR12, URZ ;  /* 0x0000000c0a0b72a4 */ /* 0x000fe2000f8e023f */
[----:B------:R-:W-:Y:S01]  /*4870*/  SHF.R.S32.HI R5, RZ, 0x7, R2 ;  /* 0x00000007ff057819 */ /* 0x000fe20000011402 */
[----:B------:R-:W-:-:S02]  /*4880*/  UIMAD.WIDE.U32 UR6, UR5, UR12, UR8 ;  /* 0x0000000c050672a5 */ /* 0x000fc4000f8e0008 */
[----:B------:R-:W-:Y:S01]  /*4890*/  IMAD.IADD R0, R3, 0x1, -R0 ;  /* 0x0000000103007824 */ /* 0x000fe200078e0a00 */
[----:B------:R-:W-:-:S03]  /*48a0*/  UIMAD UR11, UR5, UR13, UR11 ;  /* 0x0000000d050b72a4 */ /* 0x000fc6000f8e020b */
[----:B------:R-:W-:Y:S01]  /*48b0*/  IMAD R0, R5, 0x600, R0 ;  /* 0x0000060005007824 */ /* 0x000fe200078e0200 */
[----:B------:R-:W-:Y:S01]  /*48c0*/  ULDC.64 UR12, c[0x0][0x840] ;  /* 0x00021000000c7ab9 */ /* 0x000fe20000000a00 */
[----:B------:R-:W-:Y:S02]  /*48d0*/  UIADD3 UR7, UR7, UR11, URZ ;  /* 0x0000000b07077290 */ /* 0x000fe4000fffe03f */
[----:B------:R-:W-:Y:S01]  /*48e0*/  IMAD.SHL.U32 R0, R0, 0x4, RZ ;  /* 0x0000000400007824 */ /* 0x000fe200078e00ff */
[----:B------:R-:W-:Y:S02]  /*48f0*/  UIMAD UR10, UR10, UR12, URZ ;  /* 0x0000000c0a0a72a4 */ /* 0x000fe4000f8e023f */
[----:B------:R-:W-:Y:S02]  /*4900*/  UIMAD.WIDE.U32 UR8, UR5, UR12, UR8 ;  /* 0x0000000c050872a5 */ /* 0x000fe4000f8e0008 */
[----:B------:R-:W-:Y:S01]  /*4910*/  LEA R0, R0, UR4, 0x2 ;  /* 0x0000000400007c11 */ /* 0x000fe2000f8e10ff */
[----:B------:R-:W-:-:S02]  /*4920*/  UIMAD UR12, UR5, UR13, UR10 ;  /* 0x0000000d050c72a4 */ /* 0x000fc4000f8e020a */
[----:B--2---:R-:W-:Y:S02]  /*4930*/  USHF.R.S32.HI UR5, URZ, 0x1f, UR18 ;  /* 0x0000001f3f057899 */ /* 0x004fe40008011412 */
[----:B------:R1:W-:Y:S01]  /*4940*/  STS.128 [R0], R24 ;  /* 0x0000001800007388 */ /* 0x0003e20000000c00 */
[----:B------:R-:W-:Y:S02]  /*4950*/  UIADD3 UR9, UR9, UR12, URZ ;  /* 0x0000000c09097290 */ /* 0x000fe4000fffe03f */
[----:B------:R-:W-:Y:S01]  /*4960*/  UIMAD UR10, UR5, UR14, URZ ;  /* 0x0000000e050a72a4 */ /* 0x000fe2000f8e023f */
[----:B------:R1:W-:Y:S01]  /*4970*/  STS.128 [R0+0x800], R28 ;  /* 0x0008001c00007388 */ /* 0x0003e20000000c00 */
[----:B------:R-:W-:Y:S02]  /*4980*/  UIMAD UR5, UR5, UR16, URZ ;  /* 0x00000010050572a4 */ /* 0x000fe4000f8e023f */
[----:B------:R-:W-:Y:S01]  /*4990*/  UIMAD UR10, UR18, UR15, UR10 ;  /* 0x0000000f120a72a4 */ /* 0x000fe2000f8e020a */
[----:B------:R1:W-:Y:S01]  /*49a0*/  STS.128 [R0+0x1000], R32 ;  /* 0x0010002000007388 */ /* 0x0003e20000000c00 */
[----:B------:R-:W-:-:S02]  /*49b0*/  UIMAD.WIDE.U32 UR6, UR18, UR14, UR6 ;  /* 0x0000000e120672a5 */ /* 0x000fc4000f8e0006 */
[----:B------:R-:W-:Y:S01]  /*49c0*/  UIMAD UR5, UR18, UR17, UR5 ;  /* 0x00000011120572a4 */ /* 0x000fe2000f8e0205 */
[----:B------:R1:W-:Y:S01]  /*49d0*/  STS.128 [R0+0x1800], R36 ;  /* 0x0018002400007388 */ /* 0x0003e20000000c00 */
[----:B------:R-:W-:Y:S01]  /*49e0*/  UIMAD.WIDE.U32 UR8, UR18, UR16, UR8 ;  /* 0x00000010120872a5 */ /* 0x000fe2000f8e0008 */
[----:B------:R-:W-:Y:S02]  /*49f0*/  ULDC.64 UR12, c[0x0][0x800] ;  /* 0x00020000000c7ab9 */ /* 0x000fe40000000a00 */
[----:B------:R1:W-:Y:S01]  /*4a00*/  STS.128 [R0+0x2000], R40 ;  /* 0x0020002800007388 */ /* 0x0003e20000000c00 */
[----:B------:R-:W-:Y:S01]  /*4a10*/  ULDC.64 UR14, c[0x0][0x828] ;  /* 0x00020a00000e7ab9 */ /* 0x000fe20000000a00 */
[----:B------:R-:W-:Y:S02]  /*4a20*/  UIADD3 UR7, UR7, UR10, URZ ;  /* 0x0000000a07077290 */ /* 0x000fe4000fffe03f */
[----:B------:R1:W-:Y:S01]  /*4a30*/  STS.128 [R0+0x2800], R44 ;  /* 0x0028002c00007388 */ /* 0x0003e20000000c00 */
[----:B------:R-:W-:-:S02]  /*4a40*/  ULEA UR12, UP0, UR6, UR12, 0x2 ;  /* 0x0000000c060c7291 */ /* 0x000fc4000f80103f */
[----:B------:R-:W-:Y:S01]  /*4a50*/  UIADD3 UR5, UR9, UR5, URZ ;  /* 0x0000000509057290 */ /* 0x000fe2000fffe03f */
[----:B------:R1:W-:Y:S01]  /*4a60*/  STS.128 [R0+0x3000], R48 ;  /* 0x0030003000007388 */ /* 0x0003e20000000c00 */
[----:B------:R-:W-:Y:S02]  /*4a70*/  ULEA UR14, UP1, UR8, UR14, 0x2 ;  /* 0x0000000e080e7291 */ /* 0x000fe4000f82103f */
[----:B------:R-:W-:Y:S01]  /*4a80*/  ULEA.HI.X UR13, UR6, UR13, UR7, 0x2, UP0 ;  /* 0x0000000d060d7291 */ /* 0x000fe200080f1407 */
[----:B------:R1:W-:Y:S01]  /*4a90*/  STS.128 [R0+0x3800], R52 ;  /* 0x0038003400007388 */ /* 0x0003e20000000c00 */
[----:B------:R-:W-:-:S03]  /*4aa0*/  ULEA.HI.X UR7, UR8, UR15, UR5, 0x2, UP1 ;  /* 0x0000000f08077291 */ /* 0x000fc600088f1405 */
        /* <DEDUP_REMOVED lines=10> */
[----:B--2---:R-:W-:Y:S06]  /*4b50*/  BAR.SYNC.DEFER_BLOCKING 0x1, 0x100 ;  /* 0x0044000000007b1d */ /* 0x004fec0000010000 */
[----:B------:R-:W-:Y:S05]  /*4b60*/  @P0 BRA `(.L_x_1312) ;  /* 0x0000000000300947 */ /* 0x000fea0003800000 */
[----:B------:R-:W-:Y:S01]  /*4b70*/  PLOP3.LUT P0, PT, PT, PT, PT, 0x80, 0x0 ;  /* 0x000000000000781c */ /* 0x000fe20003f0f070 */
[----:B------:R-:W-:Y:S01]  /*4b80*/  UMOV UR5, 0xc00 ;  /* 0x00000c0000057882 */ /* 0x000fe20000000000 */
[----:B------:R-:W-:Y:S01]  /*4b90*/  UMOV UR8, 0x0 ;  /* 0x0000000000087882 */ /* 0x000fe20000000000 */
[----:B------:R-:W-:Y:S01]  /*4ba0*/  UMOV UR9, 0x14f00000 ;  /* 0x14f0000000097882 */ /* 0x000fe20000000000 */
[----:B------:R-:W-:-:S09]  /*4bb0*/  UMOV UR6, UR14 ;  /* 0x0000000e00067c82 */ /* 0x000fd20008000000 */
.L_x_1313:
[----:B------:R-:W-:Y:S01]  /*4bc0*/  @P0 ELECT P1, URZ, PT ;  /* 0x00000000003f082f */ /* 0x000fe20003820000 */
[----:B------:R2:W-:-:S12]  /*4bd0*/  UBLKRED.G.S.ADD.F32.RN [UR6], [UR4], UR5, desc[UR8] ;  /* 0x00000806040073bb */ /* 0x0005d800080a1405 */
[----:B------:R-:W-:Y:S02]  /*4be0*/  @P1 PLOP3.LUT P0, PT, P1, PT, PT, 0x8, 0x0 ;  /* 0x000000000000181c */ /* 0x000fe40000f0e170 */
[----:B------:R-:W-:-:S11]  /*4bf0*/  PLOP3.LUT P1, PT, PT, PT, PT, 0x8, 0x0 ;  /* 0x000000000000781c */ /* 0x000fd60003f2e170 */
[----:B--2---:R-:W-:Y:S05]  /*4c00*/  @P0 BRA.U.ANY `(.L_x_1313) ;  /* 0xfffffffd00ec0947 */ /* 0x004fea000393ffff */
[----:B------:R0:W-:Y:S01]  /*4c10*/  UTMACMDFLUSH ;  /* 0x00000000000079b7 */ /* 0x0001e20000000000 */
[----:B------:R-:W-:-:S04]  /*4c20*/  DEPBAR.LE SB0, 0x0 ;  /* 0x000080000000791a */ /* 0x000fc80000000000 */
.L_x_1312:
[----:B------:R-:W-:Y:S05]  /*4c30*/  BSYNC B0 ;  /* 0x0000000000007941 */ /* 0x000fea0003800000 */
.L_x_1311:
        /* <DEDUP_REMOVED lines=28> */
.L_x_1314:
[----:B------:R-:W-:Y:S01]  /*4e00*/  @P0 ELECT P1, URZ, PT ;  /* 0x00000000003f082f */ /* 0x000fe20003820000 */
[----:B------:R2:W-:-:S12]  /*4e10*/  UBLKRED.G.S.ADD.F32.RN [UR6], [UR4], UR5, desc[UR8] ;  /* 0x00000806040073bb */ /* 0x0005d800080a1405 */
[----:B------:R-:W-:Y:S02]  /*4e20*/  @P1 PLOP3.LUT P0, PT, P1, PT, PT, 0x8, 0x0 ;  /* 0x000000000000181c */ /* 0x000fe40000f0e170 */
[----:B------:R-:W-:-:S11]  /*4e30*/  PLOP3.LUT P1, PT, PT, PT, PT, 0x8, 0x0 ;  /* 0x000000000000781c */ /* 0x000fd60003f2e170 */
[----:B--2---:R-:W-:Y:S05]  /*4e40*/  @P0 BRA.U.ANY `(.L_x_1314) ;  /* 0xfffffffd00ec0947 */ /* 0x004fea000393ffff */
[----:B------:R0:W-:Y:S01]  /*4e50*/  UTMACMDFLUSH ;  /* 0x00000000000079b7 */ /* 0x0001e20000000000 */
[----:B------:R-:W-:-:S04]  /*4e60*/  DEPBAR.LE SB0, 0x0 ;  /* 0x000080000000791a */ /* 0x000fc80000000000 */
[----:B------:R-:W-:Y:S05]  /*4e70*/  BRA `(.L_x_1289) ;  /* 0x0000003000cc7947 */ /* 0x000fea0003800000 */
.L_x_1287:
        /* <DEDUP_REMOVED lines=40> */
.L_x_1316:
[----:B------:R-:W-:Y:S02]  /*5100*/  UISETP.GT.AND UP0, UPT, UR8, UR5, UPT ;  /* 0x000000050800728c */ /* 0x000fe4000bf04270 */
[----:B------:R-:W-:Y:S02]  /*5110*/  USHF.R.S32.HI UR14, URZ, 0x1f, UR12 ;  /* 0x0000001f3f0e7899 */ /* 0x000fe4000801140c */
[----:B------:R-:W-:Y:S02]  /*5120*/  USHF.R.S32.HI UR4, URZ, 0x1f, UR13 ;  /* 0x0000001f3f047899 */ /* 0x000fe4000801140d */
[----:B------:R-:W-:-:S13]  /*5130*/  PLOP3.LUT P0, PT, PT, PT, UP0, 0x80, 0x0 ;  /* 0x000000000000781c */ /* 0x000fda0003f0f008 */
[----:B------:R-:W-:Y:S05]  /*5140*/  @!P0 BRA `(.L_x_1289) ;  /* 0x0000003000188947 */ /* 0x000fea0003800000 */
[----:B------:R-:W-:Y:S01]  /*5150*/  ULDC.64 UR10, c[0x0][0x2d8] ;  /* 0x0000b600000a7ab9 */ /* 0x000fe20000000a00 */
[----:B------:R-:W-:Y:S01]  /*5160*/  ELECT P0, URZ, PT ;  /* 0x00000000003f782f */ /* 0x000fe20003800000 */
[----:B------:R-:W-:Y:S02]  /*5170*/  UIMAD UR9, UR4, UR10, URZ ;  /* 0x0000000a040972a4 */ /* 0x000fe4000f8e023f */
[----:B------:R-:W-:Y:S02]  /*5180*/  UIADD3 UR4, -UR5, UR8, URZ ;  /* 0x0000000805047290 */ /* 0x000fe4000fffe13f */
[----:B------:R-:W-:Y:S02]  /*5190*/  UIMAD.WIDE.U32 UR6, UR13, UR10, URZ ;  /* 0x0000000a0d0672a5 */ /* 0x000fe4000f8e003f */
[----:B------:R-:W-:Y:S02]  /*51a0*/  ULOP3.LUT UR4, UR4, 0x1, URZ, 0xc0, !UPT ;  /* 0x0000000104047892 */ /* 0x000fe4000f8ec03f */
[----:B------:R-:W-:-:S02]  /*51b0*/  UIMAD UR9, UR13, UR11, UR9 ;  /* 0x0000000b0d0972a4 */ /* 0x000fc4000f8e0209 */
[----:B------:R-:W-:Y:S01]  /*51c0*/  UISETP.NE.U32.AND UP0, UPT, UR4, 0x1, UPT ;  /* 0x000000010400788c */ /* 0x000fe2000bf05070 */
[----:B------:R-:W-:Y:S01]  /*51d0*/  ULDC.64 UR10, c[0x0][0x2e0] ;  /* 0x0000b800000a7ab9 */ /* 0x000fe20000000a00 */
[----:B------:R-:W-:Y:S02]  /*51e0*/  UIADD3 UR7, UR7, UR9, URZ ;  /* 0x0000000907077290 */ /* 0x000fe4000fffe03f */
[----:B------:R-:W-:Y:S02]  /*51f0*/  UIMAD UR9, UR14, UR10, URZ ;  /* 0x0000000a0e0972a4 */ /* 0x000fe4000f8e023f */
[----:B------:R-:W-:Y:S01]  /*5200*/  PLOP3.LUT P1, PT, PT, PT, UP0, 0x80, 0x0 ;  /* 0x000000000000781c */ /* 0x000fe20003f2f008 */
[----:B------:R-:W-:Y:S02]  /*5210*/  UIMAD.WIDE.U32 UR6, UR12, UR10, UR6 ;  /* 0x0000000a0c0672a5 */ /* 0x000fe4000f8e0006 */
[----:B------:R-:W-:-:S04]  /*5220*/  UIMAD UR9, UR12, UR11, UR9 ;  /* 0x0000000b0c0972a4 */ /* 0x000fc8000f8e0209 */
[----:B------:R-:W-:-:S06]  /*5230*/  UIADD3 UR9, UR7, UR9, URZ ;  /* 0x0000000907097290 */ /* 0x000fcc000fffe03f */
[----:B------:R-:W-:Y:S06]  /*5240*/  @P1 BRA `(.L_x_1317) ;  /* 0x0000000000bc1947 */ /* 0x000fec0003800000 */
        /* <DEDUP_REMOVED lines=18> */
.L_x_1319:
[----:B------:R-:W-:Y:S05]  /*5370*/  BSYNC B0 ;  /* 0x0000000000007941 */ /* 0x000fea0003800000 */
.L_x_1318:
        /* <DEDUP_REMOVED lines=19> */
.L_x_1321:
[----:B------:R-:W-:Y:S05]  /*54b0*/  BSYNC B0 ;  /* 0x0000000000007941 */ /* 0x000fea0003800000 */
.L_x_1320:
[----:B------:R-:W-:Y:S06]  /*54c0*/  BAR.ARV 0xa, 0xa0 ;  /* 0x0282800000007b1d */ /* 0x000fec0000002000 */
[----:B------:R-:W-:Y:S04]  /*54d0*/  BSSY B0, `(.L_x_1322) ;  /* 0x0000003000007945 */ /* 0x000fe80003800000 */
[----:B------:R-:W-:Y:S05]  /*54e0*/  @!P0 BRA `(.L_x_1323) ;  /* 0x0000000000048947 */ /* 0x000fea0003800000 */
[----:B------:R-:W-:-:S04]  /*54f0*/  DEPBAR.LE SB0, 0x0 ;  /* 0x000080000000791a */ /* 0x000fc80000000000 */
.L_x_1323:
[----:B------:R-:W-:Y:S05]  /*5500*/  BSYNC B0 ;  /* 0x0000000000007941 */ /* 0x000fea0003800000 */
.L_x_1322:
[----:B------:R-:W-:Y:S06]  /*5510*/  BAR.ARV 0xb, 0xa0 ;  /* 0x02c2800000007b1d */ /* 0x000fec0000002000 */
[----:B------:R-:W-:Y:S01]  /*5520*/  UIADD3 UR12, UR5, 0x1, URZ ;  /* 0x00000001050c7890 */ /* 0x000fe2000fffe03f */
[----:B------:R-:W-:Y:S11]  /*5530*/  BRA `(.L_x_1324) ;  /* 0x0000000000047947 */ /* 0x000ff60003800000 */
.L_x_1317:
[----:B------:R-:W-:-:S05]  /*5540*/  UMOV UR12, UR5 ;  /* 0x00000005000c7c82 */ /* 0x000fca0008000000 */
.L_x_1324:
        /* <DEDUP_REMOVED lines=17> */
.L_x_1337:
        /* <DEDUP_REMOVED lines=20> */
.L_x_1326:
[----:B------:R-:W-:Y:S05]  /*57a0*/  BSYNC B0 ;  /* 0x0000000000007941 */ /* 0x000fea0003800000 */
.L_x_1325:
        /* <DEDUP_REMOVED lines=13> */
.L_x_1328:
[----:B------:R-:W-:Y:S05]  /*5880*/  BSYNC B0 ;  /* 0x0000000000007941 */ /* 0x000fea0003800000 */
.L_x_1327:
[----:B------:R-:W-:Y:S06]  /*5890*/  BAR.ARV 0xa, 0xa0 ;  /* 0x0282800000007b1d */ /* 0x000fec0000002000 */
[----:B------:R-:W-:Y:S04]  /*58a0*/  BSSY B0, `(.L_x_1329) ;  /* 0x0000003000007945 */ /* 0x000fe80003800000 */
[----:B------:R-:W-:Y:S05]  /*58b0*/  @!P0 BRA `(.L_x_1330) ;  /* 0x0000000000048947 */ /* 0x000fea0003800000 */
[----:B------:R-:W-:-:S04]  /*58c0*/  DEPBAR.LE SB0, 0x0 ;  /* 0x000080000000791a */ /* 0x000fc80000000000 */
.L_x_1330:
[----:B------:R-:W-:Y:S05]  /*58d0*/  BSYNC B0 ;  /* 0x0000000000007941 */ /* 0x000fea0003800000 */
.L_x_1329:
        /* <DEDUP_REMOVED lines=13> */
.L_x_1332:
[----:B------:R-:W-:Y:S05]  /*59b0*/  BSYNC B0 ;  /* 0x0000000000007941 */ /* 0x000fea0003800000 */
.L_x_1331:
        /* <DEDUP_REMOVED lines=13> */
.L_x_1334:
[----:B------:R-:W-:Y:S05]  /*5a90*/  BSYNC B0 ;  /* 0x0000000000007941 */ /* 0x000fea0003800000 */
.L_x_1333:
[----:B------:R-:W-:Y:S01]  /*5aa0*/  UIADD3 UR12, UR12, 0x2, URZ ;  /* 0x000000020c0c7890 */ /* 0x000fe2000fffe03f */
[----:B------:R-:W-:Y:S06]  /*5ab0*/  BAR.ARV 0xa, 0xa0 ;  /* 0x0282800000007b1d */ /* 0x000fec0000002000 */
[----:B------:R-:W-:Y:S01]  /*5ac0*/  UISETP.GE.AND UP0, UPT, UR12, UR8, UPT ;  /* 0x000000080c00728c */ /* 0x000fe2000bf06270 */
[----:B------:R-:W-:Y:S04]  /*5ad0*/  BSSY B0, `(.L_x_1335) ;  /* 0x0000003000007945 */ /* 0x000fe80003800000 */
[----:B------:R-:W-:Y:S06]  /*5ae0*/  @!P0 BRA `(.L_x_1336) ;  /* 0x0000000000048947 */ /* 0x000fec0003800000 */
[----:B------:R-:W-:-:S04]  /*5af0*/  DEPBAR.LE SB0, 0x0 ;  /* 0x000080000000791a */ /* 0x000fc80000000000 */
.L_x_1336:
[----:B------:R-:W-:Y:S05]  /*5b00*/  BSYNC B0 ;  /* 0x0000000000007941 */ /* 0x000fea0003800000 */
.L_x_1335:
[----:B------:R-:W-:Y:S06]  /*5b10*/  BAR.ARV 0xb, 0xa0 ;  /* 0x02c2800000007b1d */ /* 0x000fec0000002000 */
[----:B------:R-:W-:Y:S01]  /*5b20*/  PLOP3.LUT P1, PT, PT, PT, UP0, 0x80, 0x0 ;  /* 0x000000000000781c */ /* 0x000fe20003f2f008 */
[----:B------:R-:W-:Y:S02]  /*5b30*/  UIADD3 UR20, UR20, 0x3000, URZ ;  /* 0x0000300014147890 */ /* 0x000fe4000fffe03f */
[----:B------:R-:W-:-:S10]  /*5b40*/  UIADD3 UR4, UR4, 0x3000, URZ ;  /* 0x0000300004047890 */ /* 0x000fd4000fffe03f */
[----:B------:R-:W-:Y:S05]  /*5b50*/  @!P1 BRA `(.L_x_1337) ;  /* 0xfffffff800c09947 */ /* 0x000fea000383ffff */
[----:B------:R-:W-:Y:S05]  /*5b60*/  BRA `(.L_x_1289) ;  /* 0x0000002400907947 */ /* 0x000fea0003800000 */
.L_x_1315:
        /* <DEDUP_REMOVED lines=33> */
.L_x_1339:
        /* <DEDUP_REMOVED lines=43> */
.L_x_1369:
        /* <DEDUP_REMOVED lines=15> */
.L_x_1342:
        /* <DEDUP_REMOVED lines=63> */
[----:B------:R-:W-:Y:S01]  /*6510*/  UIADD3 UR56, UR8, 0x3000, URZ ;  /* 0x0000300008387890 */ /* 0x000fe2000fffe03f */
[----:B------:R-:W-:Y:S01]  /*6520*/  UMOV UR58, 0x30 ;  /* 0x00000030003a7882 */ /* 0x000fe20000000000 */
[----:B------:R-:W-:-:S02]  /*6530*/  UMOV UR59, UR11 ;  /* 0x0000000b003b7c82 */ /* 0x000fc40008000000 */
[----:B------:R1:W-:Y:S01]  /*6540*/  STL [R1], R6 ;  /* 0x0000000601007387 */ /* 0x0003e20000100800 */
[----:B------:R-:W-:Y:S01]  /*6550*/  ISETP.GE.AND P1, PT, R4, R6, PT ;  /* 0x000000060400720c */ /* 0x000fe20003f26270 */
[----:B------:R-:W-:Y:S01]  /*6560*/  UMOV UR60, UR12 ;  /* 0x0000000c003c7c82 */ /* 0x000fe20008000000 */
[----:B------:R-:W-:Y:S01]  /*6570*/  UMOV UR61, UR21 ;  /* 0x00000015003d7c82 */ /* 0x000fe20008000000 */
[----:B------:R-:W-:Y:S01]  /*6580*/  UTMALDG.4D [UR16], [UR48], desc[UR50] ;  /* 0x00003210300075b4 */ /* 0x000fe20008019000 */
[----:B------:R-:W-:Y:S01]  /*6590*/  UMOV UR57, UR9 ;  /* 0x0000000900397c82 */ /* 0x000fe20008000000 */
        /* <DEDUP_REMOVED lines=11> */
[----:B------:R-:W-:Y:S01]  /*6650*/  UIADD3 UR32, UR8, 0x2000, URZ ;  /* 0x0000200008207890 */ /* 0x000fe2000fffe03f */
[----:B------:R-:W-:Y:S01]  /*6660*/  UMOV UR25, UR9 ;  /* 0x0000000900197c82 */ /* 0x000fe20008000000 */
[----:B------:R-:W-:Y:S01]  /*6670*/  UMOV UR34, 0x20 ;  /* 0x0000002000227882 */ /* 0x000fe20000000000 */
[----:B------:R-:W-:Y:S01]  /*6680*/  UMOV UR35, UR11 ;  /* 0x0000000b00237c82 */ /* 0x000fe20008000000 */
[----:B------:R-:W-:Y:S01]  /*6690*/  UMOV UR36, UR12 ;  /* 0x0000000c00247c82 */ /* 0x000fe20008000000 */
[----:B------:R-:W-:Y:S01]  /*66a0*/  UMOV UR33, UR9 ;  /* 0x0000000900217c82 */ /* 0x000fe20008000000 */
[----:B------:R-:W-:Y:S01]  /*66b0*/  UIADD3 UR48, UR8, 0x4000, URZ ;  /* 0x0000400008307890 */ /* 0x000fe2000fffe03f */
[----:B------:R2:W-:Y:S01]  /*66c0*/  UTMALDG.4D [UR24], [UR46], desc[UR54] ;  /* 0x000036182e0075b4 */ /* 0x0005e20008019000 */
[----:B------:R-:W-:Y:S01]  /*66d0*/  UMOV UR50, 0x40 ;  /* 0x0000004000327882 */ /* 0x000fe20000000000 */
[----:B------:R-:W-:Y:S01]  /*66e0*/  UMOV UR51, UR11 ;  /* 0x0000000b00337c82 */ /* 0x000fe20008000000 */
[----:B------:R-:W-:Y:S01]  /*66f0*/  UMOV UR52, UR12 ;  /* 0x0000000c00347c82 */ /* 0x000fe20008000000 */
[----:B------:R-:W-:Y:S01]  /*6700*/  UMOV UR53, UR21 ;  /* 0x0000001500357c82 */ /* 0x000fe20008000000 */
[----:B------:R-:W-:Y:S01]  /*6710*/  UMOV UR49, UR9 ;  /* 0x0000000900317c82 */ /* 0x000fe20008000000 */
[----:B------:R3:W-:Y:S01]  /*6720*/  UTMALDG.4D [UR32], [UR46], desc[UR54] ;  /* 0x000036202e0075b4 */ /* 0x0007e20008019000 */
[----:B----4-:R-:W-:Y:S01]  /*6730*/  UMOV UR10, 0x40 ;  /* 0x00000040000a7882 */ /* 0x010fe20000000000 */
[----:B------:R1:W-:Y:S01]  /*6740*/  UTMALDG.4D [UR56], [UR46], desc[UR54] ;  /* 0x000036382e0075b4 */ /* 0x0003e20008019000 */
[----:B------:R1:W-:Y:S01]  /*6750*/  UTMALDG.4D [UR48], [UR46], desc[UR54] ;  /* 0x000036302e0075b4 */ /* 0x0003e20008019000 */
[----:B--2---:R-:W-:Y:S01]  /*6760*/  UIADD3 UR24, UR8, 0x6000, URZ ;  /* 0x0000600008187890 */ /* 0x004fe2000fffe03f */
[----:B------:R-:W-:Y:S01]  /*6770*/  UMOV UR26, UR18 ;  /* 0x00000012001a7c82 */ /* 0x000fe20008000000 */
[----:B------:R1:W-:Y:S01]  /*6780*/  UTMALDG.4D [UR40], [UR46], desc[UR54] ;  /* 0x000036282e0075b4 */ /* 0x0003e20008019000 */
[----:B---3--:R-:W-:-:S02]  /*6790*/  UIADD3 UR32, UR8, 0x8000, URZ ;  /* 0x0000800008207890 */ /* 0x008fc4000fffe03f */
[----:B------:R-:W-:-:S04]  /*67a0*/  UIADD3 UR8, UR8, 0xa000, URZ ;  /* 0x0000a00008087890 */ /* 0x000fc8000fffe03f */
[----:B------:R1:W-:Y:S03]  /*67b0*/  UTMALDG.4D [UR24], [UR30], desc[UR54] ;  /* 0x000036181e0075b4 */ /* 0x0003e60008019000 */
        /* <DEDUP_REMOVED lines=21> */
.L_x_1353:
[----:B--234-:R-:W-:-:S04]  /*6910*/  SHF.L.U32 R21, R11, 0x1f, RZ ;  /* 0x0000001f0b157819 */ /* 0x01cfc800000006ff */
[----:B------:R-:W1:Y:S02]  /*6920*/  SYNCS.PHASECHK.TRANS64.TRYWAIT P1, [R16+URZ+0x26840], R21 ;  /* 0x02684015100075a7 */ /* 0x000e64000802017f */
[----:B-1----:R-:W-:Y:S05]  /*6930*/  @!P1 BRA `(.L_x_1345) ;  /* 0x00000018009c9947 */ /* 0x002fea0003800000 */
.L_x_1370:
[----:B------:R-:W-:Y:S05]  /*6940*/  @P0 BRA `(.L_x_1346) ;  /* 0x0000000000140947 */ /* 0x000fea0003800000 */
[----:B------:R-:W-:Y:S01]  /*6950*/  ISETP.NE.AND P1, PT, R6, RZ, PT ;  /* 0x000000ff0600720c */ /* 0x000fe20003f25270 */
[----:B------:R-:W-:-:S04]  /*6960*/  IMAD.MOV.U32 R3, RZ, RZ, 0x3100 ;  /* 0x00003100ff037424 */ /* 0x000fc800078e00ff */
[----:B------:R3:W-:Y:S08]  /*6970*/  SYNCS.ARRIVE.TRANS64 RZ, [R16+URZ+0x26830], R3 ;  /* 0x0268300310ff79a7 */ /* 0x0007f0000800003f */
[----:B------:R-:W-:Y:S05]  /*6980*/  @!P1 BRA `(.L_x_1346) ;  /* 0x0000000000049947 */ /* 0x000fea0003800000 */
[----:B------:R-:W-:Y:S01]  /*6990*/  BPT.TRAP 0x1 ;  /* 0x000000040000795c */ /* 0x000fe20000300000 */
.L_x_1346:
        /* <DEDUP_REMOVED lines=43> */
.L_x_1371:
[----:B------:R-:W-:Y:S05]  /*6c50*/  @P0 BRA `(.L_x_1348) ;  /* 0x0000000000140947 */ /* 0x000fea0003800000 */
[----:B------:R-:W-:Y:S01]  /*6c60*/  ISETP.NE.AND P1, PT, R6, RZ, PT ;  /* 0x000000ff0600720c */ /* 0x000fe20003f25270 */
[----:B------:R-:W-:-:S04]  /*6c70*/  IMAD.MOV.U32 R2, RZ, RZ, 0x3100 ;  /* 0x00003100ff027424 */ /* 0x000fc800078e00ff */
[----:B------:R3:W-:Y:S08]  /*6c80*/  SYNCS.ARRIVE.TRANS64 RZ, [R16+URZ+0x26818], R2 ;  /* 0x0268180210ff79a7 */ /* 0x0007f0000800003f */
[----:B------:R-:W-:Y:S05]  /*6c90*/  @!P1 BRA `(.L_x_1348) ;  /* 0x0000000000049947 */ /* 0x000fea0003800000 */
[----:B------:R-:W-:Y:S01]  /*6ca0*/  BPT.TRAP 0x1 ;  /* 0x000000040000795c */ /* 0x000fe20000300000 */
.L_x_1348:
        /* <DEDUP_REMOVED lines=43> */
.L_x_1372:
[----:B------:R-:W-:Y:S05]  /*6f60*/  @P0 BRA `(.L_x_1350) ;  /* 0x0000000000140947 */ /* 0x000fea0003800000 */
[----:B------:R-:W-:Y:S01]  /*6f70*/  ISETP.NE.AND P1, PT, R6, RZ, PT ;  /* 0x000000ff0600720c */ /* 0x000fe20003f25270 */
[----:B-123--:R-:W-:-:S04]  /*6f80*/  IMAD.MOV.U32 R21, RZ, RZ, 0x3100 ;  /* 0x00003100ff157424 */ /* 0x00efc800078e00ff */
[----:B------:R4:W-:Y:S08]  /*6f90*/  SYNCS.ARRIVE.TRANS64 RZ, [R16+URZ+0x26838], R21 ;  /* 0x0268381510ff79a7 */ /* 0x0009f0000800003f */
[----:B------:R-:W-:Y:S05]  /*6fa0*/  @!P1 BRA `(.L_x_1350) ;  /* 0x0000000000049947 */ /* 0x000fea0003800000 */
[----:B------:R-:W-:Y:S01]  /*6fb0*/  BPT.TRAP 0x1 ;  /* 0x000000040000795c */ /* 0x000fe20000300000 */
.L_x_1350:
        /* <DEDUP_REMOVED lines=38> */
.L_x_1374:
[----:B------:R-:W-:Y:S05]  /*7220*/  @P0 BRA `(.L_x_1352) ;  /* 0x0000000000140947 */ /* 0x000fea0003800000 */
[----:B------:R-:W-:Y:S01]  /*7230*/  ISETP.NE.AND P1, PT, R6, RZ, PT ;  /* 0x000000ff0600720c */ /* 0x000fe20003f25270 */
[----:B------:R-:W-:-:S04]  /*7240*/  IMAD.MOV.U32 R5, RZ, RZ, 0x3100 ;  /* 0x00003100ff057424 */ /* 0x000fc800078e00ff */
[----:B------:R1:W-:Y:S08]  /*7250*/  SYNCS.ARRIVE.TRANS64 RZ, [R16+URZ+0x26810], R5 ;  /* 0x0268100510ff79a7 */ /* 0x0003f0000800003f */
[----:B------:R-:W-:Y:S05]  /*7260*/  @!P1 BRA `(.L_x_1352) ;  /* 0x0000000000049947 */ /* 0x000fea0003800000 */
[----:B------:R-:W-:Y:S01]  /*7270*/  BPT.TRAP 0x1 ;  /* 0x000000040000795c */ /* 0x000fe20000300000 */
.L_x_1352:
        /* <DEDUP_REMOVED lines=44> */
.L_x_1344:
[----:B------:R-:W3:Y:S02]  /*7540*/  LDL.LU R4, [R1+0x4] ;  /* 0x0000040001047983 */ /* 0x000ee40000300800 */
[----:B---3--:R-:W-:Y:S02]  /*7550*/  ISETP.NE.AND P1, PT, R4, RZ, PT ;  /* 0x000000ff0400720c */ /* 0x008fe40003f25270 */
[----:B------:R1:W5:Y:S11]  /*7560*/  LDL R4, [R1] ;  /* 0x0000000001047983 */ /* 0x0003760000100800 */
[----:B-1----:R-:W-:Y:S05]  /*7570*/  @!P1 BRA `(.L_x_1343) ;  /* 0x0000000400809947 */ /* 0x002fea0003800000 */
[----:B------:R-:W-:-:S04]  /*7580*/  SHF.L.U32 R13, R11, 0x1f, RZ ;  /* 0x0000001f0b0d7819 */ /* 0x000fc800000006ff */
[----:B------:R-:W1:Y:S02]  /*7590*/  SYNCS.PHASECHK.TRANS64.TRYWAIT P1, [R16+URZ+0x26840], R13 ;  /* 0x0268400d100075a7 */ /* 0x000e64000802017f */
[----:B-1----:R-:W-:Y:S05]  /*75a0*/  @!P1 BRA `(.L_x_1354) ;  /* 0x0000000c00d49947 */ /* 0x002fea0003800000 */
.L_x_1375:
[----:B------:R-:W-:Y:S05]  /*75b0*/  @P0 BRA `(.L_x_1355) ;  /* 0x0000000000140947 */ /* 0x000fea0003800000 */
[----:B------:R-:W-:Y:S01]  /*75c0*/  ISETP.NE.AND P1, PT, R6, RZ, PT ;  /* 0x000000ff0600720c */ /* 0x000fe20003f25270 */
[----:B--2---:R-:W-:-:S04]  /*75d0*/  IMAD.MOV.U32 R5, RZ, RZ, 0x3100 ;  /* 0x00003100ff057424 */ /* 0x004fc800078e00ff */
[----:B------:R3:W-:Y:S08]  /*75e0*/  SYNCS.ARRIVE.TRANS64 RZ, [R16+URZ+0x26830], R5 ;  /* 0x0268300510ff79a7 */ /* 0x0007f0000800003f */
[----:B------:R-:W-:Y:S05]  /*75f0*/  @!P1 BRA `(.L_x_1355) ;  /* 0x0000000000049947 */ /* 0x000fea0003800000 */
[----:B------:R-:W-:Y:S01]  /*7600*/  BPT.TRAP 0x1 ;  /* 0x000000040000795c */ /* 0x000fe20000300000 */
.L_x_1355:
        /* <DEDUP_REMOVED lines=40> */
.L_x_1376:
[----:B------:R-:W-:Y:S05]  /*7890*/  @P0 BRA `(.L_x_1357) ;  /* 0x0000000000140947 */ /* 0x000fea0003800000 */
[----:B------:R-:W-:Y:S01]  /*78a0*/  ISETP.NE.AND P0, PT, R6, RZ, PT ;  /* 0x000000ff0600720c */ /* 0x000fe20003f05270 */
[----:B------:R-:W-:-:S04]  /*78b0*/  IMAD.MOV.U32 R5, RZ, RZ, 0x3100 ;  /* 0x00003100ff057424 */ /* 0x000fc800078e00ff */
[----:B------:R3:W-:Y:S08]  /*78c0*/  SYNCS.ARRIVE.TRANS64 RZ, [R16+URZ+0x26818], R5 ;  /* 0x0268180510ff79a7 */ /* 0x0007f0000800003f */
[----:B------:R-:W-:Y:S05]  /*78d0*/  @!P0 BRA `(.L_x_1357) ;  /* 0x0000000000048947 */ /* 0x000fea0003800000 */
[----:B------:R-:W-:Y:S01]  /*78e0*/  BPT.TRAP 0x1 ;  /* 0x000000040000795c */ /* 0x000fe20000300000 */
.L_x_1357:
        /* <DEDUP_REMOVED lines=41> */
.L_x_1343:
[----:B------:R-:W3:Y:S01]  /*7b80*/  S2R R0, SR_TID.X ;  /* 0x0000000000007919 */ /* 0x000ee20000002100 */
[----:B------:R-:W-:Y:S01]  /*7b90*/  IMAD R3, R19, 0x8, R16 ;  /* 0x0000000813037824 */ /* 0x000fe200078e0210 */
[----:B---3--:R-:W-:Y:S02]  /*7ba0*/  LOP3.LUT R2, R0, 0x7f, RZ, 0xc0, !PT ;  /* 0x0000007f00027812 */ /* 0x008fe400078ec0ff */
[----:B------:R-:W-:Y:S02]  /*7bb0*/  SHF.L.U32 R0, R11, 0x1f, RZ ;  /* 0x0000001f0b007819 */ /* 0x000fe400000006ff */
[----:B------:R-:W-:Y:S02]  /*7bc0*/  ISETP.NE.AND P1, PT, R2, RZ, PT ;  /* 0x000000ff0200720c */ /* 0x000fe40003f25270 */
[----:B------:R-:W3:Y:S02]  /*7bd0*/  SYNCS.PHASECHK.TRANS64.TRYWAIT P0, [R3+URZ+0x26840], R0 ;  /* 0x02684000030075a7 */ /* 0x000ee4000800017f */
[----:B---3--:R-:W-:Y:S09]  /*7be0*/  @!P0 BRA `(.L_x_1358) ;  /* 0x00000008006c8947 */ /* 0x008ff20003800000 */
.L_x_1377:
[----:B------:R-:W-:Y:S05]  /*7bf0*/  @P1 BRA `(.L_x_1359) ;  /* 0x0000000000181947 */ /* 0x000fea0003800000 */
[----:B------:R-:W1:Y:S01]  /*7c00*/  S2R R2, SR_TID.X ;  /* 0x0000000000027919 */ /* 0x000e620000002100 */
[----:B---3--:R-:W-:-:S04]  /*7c10*/  IMAD.MOV.U32 R0, RZ, RZ, 0x3100 ;  /* 0x00003100ff007424 */ /* 0x008fc800078e00ff */
[----:B------:R3:W-:Y:S01]  /*7c20*/  SYNCS.ARRIVE.TRANS64 RZ, [R3+URZ+0x26830], R0 ;  /* 0x0268300003ff79a7 */ /* 0x0007e2000800003f */
[----:B-1----:R-:W-:-:S13]  /*7c30*/  LOP3.LUT P0, RZ, R2, 0x1f, RZ, 0xc0, !PT ;  /* 0x0000001f02ff7812 */ /* 0x002fda000780c0ff */
[----:B---3--:R-:W-:Y:S05]  /*7c40*/  @!P0 BRA `(.L_x_1359) ;  /* 0x0000000000048947 */ /* 0x008fea0003800000 */
[----:B------:R-:W-:Y:S01]  /*7c50*/  BPT.TRAP 0x1 ;  /* 0x000000040000795c */ /* 0x000fe20000300000 */
.L_x_1359:
        /* <DEDUP_REMOVED lines=47> */
.L_x_1340:
[----:B------:R-:W-:Y:S05]  /*7f50*/  BSYNC B0 ;  /* 0x0000000000007941 */ /* 0x000fea0003800000 */
.L_x_1338:
[----:B------:R-:W-:-:S03]  /*7f60*/  UMOV UR7, 0xffffffff ;  /* 0xffffffff00077882 */ /* 0x000fc60000000000 */
[----:B------:R-:W-:Y:S05]  /*7f70*/  BRA.DIV UR7, `(.L_x_1360) ;  /* 0x00000006079c7947 */ /* 0x000fea000b800000 */
[----:B------:R-:W-:-:S13]  /*7f80*/  ELECT P6, URZ, PT ;  /* 0x00000000003f782f */ /* 0x000fda00038c0000 */
.L_x_1380:
[----:B------:R-:W-:Y:S05]  /*7f90*/  @!P6 BRA `(.L_x_1289) ;  /* 0x000000000084e947 */ /* 0x000fea0003800000 */
[----:B------:R-:W-:-:S06]  /*7fa0*/  ULOP3.LUT UR7, UR38, 0x2, URZ, 0xfc, !UPT ;  /* 0x0000000226077892 */ /* 0x000fcc000f8efc3f */
[----:B------:R-:W-:-:S05]  /*7fb0*/  IMAD.U32 R2, RZ, RZ, UR7 ;  /* 0x00000007ff027e24 */ /* 0x000fca000f8e00ff */
[----:B------:R-:W-:-:S13]  /*7fc0*/  ISETP.NE.AND P2, PT, R2, 0x3, PT ;  /* 0x000000030200780c */ /* 0x000fda0003f45270 */
[----:B------:R-:W-:Y:S05]  /*7fd0*/  @!P2 BRA `(.L_x_1361) ;  /* 0x000000000004a947 */ /* 0x000fea0003800000 */
[----:B------:R-:W-:Y:S01]  /*7fe0*/  BPT.TRAP 0x1 ;  /* 0x000000040000795c */ /* 0x000fe20000300000 */
.L_x_1361:
        /* <DEDUP_REMOVED lines=15> */
.L_x_1381:
[----:B------:R-:W2:Y:S02]  /*80e0*/  SYNCS.PHASECHK.TRANS64.TRYWAIT P0, [R3+URZ], R2 ;  /* 0x00000002030075a7 */ /* 0x000ea4000800017f */
[----:B--2---:R-:W-:Y:S05]  /*80f0*/  @!P0 BRA `(.L_x_1363) ;  /* 0x0000000400708947 */ /* 0x004fea0003800000 */
.L_x_1382:
[----:B------:R-:W-:Y:S05]  /*8100*/  @!P2 BRA `(.L_x_1364) ;  /* 0x000000000004a947 */ /* 0x000fea0003800000 */
[----:B------:R-:W-:Y:S01]  /*8110*/  BPT.TRAP 0x1 ;  /* 0x000000040000795c */ /* 0x000fe20000300000 */
.L_x_1364:
[----:B--2---:R-:W-:-:S04]  /*8120*/  VIADD R3, R7, 0x26840 ;  /* 0x0002684007037836 */ /* 0x004fc80000000000 */
[----:B------:R-:W-:-:S04]  /*8130*/  IMAD R0, R0, 0x8, R3 ;  /* 0x0000000800007824 */ /* 0x000fc800078e0203 */
[----:B------:R-:W2:Y:S02]  /*8140*/  SYNCS.PHASECHK.TRANS64.TRYWAIT P0, [R0+URZ], R5 ;  /* 0x00000005000075a7 */ /* 0x000ea4000800017f */
[----:B--2---:R-:W-:Y:S05]  /*8150*/  @!P0 BRA `(.L_x_1365) ;  /* 0x00000004006c8947 */ /* 0x004fea0003800000 */
.L_x_1383:
[----:B------:R-:W-:-:S07]  /*8160*/  IMAD R3, R4, 0x8, R3 ;  /* 0x0000000804037824 */ /* 0x000fce00078e0203 */
.L_x_1366:
[----:B---3--:R3:W4:Y:S02]  /*8170*/  SYNCS.PHASECHK.TRANS64.TRYWAIT P0, [R3+URZ], R2 ;  /* 0x00000002030075a7 */ /* 0x008724000800017f */
[----:B----4-:R-:W-:Y:S05]  /*8180*/  @!P0 NANOSLEEP.SYNCS 0x989680 ;  /* 0x009896800000895d */ /* 0x010fea0003900000 */
[----:B------:R-:W4:Y:S02]  /*8190*/  @!P0 SYNCS.PHASECHK.TRANS64 P0, [R3+URZ], R2 ;  /* 0x00000002030085a7 */ /* 0x000f24000800007f */
[----:B----4-:R-:W-:Y:S05]  /*81a0*/  @!P0 BRA `(.L_x_1366) ;  /* 0xfffffffc00f08947 */ /* 0x010fea000383ffff */
.L_x_1289:
[----:B------:R-:W-:Y:S05]  /*81b0*/  BSYNC B6 ;  /* 0x0000000000067941 */ /* 0x000fea0003800000 */
.L_x_1286:
[----:B------:R-:W-:Y:S05]  /*81c0*/  EXIT ;  /* 0x000000000000794d */ /* 0x000fea0003800000 */
.L_x_1296:
[----:B------:R-:W-:Y:S02]  /*81d0*/  IMAD.MOV.U32 R13, RZ, RZ, R16 ;  /* 0x000000ffff0d7224 */ /* 0x000fe400078e0010 */
[----:B------:R-:W-:Y:S02]  /*81e0*/  IMAD.MOV.U32 R12, RZ, RZ, RZ ;  /* 0x000000ffff0c7224 */ /* 0x000fe400078e00ff */
[----:B------:R-:W-:Y:S02]  /*81f0*/  IMAD.MOV.U32 R11, RZ, RZ, 0x1f ;  /* 0x0000001fff0b7424 */ /* 0x000fe400078e00ff */
[----:B------:R-:W-:-:S07]  /*8200*/  IMAD.MOV.U32 R15, RZ, RZ, -0x1 ;  /* 0xffffffffff0f7424 */ /* 0x000fce00078e00ff */
[----:B------:R-:W-:Y:S05]  /*8210*/  WARPSYNC.COLLECTIVE R15, `(.L_x_1367) ;  /* 0x000000000f087348 */ /* 0x000fea0003c00000 */
[----:B------:R1:W2:Y:S02]  /*8220*/  SHFL.IDX P6, R14, R13, R12, R11 ;  /* 0x0000000c0d0e7389 */ /* 0x0002a400000c000b */
[----:B-12---:R-:W-:Y:S01]  /*8230*/  ENDCOLLECTIVE ;  /* 0x000000000000791b */ /* 0x006fe20003800000 */
.L_x_1367:
[----:B------:R-:W-:Y:S05]  /*8240*/  BRA `(.L_x_1368) ;  /* 0xffffff8c007c7947 */ /* 0x000fea000383ffff */
.L_x_1298:
[----:B--2---:R2:W3:Y:S02]  /*8250*/  SYNCS.PHASECHK.TRANS64.TRYWAIT P0, [R18+URZ+0x26800], R5 ;  /* 0x02680005120075a7 */ /* 0x0044e4000800017f */
[----:B---3--:R-:W-:Y:S05]  /*8260*/  @!P0 NANOSLEEP.SYNCS 0x989680 ;  /* 0x009896800000895d */ /* 0x008fea0003900000 */
[----:B------:R-:W3:Y:S02]  /*8270*/  @!P0 SYNCS.PHASECHK.TRANS64 P0, [R18+URZ+0x26800], R5 ;  /* 0x02680005120085a7 */ /* 0x000ee4000800007f */
[----:B---3--:R-:W-:Y:S05]  /*8280*/  @!P0 BRA `(.L_x_1298) ;  /* 0xfffffffc00f08947 */ /* 0x008fea000383ffff */
[----:B------:R-:W-:Y:S05]  /*8290*/  BRA `(.L_x_1297) ;  /* 0xffffff8c00a47947 */ /* 0x000fea000383ffff */
.L_x_1303:
[----:B--2---:R-:W-:-:S04]  /*82a0*/  IMAD.U32 R7, RZ, RZ, UR6 ;  /* 0x00000006ff077e24 */ /* 0x004fc8000f8e00ff */
[----:B------:R2:W3:Y:S03]  /*82b0*/  SYNCS.PHASECHK.TRANS64.TRYWAIT P0, [R7+URZ+0x26810], R16 ;  /* 0x02681010070075a7 */ /* 0x0004e6000800017f */
[----:B---3--:R-:W-:Y:S05]  /*82c0*/  @!P0 NANOSLEEP.SYNCS 0x989680 ;  /* 0x009896800000895d */ /* 0x008fea0003900000 */
[----:B------:R-:W3:Y:S02]  /*82d0*/  @!P0 SYNCS.PHASECHK.TRANS64 P0, [R7+URZ+0x26810], R16 ;  /* 0x02681010070085a7 */ /* 0x000ee4000800007f */
[----:B---3--:R-:W-:Y:S05]  /*82e0*/  @!P0 BRA `(.L_x_1303) ;  /* 0xfffffffc00ec8947 */ /* 0x008fea000383ffff */
[----:B------:R-:W-:Y:S05]  /*82f0*/  BRA `(.L_x_1302) ;  /* 0xffffff9800047947 */ /* 0x000fea000383ffff */
.L_x_1307:
[----:B------:R-:W-:-:S04]  /*8300*/  IMAD.U32 R121, RZ, RZ, UR6 ;  /* 0x00000006ff797e24 */ /* 0x000fc8000f8e00ff */
[----:B------:R1:W1:Y:S03]  /*8310*/  SYNCS.PHASECHK.TRANS64.TRYWAIT P0, [R121+URZ+0x26830], R16 ;  /* 0x02683010790075a7 */ /* 0x000266000800017f */
[----:B-1----:R-:W-:Y:S05]  /*8320*/  @!P0 NANOSLEEP.SYNCS 0x989680 ;  /* 0x009896800000895d */ /* 0x002fea0003900000 */
[----:B------:R-:W1:Y:S02]  /*8330*/  @!P0 SYNCS.PHASECHK.TRANS64 P0, [R121+URZ+0x26830], R16 ;  /* 0x02683010790085a7 */ /* 0x000e64000800007f */
[----:B-1----:R-:W-:Y:S05]  /*8340*/  @!P0 BRA `(.L_x_1307) ;  /* 0xfffffffc00ec8947 */ /* 0x002fea000383ffff */
[----:B------:R-:W-:Y:S05]  /*8350*/  BRA `(.L_x_1306) ;  /* 0xffffff9c000c7947 */ /* 0x000fea000383ffff */
.L_x_1341:
[----:B-1----:R1:W2:Y:S02]  /*8360*/  SYNCS.PHASECHK.TRANS64.TRYWAIT P0, [R16+URZ+0x26820], R3 ;  /* 0x02682003100075a7 */ /* 0x0022a4000800017f */
[----:B--2---:R-:W-:Y:S05]  /*8370*/  @!P0 NANOSLEEP.SYNCS 0x989680 ;  /* 0x009896800000895d */ /* 0x004fea0003900000 */
[----:B------:R-:W2:Y:S02]  /*8380*/  @!P0 SYNCS.PHASECHK.TRANS64 P0, [R16+URZ+0x26820], R3 ;  /* 0x02682003100085a7 */ /* 0x000ea4000800007f */
[----:B--2---:R-:W-:Y:S05]  /*8390*/  @!P0 BRA `(.L_x_1341) ;  /* 0xfffffffc00f08947 */ /* 0x004fea000383ffff */
[----:B------:R-:W-:Y:S05]  /*83a0*/  BRA `(.L_x_1369) ;  /* 0xffffffdc00207947 */ /* 0x000fea000383ffff */
.L_x_1345:
[----:B-1----:R1:W3:Y:S02]  /*83b0*/  SYNCS.PHASECHK.TRANS64.TRYWAIT P1, [R16+URZ+0x26840], R21 ;  /* 0x02684015100075a7 */ /* 0x0022e4000802017f */
[----:B---3--:R-:W-:Y:S05]  /*83c0*/  @!P1 NANOSLEEP.SYNCS 0x989680 ;  /* 0x009896800000995d */ /* 0x008fea0003900000 */
[----:B------:R-:W3:Y:S02]  /*83d0*/  @!P1 SYNCS.PHASECHK.TRANS64 P1, [R16+URZ+0x26840], R21 ;  /* 0x02684015100095a7 */ /* 0x000ee4000802007f */
[----:B---3--:R-:W-:Y:S05]  /*83e0*/  @!P1 BRA `(.L_x_1345) ;  /* 0xfffffffc00f09947 */ /* 0x008fea000383ffff */
[----:B------:R-:W-:Y:S05]  /*83f0*/  BRA `(.L_x_1370) ;  /* 0xffffffe400507947 */ /* 0x000fea000383ffff */
.L_x_1347:
[----:B--2---:R2:W3:Y:S02]  /*8400*/  SYNCS.PHASECHK.TRANS64.TRYWAIT P1, [R16+URZ+0x26828], R21 ;  /* 0x02682815100075a7 */ /* 0x0044e4000802017f */
[----:B---3--:R-:W-:Y:S05]  /*8410*/  @!P1 NANOSLEEP.SYNCS 0x989680 ;  /* 0x009896800000995d */ /* 0x008fea0003900000 */
[----:B------:R-:W3:Y:S02]  /*8420*/  @!P1 SYNCS.PHASECHK.TRANS64 P1, [R16+URZ+0x26828], R21 ;  /* 0x02682815100095a7 */ /* 0x000ee4000802007f */
[----:B---3--:R-:W-:Y:S05]  /*8430*/  @!P1 BRA `(.L_x_1347) ;  /* 0xfffffffc00f09947 */ /* 0x008fea000383ffff */
[----:B------:R-:W-:Y:S05]  /*8440*/  BRA `(.L_x_1371) ;  /* 0xffffffe800007947 */ /* 0x000fea000383ffff */
.L_x_1349:
[----:B---3--:R3:W4:Y:S02]  /*8450*/  SYNCS.PHASECHK.TRANS64.TRYWAIT P1, [R16+URZ+0x26848], R21 ;  /* 0x02684815100075a7 */ /* 0x008724000802017f */
[----:B----4-:R-:W-:Y:S05]  /*8460*/  @!P1 NANOSLEEP.SYNCS 0x989680 ;  /* 0x009896800000995d */ /* 0x010fea0003900000 */
[----:B------:R-:W4:Y:S02]  /*8470*/  @!P1 SYNCS.PHASECHK.TRANS64 P1, [R16+URZ+0x26848], R21 ;  /* 0x02684815100095a7 */ /* 0x000f24000802007f */
[----:B----4-:R-:W-:Y:S05]  /*8480*/  @!P1 BRA `(.L_x_1349) ;  /* 0xfffffffc00f09947 */ /* 0x010fea000383ffff */
[----:B------:R-:W-:Y:S05]  /*8490*/  BRA `(.L_x_1372) ;  /* 0xffffffe800b07947 */ /* 0x000fea000383ffff */
.L_x_1351:
[----:B------:R-:W-:-:S07]  /*84a0*/  SHF.L.U32 R5, R11, 0x1f, RZ ;  /* 0x0000001f0b057819 */ /* 0x000fce00000006ff */
.L_x_1373:
[----:B------:R1:W1:Y:S02]  /*84b0*/  SYNCS.PHASECHK.TRANS64.TRYWAIT P1, [R16+URZ+0x26820], R5 ;  /* 0x02682005100075a7 */ /* 0x000264000802017f */
[----:B-1----:R-:W-:Y:S05]  /*84c0*/  @!P1 NANOSLEEP.SYNCS 0x989680 ;  /* 0x009896800000995d */ /* 0x002fea0003900000 */
[----:B------:R-:W1:Y:S02]  /*84d0*/  @!P1 SYNCS.PHASECHK.TRANS64 P1, [R16+URZ+0x26820], R5 ;  /* 0x02682005100095a7 */ /* 0x000e64000802007f */
[----:B-1----:R-:W-:Y:S05]  /*84e0*/  @!P1 BRA `(.L_x_1373) ;  /* 0xfffffffc00f09947 */ /* 0x002fea000383ffff */
[----:B------:R-:W-:Y:S05]  /*84f0*/  BRA `(.L_x_1374) ;  /* 0xffffffec00487947 */ /* 0x000fea000383ffff */
.L_x_1354:
[----:B-1----:R1:W3:Y:S02]  /*8500*/  SYNCS.PHASECHK.TRANS64.TRYWAIT P1, [R16+URZ+0x26840], R13 ;  /* 0x0268400d100075a7 */ /* 0x0022e4000802017f */
[----:B---3--:R-:W-:Y:S05]  /*8510*/  @!P1 NANOSLEEP.SYNCS 0x989680 ;  /* 0x009896800000995d */ /* 0x008fea0003900000 */
[----:B------:R-:W3:Y:S02]  /*8520*/  @!P1 SYNCS.PHASECHK.TRANS64 P1, [R16+URZ+0x26840], R13 ;  /* 0x0268400d100095a7 */ /* 0x000ee4000802007f */
[----:B---3--:R-:W-:Y:S05]  /*8530*/  @!P1 BRA `(.L_x_1354) ;  /* 0xfffffffc00f09947 */ /* 0x008fea000383ffff */
[----:B------:R-:W-:Y:S05]  /*8540*/  BRA `(.L_x_1375) ;  /* 0xfffffff000187947 */ /* 0x000fea000383ffff */
.L_x_1356:
[----:B--2---:R2:W3:Y:S02]  /*8550*/  SYNCS.PHASECHK.TRANS64.TRYWAIT P1, [R16+URZ+0x26828], R13 ;  /* 0x0268280d100075a7 */ /* 0x0044e4000802017f */
[----:B---3--:R-:W-:Y:S05]  /*8560*/  @!P1 NANOSLEEP.SYNCS 0x989680 ;  /* 0x009896800000995d */ /* 0x008fea0003900000 */
[----:B------:R-:W3:Y:S02]  /*8570*/  @!P1 SYNCS.PHASECHK.TRANS64 P1, [R16+URZ+0x26828], R13 ;  /* 0x0268280d100095a7 */ /* 0x000ee4000802007f */
[----:B---3--:R-:W-:Y:S05]  /*8580*/  @!P1 BRA `(.L_x_1356) ;  /* 0xfffffffc00f09947 */ /* 0x008fea000383ffff */
[----:B------:R-:W-:Y:S05]  /*8590*/  BRA `(.L_x_1376) ;  /* 0xfffffff000bc7947 */ /* 0x000fea000383ffff */
.L_x_1358:
[----:B---3--:R3:W1:Y:S02]  /*85a0*/  SYNCS.PHASECHK.TRANS64.TRYWAIT P0, [R3+URZ+0x26840], R0 ;  /* 0x02684000030075a7 */ /* 0x008664000800017f */
[----:B-1----:R-:W-:Y:S05]  /*85b0*/  @!P0 NANOSLEEP.SYNCS 0x989680 ;  /* 0x009896800000895d */ /* 0x002fea0003900000 */
[----:B------:R-:W1:Y:S02]  /*85c0*/  @!P0 SYNCS.PHASECHK.TRANS64 P0, [R3+URZ+0x26840], R0 ;  /* 0x02684000030085a7 */ /* 0x000e64000800007f */
[----:B-1----:R-:W-:Y:S05]  /*85d0*/  @!P0 BRA `(.L_x_1358) ;  /* 0xfffffffc00f08947 */ /* 0x002fea000383ffff */
[----:B------:R-:W-:Y:S05]  /*85e0*/  BRA `(.L_x_1377) ;  /* 0xfffffff400807947 */ /* 0x000fea000383ffff */
.L_x_1360:
[----:B------:R-:W-:Y:S01]  /*85f0*/  BSSY B0, `(.L_x_1378) ;  /* 0x0000006000007945 */ /* 0x000fe20003800000 */
[----:B------:R-:W-:-:S07]  /*8600*/  IMAD.MOV.U32 R15, RZ, RZ, -0x1 ;  /* 0xffffffffff0f7424 */ /* 0x000fce00078e00ff */
[----:B------:R-:W-:Y:S05]  /*8610*/  WARPSYNC.COLLECTIVE R15, `(.L_x_1379) ;  /* 0x000000000f0c7348 */ /* 0x000fea0003c00000 */
[----:B------:R-:W-:Y:S02]  /*8620*/  ELECT P6, UR62, PT ;  /* 0x00000000003e782f */ /* 0x000fe400038c0000 */
[----:B------:R-:W-:Y:S01]  /*8630*/  MOV R14, UR62 ;  /* 0x0000003e000e7c02 */ /* 0x000fe20008000f00 */
[----:B------:R-:W-:Y:S10]  /*8640*/  ENDCOLLECTIVE ;  /* 0x000000000000791b */ /* 0x000ff40003800000 */
.L_x_1379:
[----:B------:R-:W-:Y:S05]  /*8650*/  BSYNC B0 ;  /* 0x0000000000007941 */ /* 0x000fea0003800000 */
.L_x_1378:
[----:B------:R-:W-:Y:S05]  /*8660*/  BRA `(.L_x_1380) ;  /* 0xfffffff800487947 */ /* 0x000fea000383ffff */
.L_x_1362:
[----:B-1----:R1:W2:Y:S02]  /*8670*/  SYNCS.PHASECHK.TRANS64.TRYWAIT P0, [R6+URZ], R5 ;  /* 0x00000005060075a7 */ /* 0x0022a4000800017f */
[----:B--2---:R-:W-:Y:S05]  /*8680*/  @!P0 NANOSLEEP.SYNCS 0x989680 ;  /* 0x009896800000895d */ /* 0x004fea0003900000 */
[----:B------:R-:W2:Y:S02]  /*8690*/  @!P0 SYNCS.PHASECHK.TRANS64 P0, [R6+URZ], R5 ;  /* 0x00000005060085a7 */ /* 0x000ea4000800007f */
[----:B--2---:R-:W-:Y:S05]  /*86a0*/  @!P0 BRA `(.L_x_1362) ;  /* 0xfffffffc00f08947 */ /* 0x004fea000383ffff */
[----:B------:R-:W-:Y:S05]  /*86b0*/  BRA `(.L_x_1381) ;  /* 0xfffffff800887947 */ /* 0x000fea000383ffff */
.L_x_1363:
[----:B--2---:R2:W3:Y:S02]  /*86c0*/  SYNCS.PHASECHK.TRANS64.TRYWAIT P0, [R3+URZ], R2 ;  /* 0x00000002030075a7 */ /* 0x0044e4000800017f */
[----:B---3--:R-:W-:Y:S05]  /*86d0*/  @!P0 NANOSLEEP.SYNCS 0x989680 ;  /* 0x009896800000895d */ /* 0x008fea0003900000 */
[----:B------:R-:W3:Y:S02]  /*86e0*/  @!P0 SYNCS.PHASECHK.TRANS64 P0, [R3+URZ], R2 ;  /* 0x00000002030085a7 */ /* 0x000ee4000800007f */
[----:B---3--:R-:W-:Y:S05]  /*86f0*/  @!P0 BRA `(.L_x_1363) ;  /* 0xfffffffc00f08947 */ /* 0x008fea000383ffff */
[----:B------:R-:W-:Y:S05]  /*8700*/  BRA `(.L_x_1382) ;  /* 0xfffffff8007c7947 */ /* 0x000fea000383ffff */
.L_x_1365:
[----:B--2---:R2:W3:Y:S02]  /*8710*/  SYNCS.PHASECHK.TRANS64.TRYWAIT P0, [R0+URZ], R5 ;  /* 0x00000005000075a7 */ /* 0x0044e4000800017f */
[----:B---3--:R-:W-:Y:S05]  /*8720*/  @!P0 NANOSLEEP.SYNCS 0x989680 ;  /* 0x009896800000895d */ /* 0x008fea0003900000 */
[----:B------:R-:W3:Y:S02]  /*8730*/  @!P0 SYNCS.PHASECHK.TRANS64 P0, [R0+URZ], R5 ;  /* 0x00000005000085a7 */ /* 0x000ee4000800007f */
[----:B---3--:R-:W-:Y:S05]  /*8740*/  @!P0 BRA `(.L_x_1365) ;  /* 0xfffffffc00f08947 */ /* 0x008fea000383ffff */
[----:B------:R-:W-:Y:S05]  /*8750*/  BRA `(.L_x_1383) ;  /* 0xfffffff800807947 */ /* 0x000fea000383ffff */
.L_x_1384:
        /* <DEDUP_REMOVED lines=10> */
.L_x_3305:


//--------------------- .text._ZN7cutlass13device_kernelIN5flash11enable_sm90INS1_16FlashAttnBwdSm90INS1_25CollectiveMainloopBwdSm90ILi2ELi2ELi2EN4cute5tupleIJNS5_1CILi1EEES8_S8_EEENS6_IJNS7_ILi64EEENS7_ILi128EEENS7_ILi96EEEEEENS_6half_tEfNS_4arch4Sm90ELb0ELb1ELb0ELb0ELb1ELb1ELb0ELb0ELi2ELi1ELi2ELi1ELb1EEENS1_24CollectiveEpilogueBwdGQAISD_fSG_Li256ELb0ELb1EEENS1_19SingleTileSchedulerILb0ELb0ELb0ELi128EEEEEEEEEvNT_6ParamsE --------------------------
	.section	.text._ZN7cutlass13device_kernelIN5flash11enable_sm90INS1_16FlashAttnBwdSm90INS1_25CollectiveMainloopBwdSm90ILi2ELi2ELi2EN4cute5tupleIJNS5_1CILi1EEES8_S8_EEENS6_IJNS7_ILi64EEENS7_ILi128EEENS7_ILi96EEEEEENS_6half_tEfNS_4arch4Sm90ELb0ELb1ELb0ELb0ELb1ELb1ELb0ELb0ELi2ELi1ELi2ELi1ELb1EEENS1_24CollectiveEpilogueBwdGQAISD_fSG_Li256ELb0ELb1EEENS1_19SingleTileSchedulerILb0ELb0ELb0ELi128EEEEEEEEEvNT_6ParamsE,"ax",@progbits
	.align	128
.text._ZN7cutlass13device_kernelIN5flash11enable_sm90INS1_16FlashAttnBwdSm90INS1_25CollectiveMainloopBwdSm90ILi2ELi2ELi2EN4cute5tupleIJNS5_1CILi1EEES8_S8_EEENS6_IJNS7_ILi64EEENS7_ILi128EEENS7_ILi96EEEEEENS_6half_tEfNS_4arch4Sm90ELb0ELb1ELb0ELb0ELb1ELb1ELb0ELb0ELi2ELi1ELi2ELi1ELb1EEENS1_24CollectiveEpilogueBwdGQAISD_fSG_Li256ELb0ELb1EEENS1_19SingleTileSchedulerILb0ELb0ELb0ELi128EEEEEEEEEvNT_6ParamsE:
        .type           _ZN7cutlass13device_kernelIN5flash11enable_sm90INS1_16FlashAttnBwdSm90INS1_25CollectiveMainloopBwdSm90ILi2ELi2ELi2EN4cute5tupleIJNS5_1CILi1EEES8_S8_EEENS6_IJNS7_ILi64EEENS7_ILi128EEENS7_ILi96EEEEEENS_6half_tEfNS_4arch4Sm90ELb0ELb1ELb0ELb0ELb1ELb1ELb0ELb0ELi2ELi1ELi2ELi1ELb1EEENS1_24CollectiveEpilogueBwdGQAISD_fSG_Li256ELb0ELb1EEENS1_19SingleTileSchedulerILb0ELb0ELb0ELi128EEEEEEEEEvNT_6ParamsE,@function
        .size           _ZN7cutlass13device_kernelIN5flash11enable_sm90INS1_16FlashAttnBwdSm90INS1_25CollectiveMainloopBwdSm90ILi2ELi2ELi2EN4cute5tupleIJNS5_1CILi1EEES8_S8_EEENS6_IJNS7_ILi64EEENS7_ILi128EEENS7_ILi96EEEEEENS_6half_tEfNS_4arch4Sm90ELb0ELb1ELb0ELb0ELb1ELb1ELb0ELb0ELi2ELi1ELi2ELi1ELb1EEENS1_24CollectiveEpilogueBwdGQAISD_fSG_Li256ELb0ELb1EEENS1_19SingleTileSchedulerILb0ELb0ELb0ELi128EEEEEEEEEvNT_6ParamsE,(.L_x_3306 - _ZN7cutlass13device_kernelIN5flash11enable_sm90INS1_16FlashAttnBwdSm90INS1_25CollectiveMainloopBwdSm90ILi2ELi2ELi2EN4cute5tupleIJNS5_1CILi1EEES8_S8_EEENS6_IJNS7_ILi64EEENS7_ILi128EEENS7_ILi96EEEEEENS_6half_tEfNS_4arch4Sm90ELb0ELb1ELb0ELb0ELb1ELb1ELb0ELb0ELi2ELi1ELi2ELi1ELb1EEENS1_24CollectiveEpilogueBwdGQAISD_fSG_Li256ELb0ELb1EEENS1_19SingleTileSchedulerILb0ELb0ELb0ELi128EEEEEEEEEvNT_6ParamsE)
        .other          _ZN7cutlass13device_kernelIN5flash11enable_sm90INS1_16FlashAttnBwdSm90INS1_25CollectiveMainloopBwdSm90ILi2ELi2ELi2EN4cute5tupleIJNS5_1CILi1EEES8_S8_EEENS6_IJNS7_ILi64EEENS7_ILi128EEENS7_ILi96EEEEEENS_6half_tEfNS_4arch4Sm90ELb0ELb1ELb0ELb0ELb1ELb1ELb0ELb0ELi2ELi1ELi2ELi1ELb1EEENS1_24CollectiveEpilogueBwdGQAISD_fSG_Li256ELb0ELb1EEENS1_19SingleTileSchedulerILb0ELb0ELb0ELi128EEEEEEEEEvNT_6ParamsE,@"STO_CUDA_ENTRY STV_DEFAULT"
_ZN7cutlass13device_kernelIN5flash11enable_sm90INS1_16FlashAttnBwdSm90INS1_25CollectiveMainloopBwdSm90ILi2ELi2ELi2EN4cute5tupleIJNS5_1CILi1EEES8_S8_EEENS6_IJNS7_ILi64EEENS7_ILi128EEENS7_ILi96EEEEEENS_6half_tEfNS_4arch4Sm90ELb0ELb1ELb0ELb0ELb1ELb1ELb0ELb0ELi2ELi1ELi2ELi1ELb1EEENS1_24CollectiveEpilogueBwdGQAISD_fSG_Li256ELb0ELb1EEENS1_19SingleTileSchedulerILb0ELb0ELb0ELi128EEEEEEEEEvNT_6ParamsE:
        /* <DEDUP_REMOVED lines=24> */
.L_x_1386:
[----:B------:R-:W-:Y:S05]  /*0180*/  BSYNC B0 ;  /* 0x0000000000007941 */ /* 0x000fea0003800000 */
.L_x_1385:
        /* <DEDUP_REMOVED lines=37> */
.L_x_1387:
        /* <DEDUP_REMOVED lines=22> */
.L_x_1388:
[----:B------:R-:W-:Y:S01]  /*0540*/  PLOP3.LUT P0, PT, PT, PT, UP0, 0x80, 0x0 ;  /* 0x000000000000781c */ /* 0x000fe20003f0f008 */
[----:B------:R-:W-:Y:S01]  /*0550*/  NOP ;  /* 0x0000000000007918 */ /* 0x000fe20000000000 */
[----:B------:R-:W-:Y:S01]  /*0560*/  ULDC.64 UR46, c[0x0][0x208] ;  /* 0x00008200002e7ab9 */ /* 0x000fe20000000a00 */
[----:B------:R-:W-:Y:S01]  /*0570*/  BSSY B6, `(.L_x_1389) ;  /* 0x0000904000067945 */ /* 0x000fe20003800000 */
[----:B-12-4-:R-:W-:Y:S09]  /*0580*/  BAR.SYNC.DEFER_BLOCKING 0x0 ;  /* 0x0000000000007b1d */ /* 0x016ff20000010000 */
[----:B------:R-:W-:Y:S05]  /*0590*/  @!P0 BRA `(.L_x_1390) ;  /* 0x0000004c00788947 */ /* 0x000fea0003800000 */
.L_x_1391:
        /* <DEDUP_REMOVED lines=85> */
.L_x_1393:
        /* <DEDUP_REMOVED lines=28> */
.L_x_1396:
        /* <DEDUP_REMOVED lines=15> */
.L_x_1395:
        /* <DEDUP_REMOVED lines=22> */
.L_x_1398:
        /* <DEDUP_REMOVED lines=15> */
.L_x_1397:
[----:B------:R-:W-:Y:S01]  /*0ff0*/  SHF.R.S32.HI R25, RZ, 0x1f, R22 ;  /* 0x0000001fff197819 */ /* 0x000fe20000011416 */
[----:B------:R-:W-:-:S03]  /*1000*/  UMOV UR4, 0xffffffff ;  /* 0xffffffff00047882 */ /* 0x000fc60000000000 */
[----:B------:R-:W-:-:S04]  /*1010*/  LEA.HI R0, R25, R22, RZ, 0x7 ;  /* 0x0000001619007211 */ /* 0x000fc800078f38ff */
[----:B------:R-:W-:Y:S01]  /*1020*/  SHF.R.S32.HI R16, RZ, 0x7, R0 ;  /* 0x00000007ff107819 */ /* 0x000fe20000011400 */
[----:B------:R-:W-:Y:S06]  /*1030*/  BRA.DIV UR4, `(.L_x_1399) ;  /* 0x0000008604647947 */ /* 0x000fec000b800000 */
[----:B------:R1:W2:Y:S02]  /*1040*/  SHFL.IDX PT, R14, R16, RZ, 0x1f ;  /* 0x00001fff100e7589 */ /* 0x0002a400000e0000 */
.L_x_1512:
        /* <DEDUP_REMOVED lines=15> */
.L_x_1400:
        /* <DEDUP_REMOVED lines=19> */
.L_x_1402:
        /* <DEDUP_REMOVED lines=125> */
.L_x_1413:
[----:B------:R-:W-:-:S06]  /*1a40*/  UISETP.NE.AND UP0, UPT, UR16, 0x3, UPT ;  /* 0x000000031000788c */ /* 0x000fcc000bf05270 */
[----:B------:R-:W-:-:S13]  /*1a50*/  PLOP3.LUT P6, PT, PT, PT, UP0, 0x80, 0x0 ;  /* 0x000000000000781c */ /* 0x000fda0003fcf008 */
[----:B-1----:R-:W-:Y:S05]  /*1a60*/  @!P6 BRA `(.L_x_1403) ;  /* 0x000000000004e947 */ /* 0x002fea0003800000 */
[----:B------:R-:W-:Y:S01]  /*1a70*/  BPT.TRAP 0x1 ;  /* 0x000000040000795c */ /* 0x000fe20000300000 */
.L_x_1403:
[----:B------:R-:W-:Y:S01]  /*1a80*/  R2UR UR6, R18 ;  /* 0x00000000120672ca */ /* 0x000fe200000e0000 */
[----:B------:R-:W-:-:S05]  /*1a90*/  IMAD.U32 R16, RZ, RZ, UR4 ;  /* 0x00000004ff107e24 */ /* 0x000fca000f8e00ff */
[----:B------:R-:W-:-:S07]  /*1aa0*/  SHF.L.U32 R16, R16, 0x1f, RZ ;  /* 0x0000001f10107819 */ /* 0x000fce00000006ff */
[----:B------:R-:W-:-:S09]  /*1ab0*/  ULEA UR6, UR5, UR6, 0x3 ;  /* 0x0000000605067291 */ /* 0x000fd2000f8e183f */
[----:B------:R1:W2:Y:S01]  /*1ac0*/  SYNCS.PHASECHK.TRANS64.TRYWAIT P0, [UR6+0x26810], R16 ;  /* 0x02681010ff0075a7 */ /* 0x0002a20008000146 */
[----:B------:R-:W-:Y:S05]  /*1ad0*/  @!P6 BRA `(.L_x_1404) ;  /* 0x000000000004e947 */ /* 0x000fea0003800000 */
[----:B------:R-:W-:Y:S01]  /*1ae0*/  BPT.TRAP 0x1 ;  /* 0x000000040000795c */ /* 0x000fe20000300000 */
.L_x_1404:
[----:B--2---:R-:W-:Y:S05]  /*1af0*/  @P0 BRA `(.L_x_1405) ;  /* 0x0000000000080947 */ /* 0x004fea0003800000 */
[----:B------:R-:W2:Y:S02]  /*1b00*/  SYNCS.PHASECHK.TRANS64.TRYWAIT P0, [UR6+0x26810], R16 ;  /* 0x02681010ff0075a7 */ /* 0x000ea40008000146 */
[----:B--2---:R-:W-:Y:S05]  /*1b10*/  @!P0 BRA `(.L_x_1406) ;  /* 0x0000007800e08947 */ /* 0x004fea0003800000 */
.L_x_1405:
        /* <DEDUP_REMOVED lines=66> */
.L_x_1407:
[----:B------:R1:W1:Y:S01]  /*1f40*/  SYNCS.PHASECHK.TRANS64.TRYWAIT P0, [UR6+0x26830], R16 ;  /* 0x02683010ff0075a7 */ /* 0x0002620008000146 */
[----:B------:R-:W-:Y:S05]  /*1f50*/  @!P6 BRA `(.L_x_1408) ;  /* 0x000000000004e947 */ /* 0x000fea0003800000 */
[----:B------:R-:W-:Y:S01]  /*1f60*/  BPT.TRAP 0x1 ;  /* 0x000000040000795c */ /* 0x000fe20000300000 */
.L_x_1408:
[----:B-1----:R-:W-:Y:S05]  /*1f70*/  @P0 BRA `(.L_x_1409) ;  /* 0x0000000000080947 */ /* 0x002fea0003800000 */
[----:B------:R-:W1:Y:S02]  /*1f80*/  SYNCS.PHASECHK.TRANS64.TRYWAIT P0, [UR6+0x26830], R16 ;  /* 0x02683010ff0075a7 */ /* 0x000e640008000146 */
[----:B-1----:R-:W-:Y:S05]  /*1f90*/  @!P0 BRA `(.L_x_1410) ;  /* 0x0000007400d88947 */ /* 0x002fea0003800000 */
.L_x_1409:
        /* <DEDUP_REMOVED lines=140> */
[----:B------:R-:W-:Y:S01]  /*2860*/  FSEL R155, R170, -INF , !P1 ;  /* 0xff800000aa9b7808 */ /* 0x000fe20004800000 */
[----:B------:R-:W-:Y:S01]  /*2870*/  FFMA.FTZ R211, R14, UR18, -R15 ;  /* 0x000000120ed37c23 */ /* 0x000fe2000801080f */
[----:B------:R-:W-:Y:S01]  /*2880*/  ISETP.GE.AND P5, PT, R156, 0x28, PT ;  /* 0x000000289c00780c */ /* 0x000fe20003fa6270 */
[----:B------:R-:W-:Y:S01]  /*2890*/  FFMA.FTZ R158, R154, UR18, -R9 ;  /* 0x000000129a9e7c23 */ /* 0x000fe20008010809 */
[----:B------:R-:W-:Y:S01]  /*28a0*/  ISETP.GE.AND P3, PT, R156, 0x29, PT ;  /* 0x000000299c00780c */ /* 0x000fe20003f66270 */
[----:B------:R-:W-:Y:S01]  /*28b0*/  FFMA.FTZ R167, R155, UR18, -R8 ;  /* 0x000000129ba77c23 */ /* 0x000fe20008010808 */
[C---:B------:R-:W-:Y:S01]  /*28c0*/  ISETP.GT.OR P5, PT, R214.reuse, 0x28, !P5 ;  /* 0x00000028d600780c */ /* 0x040fe20006fa4670 */
[----:B------:R-:W-:Y:S01]  /*28d0*/  MUFU.EX2 R166, R166 ;  /* 0x000000a600a67308 */ /* 0x000fe20000000800 */
[----:B------:R-:W-:-:S02]  /*28e0*/  ISETP.GT.OR P3, PT, R214, 0x29, !P3 ;  /* 0x00000029d600780c */ /* 0x000fc40005f64670 */
[C---:B------:R-:W-:Y:S02]  /*28f0*/  ISETP.GE.AND P2, PT, R217.reuse, 0x30, PT ;  /* 0x00000030d900780c */ /* 0x040fe40003f46270 */
[----:B------:R-:W-:Y:S02]  /*2900*/  ISETP.GE.AND P4, PT, R217, 0x31, PT ;  /* 0x00000031d900780c */ /* 0x000fe40003f86270 */
[----:B----4-:R-:W-:Y:S01]  /*2910*/  FSEL R157, R174, -INF , !P5 ;  /* 0xff800000ae9d7808 */ /* 0x010fe20006800000 */
[----:B------:R-:W-:Y:S01]  /*2920*/  MUFU.EX2 R211, R211 ;  /* 0x000000d300d37308 */ /* 0x000fe20000000800 */
[----:B------:R-:W-:Y:S02]  /*2930*/  FSEL R170, R175, -INF , !P3 ;  /* 0xff800000afaa7808 */ /* 0x000fe40005800000 */
[----:B------:R-:W-:Y:S01]  /*2940*/  ISETP.GT.OR P2, PT, R216, 0x30, !P2 ;  /* 0x00000030d800780c */ /* 0x000fe20005744670 */
[----:B------:R-:W-:Y:S01]  /*2950*/  FFMA.FTZ R175, R157, UR18, -R6 ;  /* 0x000000129daf7c23 */ /* 0x000fe20008010806 */
[----:B------:R-:W-:-:S02]  /*2960*/  WARPGROUP.DEPBAR.LE gsb0, 0x0 ;  /* 0x00008000000079c5 */ /* 0x000fc40000010000 */
[----:B------:R-:W-:Y:S01]  /*2970*/  WARPGROUP.ARRIVE ;  /* 0x00000000000079c5 */ /* 0x000fe20000000000 */
[----:B------:R-:W-:Y:S01]  /*2980*/  ISETP.GT.OR P4, PT, R216, 0x31, !P4 ;  /* 0x00000031d800780c */ /* 0x000fe20006784670 */
        /* <DEDUP_REMOVED lines=12> */
[C---:B------:R-:W-:Y:S01]  /*2a50*/  ISETP.GE.AND P5, PT, R156.reuse, 0x38, PT ;  /* 0x000000389c00780c */ /* 0x040fe20003fa6270 */
[----:B------:R-:W5:Y:S01]  /*2a60*/  MUFU.EX2 R175, R175 ;  /* 0x000000af00af7308 */ /* 0x000f620000000800 */
[----:B------:R-:W-:-:S02]  /*2a70*/  ISETP.GE.AND P3, PT, R156, 0x39, PT ;  /* 0x000000399c00780c */ /* 0x000fc40003f66270 */
[C---:B------:R-:W-:Y:S02]  /*2a80*/  ISETP.GE.AND P1, PT, R217.reuse, 0x38, PT ;  /* 0x00000038d900780c */ /* 0x040fe40003f26270 */
[----:B------:R-:W-:Y:S02]  /*2a90*/  ISETP.GE.AND P0, PT, R217, 0x39, PT ;  /* 0x00000039d900780c */ /* 0x000fe40003f06270 */
[----:B------:R-:W-:Y:S01]  /*2aa0*/  ISETP.GT.OR P4, PT, R214, 0x31, !P4 ;  /* 0x00000031d600780c */ /* 0x000fe20006784670 */
[----:B------:R-:W-:Y:S01]  /*2ab0*/  MUFU.EX2 R169, R169 ;  /* 0x000000a900a97308 */ /* 0x000fe20000000800 */
[C---:B------:R-:W-:Y:S02]  /*2ac0*/  ISETP.GT.OR P1, PT, R216.reuse, 0x38, !P1 ;  /* 0x00000038d800780c */ /* 0x040fe40004f24670 */
[----:B------:R-:W-:Y:S02]  /*2ad0*/  ISETP.GT.OR P0, PT, R216, 0x39, !P0 ;  /* 0x00000039d800780c */ /* 0x000fe40004704670 */
[----:B------:R-:W-:-:S02]  /*2ae0*/  ISETP.GT.OR P2, PT, R214, 0x30, !P2 ;  /* 0x00000030d600780c */ /* 0x000fc40005744670 */
[C---:B------:R-:W-:Y:S01]  /*2af0*/  ISETP.GT.OR P5, PT, R214.reuse, 0x38, !P5 ;  /* 0x00000038d600780c */ /* 0x040fe20006fa4670 */
[----:B------:R-:W-:Y:S01]  /*2b00*/  MUFU.EX2 R168, R168 ;  /* 0x000000a800a87308 */ /* 0x000fe20000000800 */
[----:B------:R-:W-:Y:S02]  /*2b10*/  ISETP.GT.OR P3, PT, R214, 0x39, !P3 ;  /* 0x00000039d600780c */ /* 0x000fe40005f64670 */
        /* <DEDUP_REMOVED lines=56> */
[----:B-----5:R-:W-:Y:S01]  /*2ea0*/  FADD.FTZ R126, R131, -R155 ;  /* 0x8000009b837e7221 */ /* 0x020fe20000010000 */
[----:B------:R-:W-:Y:S01]  /*2eb0*/  FMUL.FTZ R121, R22, R121 ;  /* 0x0000007916797220 */ /* 0x000fe20000410000 */
[----:B------:R-:W-:Y:S01]  /*2ec0*/  FMUL.FTZ R8, R213, R8 ;  /* 0x00000008d5087220 */ /* 0x000fe20000410000 */
[----:B--2---:R-:W-:Y:S01]  /*2ed0*/  FADD.FTZ R131, R140, -R6 ;  /* 0x800000068c837221 */ /* 0x004fe20000010000 */
[----:B------:R-:W-:Y:S01]  /*2ee0*/  FADD.FTZ R123, R128, -R154 ;  /* 0x8000009a807b7221 */ /* 0x000fe20000010000 */
[----:B------:R-:W-:Y:S01]  /*2ef0*/  FADD.FTZ R6, R142, -R6 ;  /* 0x800000068e067221 */ /* 0x000fe20000010000 */
[----:B------:R-:W-:Y:S01]  /*2f00*/  FADD.FTZ R143, R143, -R7 ;  /* 0x800000078f8f7221 */ /* 0x000fe20000010000 */
[----:B------:R-:W1:Y:S01]  /*2f10*/  MUFU.EX2 R9, R208 ;  /* 0x000000d000097308 */ /* 0x000e620000000800 */
[----:B------:R-:W-:Y:S01]  /*2f20*/  FADD.FTZ R128, R133, -R157 ;  /* 0x8000009d85807221 */ /* 0x000fe20000010000 */
        /* <DEDUP_REMOVED lines=272> */
.L_x_1411:
        /* <DEDUP_REMOVED lines=44> */
.L_x_1412:
        /* <DEDUP_REMOVED lines=62> */
.L_x_1394:
[----:B------:R-:W-:Y:S05]  /*46d0*/  @P0 BRA `(.L_x_1392) ;  /* 0x0000004c00b40947 */ /* 0x000fea0003800000 */
[----:B-1----:R-:W1:Y:S01]  /*46e0*/  S2R R4, SR_TID.X ;  /* 0x0000000000047919 */ /* 0x002e620000002100 */
[----:B------:R-:W2:Y:S01]  /*46f0*/  S2UR UR8, SR_CTAID.Y ;  /* 0x00000000000879c3 */ /* 0x000ea20000002600 */
[----:B------:R-:W-:Y:S01]  /*4700*/  ULDC UR9, c[0x0][0x850] ;  /* 0x0002140000097ab9 */ /* 0x000fe20000000800 */
[----:B------:R-:W-:Y:S01]  /*4710*/  ULDC.64 UR12, c[0x0][0x818] ;  /* 0x00020600000c7ab9 */ /* 0x000fe20000000a00 */
[----:B------:R-:W-:Y:S01]  /*4720*/  UISETP.NE.AND UP0, UPT, UR9, 0x1, UPT ;  /* 0x000000010900788c */ /* 0x000fe2000bf05270 */
[----:B------:R-:W-:Y:S01]  /*4730*/  BSSY B0, `(.L_x_1414) ;  /* 0x0000058000007945 */ /* 0x000fe20003800000 */
[----:B------:R-:W-:Y:S01]  /*4740*/  ULDC UR18, c[0x0][0x80c] ;  /* 0x0002030000127ab9 */ /* 0x000fe20000000800 */
[----:B------:R-:W-:Y:S01]  /*4750*/  UMOV UR20, 0x400 ;  /* 0x0000040000147882 */ /* 0x000fe20000000000 */
[----:B------:R-:W-:Y:S01]  /*4760*/  ULDC.64 UR16, c[0x0][0x840] ;  /* 0x0002100000107ab9 */ /* 0x000fe20000000a00 */
[----:B------:R-:W3:Y:S01]  /*4770*/  S2UR UR15, SR_CTAID.X ;  /* 0x00000000000f79c3 */ /* 0x000ee20000002500 */
[----:B------:R-:W-:-:S05]  /*4780*/  ULDC.64 UR24, c[0x0][0x848] ;  /* 0x0002120000187ab9 */ /* 0x000fca0000000a00 */
[----:B------:R-:W-:Y:S01]  /*4790*/  @UP0 ULDC UR4, c[0x0][0x854] ;  /* 0x0002150000040ab9 */ /* 0x000fe20000000800 */
[----:B------:R-:W-:Y:S01]  /*47a0*/  @UP0 ULDC UR7, c[0x0][0x858] ;  /* 0x0002160000070ab9 */ /* 0x000fe20000000800 */
[----:B------:R-:W4:Y:S01]  /*47b0*/  S2UR UR14, SR_CTAID.Z ;  /* 0x00000000000e79c3 */ /* 0x000f220000002700 */
[----:B--2---:R-:W-:-:S07]  /*47c0*/  UIMAD.WIDE.U32 UR4, UR8, UR4, URZ ;  /* 0x00000004080472a5 */ /* 0x004fce000f8e003f */
[----:B------:R-:W2:Y:S01]  /*47d0*/  S2UR UR21, SR_CgaCtaId ;  /* 0x00000000001579c3 */ /* 0x000ea20000008800 */
[----:B------:R-:W-:Y:S01]  /*47e0*/  UMOV UR11, UR8 ;  /* 0x00000008000b7c82 */ /* 0x000fe20008000000 */
[----:B------:R-:W-:Y:S01]  /*47f0*/  @UP0 USHF.R.U32.HI UR11, URZ, UR7, UR5 ;  /* 0x000000073f0b0299 */ /* 0x000fe20008011605 */
[----:B-1----:R-:W-:-:S03]  /*4800*/  VIADD R3, R4, 0xffffff80 ;  /* 0xffffff8004037836 */ /* 0x002fc60000000000 */
[----:B------:R-:W-:Y:S02]  /*4810*/  USHF.R.S32.HI UR19, URZ, 0x1f, UR11 ;  /* 0x0000001f3f137899 */ /* 0x000fe4000801140b */
[----:B------:R-:W-:Y:S01]  /*4820*/  BAR.SYNC.DEFER_BLOCKING 0x1, 0x100 ;  /* 0x0044000000007b1d */ /* 0x000fe20000010000 */
[----:B---3--:R-:W-:Y:S01]  /*4830*/  UIMAD UR6, UR15, 0x3000, URZ ;  /* 0x000030000f0678a4 */ /* 0x008fe2000f8e023f */
[----:B------:R-:W-:Y:S01]  /*4840*/  ISETP.NE.AND P1, PT, R4, 0x80, PT ;  /* 0x000000800400780c */ /* 0x000fe20003f25270 */
[----:B------:R-:W-:Y:S01]  /*4850*/  UIMAD UR10, UR19, UR12, URZ ;  /* 0x0000000c130a72a4 */ /* 0x000fe2000f8e023f */
[----:B------:R-:W-:Y:S01]  /*4860*/  SHF.R.S32.HI R0, RZ, 0x1f, R3 ;  /* 0x0000001fff007819 */ /* 0x000fe20000011403 */
[----:B------:R-:W-:Y:S01]  /*4870*/  USHF.R.S32.HI UR7, URZ, 0x1f, UR6 ;  /* 0x0000001f3f077899 */ /* 0x000fe20008011406 */
[----:B------:R-:W-:Y:S01]  /*4880*/  ISETP.NE.AND P0, PT, R3, RZ, PT ;  /* 0x000000ff0300720c */ /* 0x000fe20003f05270 */
[----:B------:R-:W-:Y:S01]  /*4890*/  UIMAD UR22, UR11, UR13, UR10 ;  /* 0x0000000d0b1672a4 */ /* 0x000fe2000f8e020a */
[----:B------:R-:W-:Y:S01]  /*48a0*/  LEA.HI R2, R0, R3, RZ, 0x7 ;  /* 0x0000000300027211 */ /* 0x000fe200078f38ff */
[----:B------:R-:W-:Y:S01]  /*48b0*/  UIMAD.WIDE.U32 UR4, UR11, UR12, UR6 ;  /* 0x0000000c0b0472a5 */ /* 0x000fe2000f8e0006 */
[----:B------:R-:W-:-:S02]  /*48c0*/  ULDC UR10, c[0x0][0x870] ;  /* 0x00021c00000a7ab9 */ /* 0x000fc40000000800 */
[----:B------:R-:W-:Y:S01]  /*48d0*/  LOP3.LUT R0, R2, 0x3fffff80, RZ, 0xc0, !PT ;  /* 0x3fffff8002007812 */ /* 0x000fe200078ec0ff */
[----:B------:R-:W-:Y:S01]  /*48e0*/  UIMAD UR10, UR15, UR10, URZ ;  /* 0x0000000a0f0a72a4 */ /* 0x000fe2000f8e023f */
[----:B------:R-:W-:Y:S01]  /*48f0*/  SHF.R.S32.HI R5, RZ, 0x7, R2 ;  /* 0x00000007ff057819 */ /* 0x000fe20000011402 */
[----:B----4-:R-:W-:Y:S02]  /*4900*/  UIMAD UR15, UR14, UR18, URZ ;  /* 0x000000120e0f72a4 */ /* 0x010fe4000f8e023f */
[----:B------:R-:W-:Y:S01]  /*4910*/  IMAD.IADD R0, R3, 0x1, -R0 ;  /* 0x0000000103007824 */ /* 0x000fe200078e0a00 */
[----:B------:R-:W-:Y:S02]  /*4920*/  UIMAD UR18, UR10, UR18, URZ ;  /* 0x000000120a1272a4 */ /* 0x000fe4000f8e023f */
[----:B--2---:R-:W-:Y:S01]  /*4930*/  ULEA UR10, UR21, UR20, 0x18 ;  /* 0x00000014150a7291 */ /* 0x004fe2000f8ec03f */
[----:B------:R-:W-:Y:S01]  /*4940*/  IMAD R0, R5, 0x600, R0 ;  /* 0x0000060005007824 */ /* 0x000fe200078e0200 */
[----:B------:R-:W-:-:S02]  /*4950*/  USHF.R.S32.HI UR21, URZ, 0x1f, UR18 ;  /* 0x0000001f3f157899 */ /* 0x000fc40008011412 */
[----:B------:R-:W-:Y:S01]  /*4960*/  USHF.R.S32.HI UR20, URZ, 0x1f, UR15 ;  /* 0x0000001f3f147899 */ /* 0x000fe2000801140f */
[----:B------:R-:W-:Y:S01]  /*4970*/  IMAD.SHL.U32 R0, R0, 0x4, RZ ;  /* 0x0000000400007824 */ /* 0x000fe200078e00ff */
[----:B------:R-:W-:Y:S02]  /*4980*/  UIADD3 UR18, UP0, UP1, UR18, UR15, UR11 ;  /* 0x0000000f12127290 */ /* 0x000fe4000f91e00b */
[----:B------:R-:W-:Y:S02]  /*4990*/  UIMAD.WIDE.U32 UR6, UR11, UR16, UR6 ;  /* 0x000000100b0672a5 */ /* 0x000fe4000f8e0006 */
[----:B------:R-:W-:Y:S01]  /*49a0*/  UIMAD UR23, UR19, UR16, URZ ;  /* 0x00000010131772a4 */ /* 0x000fe2000f8e023f */
[----:B------:R-:W-:Y:S01]  /*49b0*/  LEA R0, R0, UR10, 0x2 ;  /* 0x0000000a00007c11 */ /* 0x000fe2000f8e10ff */
[----:B------:R-:W-:Y:S02]  /*49c0*/  UIADD3.X UR16, UR21, UR20, UR19, UP0, UP1 ;  /* 0x0000001415107290 */ /* 0x000fe400087e2413 */
[----:B------:R-:W-:Y:S01]  /*49d0*/  USHF.L.U32 UR15, UR18, 0x2, URZ ;  /* 0x00000002120f7899 */ /* 0x000fe2000800063f */
[----:B------:R-:W-:Y:S01]  /*49e0*/  ULDC.64 UR12, c[0x0][0x868] ;  /* 0x00021a00000c7ab9 */ /* 0x000fe20000000a00 */
[----:B------:R-:W-:Y:S01]  /*49f0*/  USHF.L.U64.HI UR16, UR18, 0x2, UR16 ;  /* 0x0000000212107899 */ /* 0x000fe20008010210 */
[----:B------:R1:W-:Y:S01]  /*4a00*/  STS.128 [R0], R24 ;  /* 0x0000001800007388 */ /* 0x0003e20000000c00 */
[----:B------:R-:W-:-:S02]  /*4a10*/  UIADD3 UR18, UP0, UR15, UR12, URZ ;  /* 0x0000000c0f127290 */ /* 0x000fc4000ff1e03f */
[----:B------:R-:W-:Y:S01]  /*4a20*/  USHF.R.S32.HI UR12, URZ, 0x1f, UR14 ;  /* 0x0000001f3f0c7899 */ /* 0x000fe2000801140e */
[----:B------:R1:W-:Y:S01]  /*4a30*/  STS.128 [R0+0x800], R28 ;  /* 0x0008001c00007388 */ /* 0x0003e20000000c00 */
[----:B------:R-:W-:Y:S01]  /*4a40*/  UIMAD UR17, UR11, UR17, UR23 ;  /* 0x000000110b1172a4 */ /* 0x000fe2000f8e0217 */
[----:B------:R-:W-:Y:S02]  /*4a50*/  ULDC.64 UR20, c[0x0][0x820] ;  /* 0x0002080000147ab9 */ /* 0x000fe40000000a00 */
[----:B------:R1:W-:Y:S01]  /*4a60*/  STS.128 [R0+0x1000], R32 ;  /* 0x0010002000007388 */ /* 0x0003e20000000c00 */
[----:B------:R-:W-:Y:S01]  /*4a70*/  UIADD3.X UR19, UR16, UR13, URZ, UP0, !UPT ;  /* 0x0000000d10137290 */ /* 0x000fe200087fe43f */
[----:B------:R-:W-:Y:S01]  /*4a80*/  IMAD.U32 R2, RZ, RZ, UR18 ;  /* 0x00000012ff027e24 */ /* 0x000fe2000f8e00ff */
[----:B------:R-:W-:Y:S01]  /*4a90*/  UIMAD UR13, UR12, UR20, URZ ;  /* 0x000000140c0d72a4 */ /* 0x000fe2000f8e023f */
[----:B------:R1:W-:Y:S01]  /*4aa0*/  STS.128 [R0+0x1800], R36 ;  /* 0x0018002400007388 */ /* 0x0003e20000000c00 */
[----:B------:R-:W-:-:S02]  /*4ab0*/  UIADD3 UR5, UR5, UR22, URZ ;  /* 0x0000001605057290 */ /* 0x000fc4000fffe03f */
[----:B------:R-:W-:Y:S01]  /*4ac0*/  UIMAD UR12, UR12, UR24, URZ ;  /* 0x000000180c0c72a4 */ /* 0x000fe2000f8e023f */
[----:B------:R1:W-:Y:S01]  /*4ad0*/  STS.128 [R0+0x2000], R40 ;  /* 0x0020002800007388 */ /* 0x0003e20000000c00 */
[----:B------:R-:W-:Y:S01]  /*4ae0*/  UIADD3 UR7, UR7, UR17, URZ ;  /* 0x0000001107077290 */ /* 0x000fe2000fffe03f */
[----:B------:R-:W-:Y:S01]  /*4af0*/  IMAD.U32 R3, RZ, RZ, UR19 ;  /* 0x00000013ff037e24 */ /* 0x000fe2000f8e00ff */
        /* <DEDUP_REMOVED lines=12> */
[----:B------:R-:W-:Y:S01]  /*4bc0*/  ULEA UR20, UP0, UR4, UR20, 0x2 ;  /* 0x0000001404147291 */ /* 0x000fe2000f80103f */
[----:B------:R1:W-:Y:S01]  /*4bd0*/  STS.128 [R0+0x4800], R60 ;  /* 0x0048003c00007388 */ /* 0x0003e20000000c00 */
[----:B------:R-:W-:Y:S02]  /*4be0*/  UIADD3 UR5, UR7, UR12, URZ ;  /* 0x0000000c07057290 */ /* 0x000fe4000fffe03f */
[----:B------:R-:W-:Y:S01]  /*4bf0*/  ULEA UR22, UP1, UR6, UR22, 0x2 ;  /* 0x0000001606167291 */ /* 0x000fe2000f82103f */
[----:B------:R1:W-:Y:S01]  /*4c00*/  STS.128 [R0+0x5000], R64 ;  /* 0x0050004000007388 */ /* 0x0003e20000000c00 */
[----:B------:R-:W-:-:S02]  /*4c10*/  ULEA.HI.X UR21, UR4, UR21, UR11, 0x2, UP0 ;  /* 0x0000001504157291 */ /* 0x000fc400080f140b */
[----:B------:R-:W-:Y:S01]  /*4c20*/  ULEA.HI.X UR5, UR6, UR23, UR5, 0x2, UP1 ;  /* 0x0000001706057291 */ /* 0x000fe200088f1405 */
[----:B------:R1:W-:Y:S01]  /*4c30*/  STS.128 [R0+0x5800], R68 ;  /* 0x0058004400007388 */ /* 0x0003e20000000c00 */
[----:B------:R-:W-:Y:S01]  /*4c40*/  UIMAD UR14, UR9, UR14, UR8 ;  /* 0x0000000e090e72a4 */ /* 0x000fe2000f8e0208 */
[----:B------:R-:W-:Y:S11]  /*4c50*/  @P0 BRA `(.L_x_1415) ;  /* 0x0000000000140947 */ /* 0x000ff60003800000 */
.L_x_1416:
[----:B------:R-:W2:Y:S04]  /*4c60*/  LDG.E.STRONG.GPU R4, desc[UR46][R2.64] ;  /* 0x0000002e02047981 */ /* 0x000ea8000c1ef900 */
[----:B--2---:R-:W-:Y:S01]  /*4c70*/  CCTL.IVALL ;  /* 0x00000000ff00798f */ /* 0x004fe20002000000 */
[----:B------:R-:W-:Y:S05]  /*4c80*/  YIELD ;  /* 0x0000000000007946 */ /* 0x000fea0003800000 */
[----:B------:R-:W-:-:S13]  /*4c90*/  ISETP.NE.AND P0, PT, R4, UR14, PT ;  /* 0x0000000e04007c0c */ /* 0x000fda000bf05270 */
[----:B------:R-:W-:Y:S05]  /*4ca0*/  @P0 BRA `(.L_x_1416) ;  /* 0xfffffffc00ec0947 */ /* 0x000fea000383ffff */
.L_x_1415:
[----:B------:R-:W-:Y:S05]  /*4cb0*/  BSYNC B0 ;  /* 0x0000000000007941 */ /* 0x000fea0003800000 */
.L_x_1414:
[----:B------:R-:W-:-:S03]  /*4cc0*/  UMOV UR4, 0xffffffff ;  /* 0xffffffff00047882 */ /* 0x000fc60000000000 */
[----:B------:R-:W-:Y:S05]  /*4cd0*/  BRA.DIV UR4, `(.L_x_1417) ;  /* 0x0000004a04a07947 */ /* 0x000fea000b800000 */
[----:B------:R-:W-:Y:S01]  /*4ce0*/  NOP ;  /* 0x0000000000007918 */ /* 0x000fe20000000000 */
.L_x_1515:
        /* <DEDUP_REMOVED lines=14> */
[----:B------:R-:W-:-:S09]  /*4dd0*/  UMOV UR4, UR22 ;  /* 0x0000001600047c82 */ /* 0x000fd20008000000 */
.L_x_1420:
[----:B------:R-:W-:Y:S01]  /*4de0*/  @P0 ELECT P2, URZ, PT ;  /* 0x00000000003f082f */ /* 0x000fe20003840000 */
[----:B------:R2:W-:-:S12]  /*4df0*/  UBLKRED.G.S.ADD.F32.RN [UR4], [UR10], UR6, desc[UR8] ;  /* 0x000008040a0073bb */ /* 0x0005d800080a1406 */
[----:B------:R-:W-:Y:S02]  /*4e00*/  @P2 PLOP3.LUT P0, PT, P2, PT, PT, 0x8, 0x0 ;  /* 0x000000000000281c */ /* 0x000fe4000170e170 */
[----:B------:R-:W-:-:S11]  /*4e10*/  PLOP3.LUT P2, PT, PT, PT, PT, 0x8, 0x0 ;  /* 0x000000000000781c */ /* 0x000fd60003f4e170 */
[----:B--2---:R-:W-:Y:S05]  /*4e20*/  @P0 BRA.U.ANY `(.L_x_1420) ;  /* 0xfffffffd00ec0947 */ /* 0x004fea000393ffff */
[----:B------:R0:W-:Y:S01]  /*4e30*/  UTMACMDFLUSH ;  /* 0x00000000000079b7 */ /* 0x0001e20000000000 */
[----:B------:R-:W-:-:S04]  /*4e40*/  DEPBAR.LE SB0, 0x0 ;  /* 0x000080000000791a */ /* 0x000fc80000000000 */
.L_x_1419:
[----:B------:R-:W-:Y:S05]  /*4e50*/  BSYNC B0 ;  /* 0x0000000000007941 */ /* 0x000fea0003800000 */
.L_x_1418:
        /* <DEDUP_REMOVED lines=14> */
.L_x_1422:
[----:B------:R-:W-:Y:S05]  /*4f40*/  BSYNC B0 ;  /* 0x0000000000007941 */ /* 0x000fea0003800000 */
.L_x_1421:
        /* <DEDUP_REMOVED lines=20> */
.L_x_1425:
[----:B-12---:R-:W2:Y:S04]  /*5090*/  LDG.E.STRONG.GPU R0, desc[UR46][R2.64] ;  /* 0x0000002e02007981 */ /* 0x006ea8000c1ef900 */
[----:B--2---:R-:W-:Y:S01]  /*50a0*/  CCTL.IVALL ;  /* 0x00000000ff00798f */ /* 0x004fe20002000000 */
[----:B------:R-:W-:Y:S05]  /*50b0*/  YIELD ;  /* 0x0000000000007946 */ /* 0x000fea0003800000 */
[----:B------:R-:W-:-:S13]  /*50c0*/  ISETP.NE.AND P0, PT, R0, UR14, PT ;  /* 0x0000000e00007c0c */ /* 0x000fda000bf05270 */
[----:B------:R-:W-:Y:S05]  /*50d0*/  @P0 BRA `(.L_x_1425) ;  /* 0xfffffffc00ec0947 */ /* 0x000fea000383ffff */
.L_x_1424:
[----:B------:R-:W-:Y:S05]  /*50e0*/  BSYNC B0 ;  /* 0x0000000000007941 */ /* 0x000fea0003800000 */
.L_x_1423:
[----:B------:R-:W-:-:S03]  /*50f0*/  UMOV UR4, 0xffffffff ;  /* 0xffffffff00047882 */ /* 0x000fc60000000000 */
[----:B------:R-:W-:Y:S05]  /*5100*/  BRA.DIV UR4, `(.L_x_1426) ;  /* 0x0000004604b07947 */ /* 0x000fea000b800000 */
[----:B------:R-:W-:Y:S01]  /*5110*/  NOP ;  /* 0x0000000000007918 */ /* 0x000fe20000000000 */
.L_x_1518:
        /* <DEDUP_REMOVED lines=16> */
.L_x_1429:
[----:B------:R-:W-:Y:S01]  /*5220*/  @P0 ELECT P2, URZ, PT ;  /* 0x00000000003f082f */ /* 0x000fe20003840000 */
[----:B------:R3:W-:-:S12]  /*5230*/  UBLKRED.G.S.ADD.F32.RN [UR4], [UR10], UR6, desc[UR8] ;  /* 0x000008040a0073bb */ /* 0x0007d800080a1406 */
[----:B------:R-:W-:Y:S02]  /*5240*/  @P2 PLOP3.LUT P0, PT, P2, PT, PT, 0x8, 0x0 ;  /* 0x000000000000281c */ /* 0x000fe4000170e170 */
[----:B------:R-:W-:-:S11]  /*5250*/  PLOP3.LUT P2, PT, PT, PT, PT, 0x8, 0x0 ;  /* 0x000000000000781c */ /* 0x000fd60003f4e170 */
[----:B---3--:R-:W-:Y:S05]  /*5260*/  @P0 BRA.U.ANY `(.L_x_1429) ;  /* 0xfffffffd00ec0947 */ /* 0x008fea000393ffff */
[----:B------:R0:W-:Y:S01]  /*5270*/  UTMACMDFLUSH ;  /* 0x00000000000079b7 */ /* 0x0001e20000000000 */
[----:B------:R-:W-:-:S04]  /*5280*/  DEPBAR.LE SB0, 0x0 ;  /* 0x000080000000791a */ /* 0x000fc80000000000 */
.L_x_1428:
[----:B------:R-:W-:Y:S05]  /*5290*/  BSYNC B0 ;  /* 0x0000000000007941 */ /* 0x000fea0003800000 */
.L_x_1427:
        /* <DEDUP_REMOVED lines=14> */
.L_x_1390:
        /* <DEDUP_REMOVED lines=33> */
.L_x_1431:
[----:B------:R-:W-:-:S05]  /*5590*/  UMOV UR11, UR5 ;  /* 0x00000005000b7c82 */ /* 0x000fca0008000000 */
.L_x_1432:
[----:B------:R-:W-:Y:S01]  /*55a0*/  ULEA UR6, UR23, UR6, 0x7 ;  /* 0x0000000617067291 */ /* 0x000fe2000f8e383f */
[----:B------:R-:W-:Y:S01]  /*55b0*/  ULDC UR7, c[0x0][0x290] ;  /* 0x0000a40000077ab9 */ /* 0x000fe20000000800 */
[----:B------:R-:W-:Y:S01]  /*55c0*/  ULDC UR8, c[0x0][0x74c] ;  /* 0x0001d30000087ab9 */ /* 0x000fe20000000800 */
[----:B------:R-:W-:Y:S01]  /*55d0*/  ULDC.64 UR12, c[0x0][0x2d8] ;  /* 0x0000b600000c7ab9 */ /* 0x000fe20000000a00 */
[----:B------:R-:W-:Y:S02]  /*55e0*/  UIADD3 UR7, -UR8, UR6, -UR7 ;  /* 0x0000000608077290 */ /* 0x000fe4000fffe907 */
[----:B------:R-:W-:Y:S02]  /*55f0*/  UIMAD UR6, UR4, UR12, URZ ;  /* 0x0000000c040672a4 */ /* 0x000fe4000f8e023f */
[----:B------:R-:W-:Y:S02]  /*5600*/  USHF.R.S32.HI UR8, URZ, 0x1f, UR7 ;  /* 0x0000001f3f087899 */ /* 0x000fe40008011407 */
[----:B------:R-:W-:-:S02]  /*5610*/  UIMAD UR6, UR17, UR13, UR6 ;  /* 0x0000000d110672a4 */ /* 0x000fc4000f8e0206 */
[----:B------:R-:W-:Y:S02]  /*5620*/  ULEA.HI UR7, UR8, UR7, URZ, 0x6 ;  /* 0x0000000708077291 */ /* 0x000fe4000f8f303f */
[----:B------:R-:W-:Y:S02]  /*5630*/  UIMAD.WIDE.U32 UR8, UR17, UR12, URZ ;  /* 0x0000000c110872a5 */ /* 0x000fe4000f8e003f */
[----:B------:R-:W-:Y:S02]  /*5640*/  USHF.R.S32.HI UR10, URZ, 0x6, UR7 ;  /* 0x000000063f0a7899 */ /* 0x000fe40008011407 */
[----:B------:R-:W-:Y:S02]  /*5650*/  UIADD3 UR9, UR9, UR6, URZ ;  /* 0x0000000609097290 */ /* 0x000fe4000fffe03f */
[----:B------:R-:W-:Y:S02]  /*5660*/  UISETP.LT.AND UP0, UPT, URZ, UR10, UPT ;  /* 0x0000000a3f00728c */ /* 0x000fe4000bf01270 */
[----:B------:R-:W-:-:S02]  /*5670*/  USHF.R.S32.HI UR7, URZ, 0x1f, UR16 ;  /* 0x0000001f3f077899 */ /* 0x000fc40008011410 */
[----:B------:R-:W-:Y:S01]  /*5680*/  USEL UR6, URZ, UR10, !UP0 ;  /* 0x0000000a3f067287 */ /* 0x000fe2000c000000 */
[----:B------:R-:W-:Y:S01]  /*5690*/  ULDC.64 UR12, c[0x0][0x2e0] ;  /* 0x0000b800000c7ab9 */ /* 0x000fe20000000a00 */
[----:B------:R-:W-:Y:S02]  /*56a0*/  ULDC UR15, c[0x0][0x288] ;  /* 0x0000a200000f7ab9 */ /* 0x000fe40000000800 */
[----:B------:R-:W-:Y:S02]  /*56b0*/  UISETP.GT.AND UP0, UPT, UR11, UR6, UPT ;  /* 0x000000060b00728c */ /* 0x000fe4000bf04270 */
[----:B------:R-:W-:Y:S02]  /*56c0*/  UIMAD UR7, UR7, UR12, URZ ;  /* 0x0000000c070772a4 */ /* 0x000fe4000f8e023f */
[----:B------:R-:W-:Y:S02]  /*56d0*/  UIMAD UR10, UR16, UR15, URZ ;  /* 0x0000000f100a72a4 */ /* 0x000fe4000f8e023f */
[----:B------:R-:W-:Y:S01]  /*56e0*/  PLOP3.LUT P1, PT, PT, PT, UP0, 0x80, 0x0 ;  /* 0x000000000000781c */ /* 0x000fe20003f2f008 */
[----:B------:R-:W-:-:S02]  /*56f0*/  UIMAD UR14, UR16, UR13, UR7 ;  /* 0x0000000d100e72a4 */ /* 0x000fc4000f8e0207 */
        /* <DEDUP_REMOVED lines=26> */
.L_x_1437:
[----:B------:R-:W2:Y:S04]  /*58a0*/  LDG.E.STRONG.GPU R0, desc[UR46][R2.64] ;  /* 0x0000002e02007981 */ /* 0x000ea8000c1ef900 */
[----:B--2---:R-:W-:Y:S01]  /*58b0*/  CCTL.IVALL ;  /* 0x00000000ff00798f */ /* 0x004fe20002000000 */
[----:B------:R-:W-:Y:S05]  /*58c0*/  YIELD ;  /* 0x0000000000007946 */ /* 0x000fea0003800000 */
[----:B------:R-:W-:-:S13]  /*58d0*/  ISETP.NE.AND P1, PT, R0, UR23, PT ;  /* 0x0000001700007c0c */ /* 0x000fda000bf25270 */
[----:B------:R-:W-:Y:S05]  /*58e0*/  @P1 BRA `(.L_x_1437) ;  /* 0xfffffffc00ec1947 */ /* 0x000fea000383ffff */
.L_x_1436:
[----:B------:R-:W-:Y:S05]  /*58f0*/  BSYNC B0 ;  /* 0x0000000000007941 */ /* 0x000fea0003800000 */
.L_x_1435:
[----:B------:R-:W-:-:S03]  /*5900*/  UMOV UR4, 0xffffffff ;  /* 0xffffffff00047882 */ /* 0x000fc60000000000 */
[----:B------:R-:W-:Y:S05]  /*5910*/  BRA.DIV UR4, `(.L_x_1438) ;  /* 0x0000003e04c87947 */ /* 0x000fea000b800000 */
[----:B------:R-:W-:Y:S01]  /*5920*/  NOP ;  /* 0x0000000000007918 */ /* 0x000fe20000000000 */
.L_x_1521:
        /* <DEDUP_REMOVED lines=22> */
.L_x_1440:
[----:B------:R-:W-:Y:S05]  /*5a90*/  BSYNC B0 ;  /* 0x0000000000007941 */ /* 0x000fea0003800000 */
.L_x_1439:
        /* <DEDUP_REMOVED lines=20> */
.L_x_1442:
[----:B------:R-:W-:Y:S05]  /*5be0*/  BSYNC B0 ;  /* 0x0000000000007941 */ /* 0x000fea0003800000 */
.L_x_1441:
[----:B------:R-:W-:Y:S06]  /*5bf0*/  BAR.ARV 0xa, 0xa0 ;  /* 0x0282800000007b1d */ /* 0x000fec0000002000 */
[----:B------:R-:W-:Y:S04]  /*5c00*/  BSSY B0, `(.L_x_1443) ;  /* 0x0000003000007945 */ /* 0x000fe80003800000 */
[----:B------:R-:W-:Y:S05]  /*5c10*/  @!P0 BRA `(.L_x_1444) ;  /* 0x0000000000048947 */ /* 0x000fea0003800000 */
[----:B------:R-:W-:-:S04]  /*5c20*/  DEPBAR.LE SB0, 0x0 ;  /* 0x000080000000791a */ /* 0x000fc80000000000 */
.L_x_1444:
[----:B------:R-:W-:Y:S05]  /*5c30*/  BSYNC B0 ;  /* 0x0000000000007941 */ /* 0x000fea0003800000 */
.L_x_1443:
        /* <DEDUP_REMOVED lines=19> */
.L_x_1446:
[----:B------:R-:W-:Y:S05]  /*5d70*/  BSYNC B0 ;  /* 0x0000000000007941 */ /* 0x000fea0003800000 */
.L_x_1445:
[----:B------:R-:W-:Y:S01]  /*5d80*/  UIADD3 UR18, UR6, 0x1, URZ ;  /* 0x0000000106127890 */ /* 0x000fe2000fffe03f */
[----:B------:R-:W-:Y:S11]  /*5d90*/  BRA `(.L_x_1447) ;  /* 0x0000000000047947 */ /* 0x000ff60003800000 */
.L_x_1434:
[----:B------:R-:W-:-:S05]  /*5da0*/  UMOV UR18, UR6 ;  /* 0x0000000600127c82 */ /* 0x000fca0008000000 */
.L_x_1447:
        /* <DEDUP_REMOVED lines=12> */
.L_x_1472:
        /* <DEDUP_REMOVED lines=11> */
.L_x_1450:
[----:B------:R-:W2:Y:S04]  /*5f20*/  LDG.E.STRONG.GPU R0, desc[UR46][R2.64] ;  /* 0x0000002e02007981 */ /* 0x000ea8000c1ef900 */
[----:B--2---:R-:W-:Y:S01]  /*5f30*/  CCTL.IVALL ;  /* 0x00000000ff00798f */ /* 0x004fe20002000000 */
[----:B------:R-:W-:Y:S05]  /*5f40*/  YIELD ;  /* 0x0000000000007946 */ /* 0x000fea0003800000 */
[----:B------:R-:W-:-:S13]  /*5f50*/  ISETP.NE.AND P1, PT, R0, UR23, PT ;  /* 0x0000001700007c0c */ /* 0x000fda000bf25270 */
[----:B------:R-:W-:Y:S05]  /*5f60*/  @P1 BRA `(.L_x_1450) ;  /* 0xfffffffc00ec1947 */ /* 0x000fea000383ffff */
.L_x_1449:
[----:B------:R-:W-:Y:S05]  /*5f70*/  BSYNC B0 ;  /* 0x0000000000007941 */ /* 0x000fea0003800000 */
.L_x_1448:
[----:B------:R-:W-:-:S03]  /*5f80*/  UMOV UR16, 0xffffffff ;  /* 0xffffffff00107882 */ /* 0x000fc60000000000 */
[----:B------:R-:W-:Y:S05]  /*5f90*/  BRA.DIV UR16, `(.L_x_1451) ;  /* 0x0000003a10447947 */ /* 0x000fea000b800000 */
[----:B------:R-:W-:Y:S01]  /*5fa0*/  NOP ;  /* 0x0000000000007918 */ /* 0x000fe20000000000 */
.L_x_1524:
        /* <DEDUP_REMOVED lines=19> */
.L_x_1453:
[----:B------:R-:W-:Y:S05]  /*60e0*/  BSYNC B0 ;  /* 0x0000000000007941 */ /* 0x000fea0003800000 */
.L_x_1452:
        /* <DEDUP_REMOVED lines=15> */
.L_x_1455:
[----:B------:R-:W-:Y:S05]  /*61e0*/  BSYNC B0 ;  /* 0x0000000000007941 */ /* 0x000fea0003800000 */
.L_x_1454:
[----:B------:R-:W-:Y:S06]  /*61f0*/  BAR.ARV 0xa, 0xa0 ;  /* 0x0282800000007b1d */ /* 0x000fec0000002000 */
[----:B------:R-:W-:Y:S04]  /*6200*/  BSSY B0, `(.L_x_1456) ;  /* 0x0000003000007945 */ /* 0x000fe80003800000 */
[----:B------:R-:W-:Y:S05]  /*6210*/  @!P0 BRA `(.L_x_1457) ;  /* 0x0000000000048947 */ /* 0x000fea0003800000 */
[----:B------:R-:W-:-:S04]  /*6220*/  DEPBAR.LE SB0, 0x0 ;  /* 0x000080000000791a */ /* 0x000fc80000000000 */
.L_x_1457:
[----:B------:R-:W-:Y:S05]  /*6230*/  BSYNC B0 ;  /* 0x0000000000007941 */ /* 0x000fea0003800000 */
.L_x_1456:
        /* <DEDUP_REMOVED lines=19> */
.L_x_1459:
[----:B------:R-:W-:Y:S05]  /*6370*/  BSYNC B0 ;  /* 0x0000000000007941 */ /* 0x000fea0003800000 */
.L_x_1458:
        /* <DEDUP_REMOVED lines=9> */
.L_x_1462:
[----:B------:R-:W2:Y:S04]  /*6410*/  LDG.E.STRONG.GPU R0, desc[UR46][R2.64] ;  /* 0x0000002e02007981 */ /* 0x000ea8000c1ef900 */
[----:B--2---:R-:W-:Y:S01]  /*6420*/  CCTL.IVALL ;  /* 0x00000000ff00798f */ /* 0x004fe20002000000 */
[----:B------:R-:W-:Y:S05]  /*6430*/  YIELD ;  /* 0x0000000000007946 */ /* 0x000fea0003800000 */
[----:B------:R-:W-:-:S13]  /*6440*/  ISETP.NE.AND P1, PT, R0, UR23, PT ;  /* 0x0000001700007c0c */ /* 0x000fda000bf25270 */
[----:B------:R-:W-:Y:S05]  /*6450*/  @P1 BRA `(.L_x_1462) ;  /* 0xfffffffc00ec1947 */ /* 0x000fea000383ffff */
.L_x_1461:
[----:B------:R-:W-:Y:S05]  /*6460*/  BSYNC B0 ;  /* 0x0000000000007941 */ /* 0x000fea0003800000 */
.L_x_1460:
[----:B------:R-:W-:-:S03]  /*6470*/  UMOV UR12, 0xffffffff ;  /* 0xffffffff000c7882 */ /* 0x000fc60000000000 */
[----:B------:R-:W-:Y:S05]  /*6480*/  BRA.DIV UR12, `(.L_x_1463) ;  /* 0x000000360c247947 */ /* 0x000fea000b800000 */
[----:B------:R-:W-:Y:S01]  /*6490*/  NOP ;  /* 0x0000000000007918 */ /* 0x000fe20000000000 */
.L_x_1527:
        /* <DEDUP_REMOVED lines=15> */
.L_x_1465:
[----:B------:R-:W-:Y:S05]  /*6590*/  BSYNC B0 ;  /* 0x0000000000007941 */ /* 0x000fea0003800000 */
.L_x_1464:
        /* <DEDUP_REMOVED lines=15> */
.L_x_1467:
[----:B------:R-:W-:Y:S05]  /*6690*/  BSYNC B0 ;  /* 0x0000000000007941 */ /* 0x000fea0003800000 */
.L_x_1466:
[----:B------:R-:W-:Y:S06]  /*66a0*/  BAR.ARV 0xa, 0xa0 ;  /* 0x0282800000007b1d */ /* 0x000fec0000002000 */
[----:B------:R-:W-:Y:S04]  /*66b0*/  BSSY B0, `(.L_x_1468) ;  /* 0x0000003000007945 */ /* 0x000fe80003800000 */
[----:B------:R-:W-:Y:S05]  /*66c0*/  @!P0 BRA `(.L_x_1469) ;  /* 0x0000000000048947 */ /* 0x000fea0003800000 */
[----:B------:R-:W-:-:S04]  /*66d0*/  DEPBAR.LE SB0, 0x0 ;  /* 0x000080000000791a */ /* 0x000fc80000000000 */
.L_x_1469:
[----:B------:R-:W-:Y:S05]  /*66e0*/  BSYNC B0 ;  /* 0x0000000000007941 */ /* 0x000fea0003800000 */
.L_x_1468:
        /* <DEDUP_REMOVED lines=19> */
.L_x_1471:
[----:B------:R-:W-:Y:S05]  /*6820*/  BSYNC B0 ;  /* 0x0000000000007941 */ /* 0x000fea0003800000 */
.L_x_1470:
[----:B------:R-:W-:Y:S02]  /*6830*/  UIADD3 UR6, UR6, 0x2, URZ ;  /* 0x0000000206067890 */ /* 0x000fe4000fffe03f */
[----:B------:R-:W-:Y:S02]  /*6840*/  UIADD3 UR4, UR4, 0x3000, URZ ;  /* 0x0000300004047890 */ /* 0x000fe4000fffe03f */
[----:B------:R-:W-:-:S06]  /*6850*/  UISETP.GE.AND UP0, UPT, UR6, UR11, UPT ;  /* 0x0000000b0600728c */ /* 0x000fcc000bf06270 */
[----:B------:R-:W-:-:S13]  /*6860*/  PLOP3.LUT P1, PT, PT, PT, UP0, 0x80, 0x0 ;  /* 0x000000000000781c */ /* 0x000fda0003f2f008 */
[----:B------:R-:W-:Y:S05]  /*6870*/  @!P1 BRA `(.L_x_1472) ;  /* 0xfffffff4007c9947 */ /* 0x000fea000383ffff */
.L_x_1433:
        /* <DEDUP_REMOVED lines=41> */
.L_x_1475:
[----:B------:R-:W-:Y:S05]  /*6b10*/  BSYNC B0 ;  /* 0x0000000000007941 */ /* 0x000fea0003800000 */
.L_x_1474:
[----:B------:R-:W-:Y:S05]  /*6b20*/  BRA `(.L_x_1476) ;  /* 0x0000000000047947 */ /* 0x000fea0003800000 */
.L_x_1473:
[----:B------:R-:W-:-:S05]  /*6b30*/  UMOV UR4, UR6 ;  /* 0x0000000600047c82 */ /* 0x000fca0008000000 */
.L_x_1476:
        /* <DEDUP_REMOVED lines=11> */
.L_x_1481:
        /* <DEDUP_REMOVED lines=24> */
.L_x_1478:
[----:B------:R-:W-:Y:S05]  /*6d70*/  BSYNC B0 ;  /* 0x0000000000007941 */ /* 0x000fea0003800000 */
.L_x_1477:
        /* <DEDUP_REMOVED lines=24> */
.L_x_1480:
[----:B------:R-:W-:Y:S05]  /*6f00*/  BSYNC B0 ;  /* 0x0000000000007941 */ /* 0x000fea0003800000 */
.L_x_1479:
[----:B------:R-:W-:Y:S02]  /*6f10*/  UIADD3 UR11, UR11, 0x2, URZ ;  /* 0x000000020b0b7890 */ /* 0x000fe4000fffe03f */
[----:B------:R-:W-:Y:S02]  /*6f20*/  ULEA UR8, UR18, UR8, 0x1 ;  /* 0x0000000812087291 */ /* 0x000fe4000f8e083f */
[----:B------:R-:W-:Y:S02]  /*6f30*/  ULEA UR9, UR18, UR9, 0x1 ;  /* 0x0000000912097291 */ /* 0x000fe4000f8e083f */
[----:B------:R-:W-:-:S13]  /*6f40*/  ISETP.NE.AND P0, PT, RZ, UR11, PT ;  /* 0x0000000bff007c0c */ /* 0x000fda000bf05270 */
[----:B------:R-:W-:Y:S05]  /*6f50*/  @!P0 BRA `(.L_x_1392) ;  /* 0x0000002400948947 */ /* 0x000fea0003800000 */
[----:B------:R-:W-:Y:S05]  /*6f60*/  BRA `(.L_x_1481) ;  /* 0xfffffffc00207947 */ /* 0x000fea000383ffff */
.L_x_1430:
        /* <DEDUP_REMOVED lines=33> */
.L_x_1483:
        /* <DEDUP_REMOVED lines=43> */
.L_x_1528:
        /* <DEDUP_REMOVED lines=15> */
.L_x_1486:
        /* <DEDUP_REMOVED lines=60> */
[----:B------:R-:W-:-:S02]  /*78e0*/  UIADD3 UR56, UR8, 0x3000, URZ ;  /* 0x0000300008387890 */ /* 0x000fc4000fffe03f */
[----:B------:R-:W-:Y:S01]  /*78f0*/  VIADD R6, R0, 0xffffffff ;  /* 0xffffffff00067836 */ /* 0x000fe20000000000 */
[----:B------:R-:W-:Y:S01]  /*7900*/  UMOV UR58, 0x30 ;  /* 0x00000030003a7882 */ /* 0x000fe20000000000 */
[----:B------:R-:W-:Y:S01]  /*7910*/  UMOV UR59, UR11 ;  /* 0x0000000b003b7c82 */ /* 0x000fe20008000000 */
[----:B------:R-:W-:Y:S01]  /*7920*/  UMOV UR60, UR12 ;  /* 0x0000000c003c7c82 */ /* 0x000fe20008000000 */
[----:B------:R-:W-:Y:S01]  /*7930*/  UMOV UR61, UR21 ;  /* 0x00000015003d7c82 */ /* 0x000fe20008000000 */
[----:B------:R1:W-:Y:S01]  /*7940*/  STL [R1], R6 ;  /* 0x0000000601007387 */ /* 0x0003e20000100800 */
[----:B------:R-:W-:Y:S01]  /*7950*/  ISETP.GE.AND P1, PT, R4, R6, PT ;  /* 0x000000060400720c */ /* 0x000fe20003f26270 */
[----:B------:R-:W-:Y:S01]  /*7960*/  UMOV UR57, UR9 ;  /* 0x0000000900397c82 */ /* 0x000fe20008000000 */
        /* <DEDUP_REMOVED lines=28> */
[----:B--2---:R-:W-:Y:S01]  /*7b30*/  UMOV UR10, 0x40 ;  /* 0x00000040000a7882 */ /* 0x004fe20000000000 */
[----:B------:R1:W-:Y:S01]  /*7b40*/  UTMALDG.4D [UR56], [UR54], desc[UR16] ;  /* 0x00001038360075b4 */ /* 0x0003e20008019000 */
[----:B------:R1:W-:Y:S01]  /*7b50*/  UTMALDG.4D [UR48], [UR54], desc[UR16] ;  /* 0x00001030360075b4 */ /* 0x0003e20008019000 */
[----:B---3--:R-:W-:Y:S01]  /*7b60*/  UIADD3 UR24, UR8, 0x6000, URZ ;  /* 0x0000600008187890 */ /* 0x008fe2000fffe03f */
[----:B------:R-:W-:Y:S01]  /*7b70*/  UMOV UR26, UR18 ;  /* 0x00000012001a7c82 */ /* 0x000fe20008000000 */
[----:B------:R1:W-:Y:S01]  /*7b80*/  UTMALDG.4D [UR40], [UR54], desc[UR16] ;  /* 0x00001028360075b4 */ /* 0x0003e20008019000 */
[----:B----4-:R-:W-:-:S02]  /*7b90*/  UIADD3 UR32, UR8, 0x8000, URZ ;  /* 0x0000800008207890 */ /* 0x010fc4000fffe03f */
        /* <DEDUP_REMOVED lines=23> */
.L_x_1497:
[----:B--234-:R-:W-:-:S04]  /*7d10*/  SHF.L.U32 R21, R11, 0x1f, RZ ;  /* 0x0000001f0b157819 */ /* 0x01cfc800000006ff */
[----:B------:R-:W1:Y:S02]  /*7d20*/  SYNCS.PHASECHK.TRANS64.TRYWAIT P1, [R16+URZ+0x26840], R21 ;  /* 0x02684015100075a7 */ /* 0x000e64000802017f */
[----:B-1----:R-:W-:Y:S05]  /*7d30*/  @!P1 BRA `(.L_x_1489) ;  /* 0x0000001c00289947 */ /* 0x002fea0003800000 */
.L_x_1529:
[----:B------:R-:W-:Y:S05]  /*7d40*/  @P0 BRA `(.L_x_1490) ;  /* 0x0000000000140947 */ /* 0x000fea0003800000 */
[----:B------:R-:W-:Y:S01]  /*7d50*/  ISETP.NE.AND P1, PT, R6, RZ, PT ;  /* 0x000000ff0600720c */ /* 0x000fe20003f25270 */
[----:B------:R-:W-:-:S04]  /*7d60*/  IMAD.MOV.U32 R3, RZ, RZ, 0x3100 ;  /* 0x00003100ff037424 */ /* 0x000fc800078e00ff */
[----:B------:R3:W-:Y:S08]  /*7d70*/  SYNCS.ARRIVE.TRANS64 RZ, [R16+URZ+0x26830], R3 ;  /* 0x0268300310ff79a7 */ /* 0x0007f0000800003f */
[----:B------:R-:W-:Y:S05]  /*7d80*/  @!P1 BRA `(.L_x_1490) ;  /* 0x0000000000049947 */ /* 0x000fea0003800000 */
[----:B------:R-:W-:Y:S01]  /*7d90*/  BPT.TRAP 0x1 ;  /* 0x000000040000795c */ /* 0x000fe20000300000 */
.L_x_1490:
        /* <DEDUP_REMOVED lines=43> */
.L_x_1530:
[----:B------:R-:W-:Y:S05]  /*8050*/  @P0 BRA `(.L_x_1492) ;  /* 0x0000000000140947 */ /* 0x000fea0003800000 */
[----:B------:R-:W-:Y:S01]  /*8060*/  ISETP.NE.AND P1, PT, R6, RZ, PT ;  /* 0x000000ff0600720c */ /* 0x000fe20003f25270 */
[----:B------:R-:W-:-:S04]  /*8070*/  IMAD.MOV.U32 R2, RZ, RZ, 0x3100 ;  /* 0x00003100ff027424 */ /* 0x000fc800078e00ff */
[----:B------:R3:W-:Y:S08]  /*8080*/  SYNCS.ARRIVE.TRANS64 RZ, [R16+URZ+0x26818], R2 ;  /* 0x0268180210ff79a7 */ /* 0x0007f0000800003f */
[----:B------:R-:W-:Y:S05]  /*8090*/  @!P1 BRA `(.L_x_1492) ;  /* 0x0000000000049947 */ /* 0x000fea0003800000 */
[----:B------:R-:W-:Y:S01]  /*80a0*/  BPT.TRAP 0x1 ;  /* 0x000000040000795c */ /* 0x000fe20000300000 */
.L_x_1492:
        /* <DEDUP_REMOVED lines=43> */
.L_x_1531:
[----:B------:R-:W-:Y:S05]  /*8360*/  @P0 BRA `(.L_x_1494) ;  /* 0x0000000000140947 */ /* 0x000fea0003800000 */
[----:B------:R-:W-:Y:S01]  /*8370*/  ISETP.NE.AND P1, PT, R6, RZ, PT ;  /* 0x000000ff0600720c */ /* 0x000fe20003f25270 */
[----:B-123--:R-:W-:-:S04]  /*8380*/  IMAD.MOV.U32 R21, RZ, RZ, 0x3100 ;  /* 0x00003100ff157424 */ /* 0x00efc800078e00ff */
[----:B------:R4:W-:Y:S08]  /*8390*/  SYNCS.ARRIVE.TRANS64 RZ, [R16+URZ+0x26838], R21 ;  /* 0x0268381510ff79a7 */ /* 0x0009f0000800003f */
[----:B------:R-:W-:Y:S05]  /*83a0*/  @!P1 BRA `(.L_x_1494) ;  /* 0x0000000000049947 */ /* 0x000fea0003800000 */
[----:B------:R-:W-:Y:S01]  /*83b0*/  BPT.TRAP 0x1 ;  /* 0x000000040000795c */ /* 0x000fe20000300000 */
.L_x_1494:
        /* <DEDUP_REMOVED lines=38> */
.L_x_1533:
[----:B------:R-:W-:Y:S05]  /*8620*/  @P0 BRA `(.L_x_1496) ;  /* 0x0000000000140947 */ /* 0x000fea0003800000 */
[----:B------:R-:W-:Y:S01]  /*8630*/  ISETP.NE.AND P1, PT, R6, RZ, PT ;  /* 0x000000ff0600720c */ /* 0x000fe20003f25270 */
[----:B------:R-:W-:-:S04]  /*8640*/  IMAD.MOV.U32 R5, RZ, RZ, 0x3100 ;  /* 0x00003100ff057424 */ /* 0x000fc800078e00ff */
[----:B------:R1:W-:Y:S08]  /*8650*/  SYNCS.ARRIVE.TRANS64 RZ, [R16+URZ+0x26810], R5 ;  /* 0x0268100510ff79a7 */ /* 0x0003f0000800003f */
[----:B------:R-:W-:Y:S05]  /*8660*/  @!P1 BRA `(.L_x_1496) ;  /* 0x0000000000049947 */ /* 0x000fea0003800000 */
[----:B------:R-:W-:Y:S01]  /*8670*/  BPT.TRAP 0x1 ;  /* 0x000000040000795c */ /* 0x000fe20000300000 */
.L_x_1496:
        /* <DEDUP_REMOVED lines=44> */
.L_x_1488:
[----:B------:R-:W3:Y:S02]  /*8940*/  LDL.LU R4, [R1+0x4] ;  /* 0x0000040001047983 */ /* 0x000ee40000300800 */
[----:B---3--:R-:W-:Y:S02]  /*8950*/  ISETP.NE.AND P1, PT, R4, RZ, PT ;  /* 0x000000ff0400720c */ /* 0x008fe40003f25270 */
[----:B------:R1:W5:Y:S11]  /*8960*/  LDL R4, [R1] ;  /* 0x0000000001047983 */ /* 0x0003760000100800 */
[----:B-1----:R-:W-:Y:S05]  /*8970*/  @!P1 BRA `(.L_x_1487) ;  /* 0x0000000400809947 */ /* 0x002fea0003800000 */
[----:B------:R-:W-:-:S04]  /*8980*/  SHF.L.U32 R13, R11, 0x1f, RZ ;  /* 0x0000001f0b0d7819 */ /* 0x000fc800000006ff */
[----:B------:R-:W1:Y:S02]  /*8990*/  SYNCS.PHASECHK.TRANS64.TRYWAIT P1, [R16+URZ+0x26840], R13 ;  /* 0x0268400d100075a7 */ /* 0x000e64000802017f */
[----:B-1----:R-:W-:Y:S05]  /*89a0*/  @!P1 BRA `(.L_x_1498) ;  /* 0x0000001000609947 */ /* 0x002fea0003800000 */
.L_x_1534:
[----:B------:R-:W-:Y:S05]  /*89b0*/  @P0 BRA `(.L_x_1499) ;  /* 0x0000000000140947 */ /* 0x000fea0003800000 */
[----:B------:R-:W-:Y:S01]  /*89c0*/  ISETP.NE.AND P1, PT, R6, RZ, PT ;  /* 0x000000ff0600720c */ /* 0x000fe20003f25270 */
[----:B--2---:R-:W-:-:S04]  /*89d0*/  IMAD.MOV.U32 R5, RZ, RZ, 0x3100 ;  /* 0x00003100ff057424 */ /* 0x004fc800078e00ff */
[----:B------:R3:W-:Y:S08]  /*89e0*/  SYNCS.ARRIVE.TRANS64 RZ, [R16+URZ+0x26830], R5 ;  /* 0x0268300510ff79a7 */ /* 0x0007f0000800003f */
[----:B------:R-:W-:Y:S05]  /*89f0*/  @!P1 BRA `(.L_x_1499) ;  /* 0x0000000000049947 */ /* 0x000fea0003800000 */
[----:B------:R-:W-:Y:S01]  /*8a00*/  BPT.TRAP 0x1 ;  /* 0x000000040000795c */ /* 0x000fe20000300000 */
.L_x_1499:
        /* <DEDUP_REMOVED lines=40> */
.L_x_1535:
[----:B------:R-:W-:Y:S05]  /*8c90*/  @P0 BRA `(.L_x_1501) ;  /* 0x0000000000140947 */ /* 0x000fea0003800000 */
[----:B------:R-:W-:Y:S01]  /*8ca0*/  ISETP.NE.AND P0, PT, R6, RZ, PT ;  /* 0x000000ff0600720c */ /* 0x000fe20003f05270 */
[----:B------:R-:W-:-:S04]  /*8cb0*/  IMAD.MOV.U32 R5, RZ, RZ, 0x3100 ;  /* 0x00003100ff057424 */ /* 0x000fc800078e00ff */
[----:B------:R3:W-:Y:S08]  /*8cc0*/  SYNCS.ARRIVE.TRANS64 RZ, [R16+URZ+0x26818], R5 ;  /* 0x0268180510ff79a7 */ /* 0x0007f0000800003f */
[----:B------:R-:W-:Y:S05]  /*8cd0*/  @!P0 BRA `(.L_x_1501) ;  /* 0x0000000000048947 */ /* 0x000fea0003800000 */
[----:B------:R-:W-:Y:S01]  /*8ce0*/  BPT.TRAP 0x1 ;  /* 0x000000040000795c */ /* 0x000fe20000300000 */
.L_x_1501:
        /* <DEDUP_REMOVED lines=41> */
.L_x_1487:
[----:B------:R-:W3:Y:S01]  /*8f80*/  S2R R0, SR_TID.X ;  /* 0x0000000000007919 */ /* 0x000ee20000002100 */
[----:B------:R-:W-:Y:S01]  /*8f90*/  IMAD R3, R19, 0x8, R16 ;  /* 0x0000000813037824 */ /* 0x000fe200078e0210 */
[----:B---3--:R-:W-:Y:S02]  /*8fa0*/  LOP3.LUT R2, R0, 0x7f, RZ, 0xc0, !PT ;  /* 0x0000007f00027812 */ /* 0x008fe400078ec0ff */
[----:B------:R-:W-:Y:S02]  /*8fb0*/  SHF.L.U32 R0, R11, 0x1f, RZ ;  /* 0x0000001f0b007819 */ /* 0x000fe400000006ff */
[----:B------:R-:W-:Y:S02]  /*8fc0*/  ISETP.NE.AND P1, PT, R2, RZ, PT ;  /* 0x000000ff0200720c */ /* 0x000fe40003f25270 */
[----:B------:R-:W3:Y:S02]  /*8fd0*/  SYNCS.PHASECHK.TRANS64.TRYWAIT P0, [R3+URZ+0x26840], R0 ;  /* 0x02684000030075a7 */ /* 0x000ee4000800017f */
[----:B---3--:R-:W-:Y:S09]  /*8fe0*/  @!P0 BRA `(.L_x_1502) ;  /* 0x0000000800f88947 */ /* 0x008ff20003800000 */
.L_x_1536:
[----:B------:R-:W-:Y:S05]  /*8ff0*/  @P1 BRA `(.L_x_1503) ;  /* 0x0000000000181947 */ /* 0x000fea0003800000 */
[----:B------:R-:W1:Y:S01]  /*9000*/  S2R R2, SR_TID.X ;  /* 0x0000000000027919 */ /* 0x000e620000002100 */
[----:B---3--:R-:W-:-:S04]  /*9010*/  IMAD.MOV.U32 R0, RZ, RZ, 0x3100 ;  /* 0x00003100ff007424 */ /* 0x008fc800078e00ff */
[----:B------:R3:W-:Y:S01]  /*9020*/  SYNCS.ARRIVE.TRANS64 RZ, [R3+URZ+0x26830], R0 ;  /* 0x0268300003ff79a7 */ /* 0x0007e2000800003f */
[----:B-1----:R-:W-:-:S13]  /*9030*/  LOP3.LUT P0, RZ, R2, 0x1f, RZ, 0xc0, !PT ;  /* 0x0000001f02ff7812 */ /* 0x002fda000780c0ff */
[----:B---3--:R-:W-:Y:S05]  /*9040*/  @!P0 BRA `(.L_x_1503) ;  /* 0x0000000000048947 */ /* 0x008fea0003800000 */
[----:B------:R-:W-:Y:S01]  /*9050*/  BPT.TRAP 0x1 ;  /* 0x000000040000795c */ /* 0x000fe20000300000 */
.L_x_1503:
        /* <DEDUP_REMOVED lines=47> */
.L_x_1484:
[----:B------:R-:W-:Y:S05]  /*9350*/  BSYNC B0 ;  /* 0x0000000000007941 */ /* 0x000fea0003800000 */
.L_x_1482:
[----:B------:R-:W-:-:S03]  /*9360*/  UMOV UR7, 0xffffffff ;  /* 0xffffffff00077882 */ /* 0x000fc60000000000 */
[----:B------:R-:W-:Y:S05]  /*9370*/  BRA.DIV UR7, `(.L_x_1504) ;  /* 0x0000000a07287947 */ /* 0x000fea000b800000 */
[----:B------:R-:W-:-:S13]  /*9380*/  ELECT P6, URZ, PT ;  /* 0x00000000003f782f */ /* 0x000fda00038c0000 */
.L_x_1539:
[----:B------:R-:W-:Y:S05]  /*9390*/  @!P6 BRA `(.L_x_1392) ;  /* 0x000000000084e947 */ /* 0x000fea0003800000 */
[----:B------:R-:W-:-:S06]  /*93a0*/  ULOP3.LUT UR7, UR38, 0x2, URZ, 0xfc, !UPT ;  /* 0x0000000226077892 */ /* 0x000fcc000f8efc3f */
[----:B------:R-:W-:-:S05]  /*93b0*/  IMAD.U32 R2, RZ, RZ, UR7 ;  /* 0x00000007ff027e24 */ /* 0x000fca000f8e00ff */
[----:B------:R-:W-:-:S13]  /*93c0*/  ISETP.NE.AND P2, PT, R2, 0x3, PT ;  /* 0x000000030200780c */ /* 0x000fda0003f45270 */
[----:B------:R-:W-:Y:S05]  /*93d0*/  @!P2 BRA `(.L_x_1505) ;  /* 0x000000000004a947 */ /* 0x000fea0003800000 */
[----:B------:R-:W-:Y:S01]  /*93e0*/  BPT.TRAP 0x1 ;  /* 0x000000040000795c */ /* 0x000fe20000300000 */
.L_x_1505:
        /* <DEDUP_REMOVED lines=15> */
.L_x_1540:
[----:B------:R-:W2:Y:S02]  /*94e0*/  SYNCS.PHASECHK.TRANS64.TRYWAIT P0, [R3+URZ], R2 ;  /* 0x00000002030075a7 */ /* 0x000ea4000800017f */
[----:B--2---:R-:W-:Y:S05]  /*94f0*/  @!P0 BRA `(.L_x_1507) ;  /* 0x0000000400fc8947 */ /* 0x004fea0003800000 */
.L_x_1541:
[----:B------:R-:W-:Y:S05]  /*9500*/  @!P2 BRA `(.L_x_1508) ;  /* 0x000000000004a947 */ /* 0x000fea0003800000 */
[----:B------:R-:W-:Y:S01]  /*9510*/  BPT.TRAP 0x1 ;  /* 0x000000040000795c */ /* 0x000fe20000300000 */
.L_x_1508:
[----:B--2---:R-:W-:-:S04]  /*9520*/  VIADD R3, R7, 0x26840 ;  /* 0x0002684007037836 */ /* 0x004fc80000000000 */
[----:B------:R-:W-:-:S04]  /*9530*/  IMAD R0, R0, 0x8, R3 ;  /* 0x0000000800007824 */ /* 0x000fc800078e0203 */
[----:B------:R-:W2:Y:S02]  /*9540*/  SYNCS.PHASECHK.TRANS64.TRYWAIT P0, [R0+URZ], R5 ;  /* 0x00000005000075a7 */ /* 0x000ea4000800017f */
[----:B--2---:R-:W-:Y:S05]  /*9550*/  @!P0 BRA `(.L_x_1509) ;  /* 0x0000000400f88947 */ /* 0x004fea0003800000 */
.L_x_1542:
[----:B------:R-:W-:-:S07]  /*9560*/  IMAD R3, R4, 0x8, R3 ;  /* 0x0000000804037824 */ /* 0x000fce00078e0203 */
.L_x_1510:
[----:B---3--:R3:W4:Y:S02]  /*9570*/  SYNCS.PHASECHK.TRANS64.TRYWAIT P0, [R3+URZ], R2 ;  /* 0x00000002030075a7 */ /* 0x008724000800017f */
[----:B----4-:R-:W-:Y:S05]  /*9580*/  @!P0 NANOSLEEP.SYNCS 0x989680 ;  /* 0x009896800000895d */ /* 0x010fea0003900000 */
[----:B------:R-:W4:Y:S02]  /*9590*/  @!P0 SYNCS.PHASECHK.TRANS64 P0, [R3+URZ], R2 ;  /* 0x00000002030085a7 */ /* 0x000f24000800007f */
[----:B----4-:R-:W-:Y:S05]  /*95a0*/  @!P0 BRA `(.L_x_1510) ;  /* 0xfffffffc00f08947 */ /* 0x010fea000383ffff */
.L_x_1392:
[----:B------:R-:W-:Y:S05]  /*95b0*/  BSYNC B6 ;  /* 0x0000000000067941 */ /* 0x000fea0003800000 */
.L_x_1389:
[----:B------:R-:W-:Y:S05]  /*95c0*/  EXIT ;  /* 0x000000000000794d */ /* 0x000fea0003800000 */
.L_x_1399:
[----:B------:R-:W-:Y:S02]  /*95d0*/  IMAD.MOV.U32 R13, RZ, RZ, R16 ;  /* 0x000000ffff0d7224 */ /* 0x000fe400078e0010 */
[----:B------:R-:W-:Y:S02]  /*95e0*/  IMAD.MOV.U32 R12, RZ, RZ, RZ ;  /* 0x000000ffff0c7224 */ /* 0x000fe400078e00ff */
[----:B------:R-:W-:Y:S02]  /*95f0*/  IMAD.MOV.U32 R11, RZ, RZ, 0x1f ;  /* 0x0000001fff0b7424 */ /* 0x000fe400078e00ff */
[----:B------:R-:W-:-:S07]  /*9600*/  IMAD.MOV.U32 R15, RZ, RZ, -0x1 ;  /* 0xffffffffff0f7424 */ /* 0x000fce00078e00ff */
[----:B------:R-:W-:Y:S05]  /*9610*/  WARPSYNC.COLLECTIVE R15, `(.L_x_1511) ;  /* 0x000000000f087348 */ /* 0x000fea0003c00000 */
[----:B------:R1:W2:Y:S02]  /*9620*/  SHFL.IDX P6, R14, R13, R12, R11 ;  /* 0x0000000c0d0e7389 */ /* 0x0002a400000c000b */
[----:B-12---:R-:W-:Y:S01]  /*9630*/  ENDCOLLECTIVE ;  /* 0x000000000000791b */ /* 0x006fe20003800000 */
.L_x_1511:
[----:B------:R-:W-:Y:S05]  /*9640*/  BRA `(.L_x_1512) ;  /* 0xffffff7800807947 */ /* 0x000fea000383ffff */
.L_x_1401:
[----:B--2---:R2:W3:Y:S02]  /*9650*/  SYNCS.PHASECHK.TRANS64.TRYWAIT P0, [R18+URZ+0x26800], R5 ;  /* 0x02680005120075a7 */ /* 0x0044e4000800017f */
[----:B---3--:R-:W-:Y:S05]  /*9660*/  @!P0 NANOSLEEP.SYNCS 0x989680 ;  /* 0x009896800000895d */ /* 0x008fea0003900000 */
[----:B------:R-:W3:Y:S02]  /*9670*/  @!P0 SYNCS.PHASECHK.TRANS64 P0, [R18+URZ+0x26800], R5 ;  /* 0x02680005120085a7 */ /* 0x000ee4000800007f */
[----:B---3--:R-:W-:Y:S05]  /*9680*/  @!P0 BRA `(.L_x_1401) ;  /* 0xfffffffc00f08947 */ /* 0x008fea000383ffff */
[----:B------:R-:W-:Y:S05]  /*9690*/  BRA `(.L_x_1400) ;  /* 0xffffff7800a87947 */ /* 0x000fea000383ffff */
.L_x_1406:
[----:B--2---:R-:W-:-:S04]  /*96a0*/  IMAD.U32 R7, RZ, RZ, UR6 ;  /* 0x00000006ff077e24 */ /* 0x004fc8000f8e00ff */
[----:B------:R2:W3:Y:S03]  /*96b0*/  SYNCS.PHASECHK.TRANS64.TRYWAIT P0, [R7+URZ+0x26810], R16 ;  /* 0x02681010070075a7 */ /* 0x0004e6000800017f */
[----:B---3--:R-:W-:Y:S05]  /*96c0*/  @!P0 NANOSLEEP.SYNCS 0x989680 ;  /* 0x009896800000895d */ /* 0x008fea0003900000 */
[----:B------:R-:W3:Y:S02]  /*96d0*/  @!P0 SYNCS.PHASECHK.TRANS64 P0, [R7+URZ+0x26810], R16 ;  /* 0x02681010070085a7 */ /* 0x000ee4000800007f */
[----:B---3--:R-:W-:Y:S05]  /*96e0*/  @!P0 BRA `(.L_x_1406) ;  /* 0xfffffffc00ec8947 */ /* 0x008fea000383ffff */
[----:B------:R-:W-:Y:S05]  /*96f0*/  BRA `(.L_x_1405) ;  /* 0xffffff8400087947 */ /* 0x000fea000383ffff */
.L_x_1410:
[----:B------:R-:W-:-:S04]  /*9700*/  IMAD.U32 R121, RZ, RZ, UR6 ;  /* 0x00000006ff797e24 */ /* 0x000fc8000f8e00ff */
[----:B------:R1:W1:Y:S03]  /*9710*/  SYNCS.PHASECHK.TRANS64.TRYWAIT P0, [R121+URZ+0x26830], R16 ;  /* 0x02683010790075a7 */ /* 0x000266000800017f */
[----:B-1----:R-:W-:Y:S05]  /*9720*/  @!P0 NANOSLEEP.SYNCS 0x989680 ;  /* 0x009896800000895d */ /* 0x002fea0003900000 */
[----:B------:R-:W1:Y:S02]  /*9730*/  @!P0 SYNCS.PHASECHK.TRANS64 P0, [R121+URZ+0x26830], R16 ;  /* 0x02683010790085a7 */ /* 0x000e64000800007f */
[----:B-1----:R-:W-:Y:S05]  /*9740*/  @!P0 BRA `(.L_x_1410) ;  /* 0xfffffffc00ec8947 */ /* 0x002fea000383ffff */
[----:B------:R-:W-:Y:S05]  /*9750*/  BRA `(.L_x_1409) ;  /* 0xffffff8800107947 */ /* 0x000fea000383ffff */
.L_x_1417:
[----:B------:R-:W-:Y:S01]  /*9760*/  BSSY B0, `(.L_x_1513) ;  /* 0x0000005000007945 */ /* 0x000fe20003800000 */
[----:B------:R-:W-:-:S07]  /*9770*/  IMAD.MOV.U32 R15, RZ, RZ, -0x1 ;  /* 0xffffffffff0f7424 */ /* 0x000fce00078e00ff */
[----:B-1----:R-:W-:Y:S05]  /*9780*/  WARPSYNC.COLLECTIVE R15, `(.L_x_1514) ;  /* 0x000000000f087348 */ /* 0x002fea0003c00000 */
[----:B------:R-:W-:Y:S01]  /*9790*/  NOP ;  /* 0x0000000000007918 */ /* 0x000fe20000000000 */
[----:B-1----:R-:W-:Y:S01]  /*97a0*/  ENDCOLLECTIVE ;  /* 0x000000000000791b */ /* 0x002fe20003800000 */
.L_x_1514:
[----:B------:R-:W-:Y:S05]  /*97b0*/  BSYNC B0 ;  /* 0x0000000000007941 */ /* 0x000fea0003800000 */
.L_x_1513:
[----:B------:R-:W-:Y:S05]  /*97c0*/  BRA `(.L_x_1515) ;  /* 0xffffffb400487947 */ /* 0x000fea000383ffff */
.L_x_1426:
[----:B------:R-:W-:Y:S01]  /*97d0*/  BSSY B0, `(.L_x_1516) ;  /* 0x0000005000007945 */ /* 0x000fe20003800000 */
[----:B------:R-:W-:-:S07]  /*97e0*/  IMAD.MOV.U32 R15, RZ, RZ, -0x1 ;  /* 0xffffffffff0f7424 */ /* 0x000fce00078e00ff */
[----:B-12---:R-:W-:Y:S05]  /*97f0*/  WARPSYNC.COLLECTIVE R15, `(.L_x_1517) ;  /* 0x000000000f087348 */ /* 0x006fea0003c00000 */
[----:B------:R-:W-:Y:S01]  /*9800*/  NOP ;  /* 0x0000000000007918 */ /* 0x000fe20000000000 */
[----:B-12---:R-:W-:Y:S01]  /*9810*/  ENDCOLLECTIVE ;  /* 0x000000000000791b */ /* 0x006fe20003800000 */
.L_x_1517:
[----:B------:R-:W-:Y:S05]  /*9820*/  BSYNC B0 ;  /* 0x0000000000007941 */ /* 0x000fea0003800000 */
.L_x_1516:
[----:B------:R-:W-:Y:S05]  /*9830*/  BRA `(.L_x_1518) ;  /* 0xffffffb800387947 */ /* 0x000fea000383ffff */
.L_x_1438:
[----:B------:R-:W-:Y:S01]  /*9840*/  BSSY B0, `(.L_x_1519) ;  /* 0x0000005000007945 */ /* 0x000fe20003800000 */
[----:B------:R-:W-:-:S07]  /*9850*/  IMAD.MOV.U32 R15, RZ, RZ, -0x1 ;  /* 0xffffffffff0f7424 */ /* 0x000fce00078e00ff */
[----:B------:R-:W-:Y:S05]  /*9860*/  WARPSYNC.COLLECTIVE R15, `(.L_x_1520) ;  /* 0x000000000f087348 */ /* 0x000fea0003c00000 */
[----:B------:R-:W-:Y:S01]  /*9870*/  NOP ;  /* 0x0000000000007918 */ /* 0x000fe20000000000 */
[----:B------:R-:W-:Y:S01]  /*9880*/  ENDCOLLECTIVE ;  /* 0x000000000000791b */ /* 0x000fe20003800000 */
.L_x_1520:
[----:B------:R-:W-:Y:S05]  /*9890*/  BSYNC B0 ;  /* 0x0000000000007941 */ /* 0x000fea0003800000 */
.L_x_1519:
[----:B------:R-:W-:Y:S05]  /*98a0*/  BRA `(.L_x_1521) ;  /* 0xffffffc000207947 */ /* 0x000fea000383ffff */
.L_x_1451:
[----:B------:R-:W-:Y:S01]  /*98b0*/  BSSY B0, `(.L_x_1522) ;  /* 0x0000005000007945 */ /* 0x000fe20003800000 */
[----:B------:R-:W-:-:S07]  /*98c0*/  IMAD.MOV.U32 R15, RZ, RZ, -0x1 ;  /* 0xffffffffff0f7424 */ /* 0x000fce00078e00ff */
[----:B------:R-:W-:Y:S05]  /*98d0*/  WARPSYNC.COLLECTIVE R15, `(.L_x_1523) ;  /* 0x000000000f087348 */ /* 0x000fea0003c00000 */
[----:B------:R-:W-:Y:S01]  /*98e0*/  NOP ;  /* 0x0000000000007918 */ /* 0x000fe20000000000 */
[----:B------:R-:W-:Y:S01]  /*98f0*/  ENDCOLLECTIVE ;  /* 0x000000000000791b */ /* 0x000fe20003800000 */
.L_x_1523:
[----:B------:R-:W-:Y:S05]  /*9900*/  BSYNC B0 ;  /* 0x0000000000007941 */ /* 0x000fea0003800000 */
.L_x_1522:
[----:B------:R-:W-:Y:S05]  /*9910*/  BRA `(.L_x_1524) ;  /* 0xffffffc400a47947 */ /* 0x000fea000383ffff */
.L_x_1463:
[----:B------:R-:W-:Y:S01]  /*9920*/  BSSY B0, `(.L_x_1525) ;  /* 0x0000005000007945 */ /* 0x000fe20003800000 */
[----:B------:R-:W-:-:S07]  /*9930*/  IMAD.MOV.U32 R15, RZ, RZ, -0x1 ;  /* 0xffffffffff0f7424 */ /* 0x000fce00078e00ff */
[----:B------:R-:W-:Y:S05]  /*9940*/  WARPSYNC.COLLECTIVE R15, `(.L_x_1526) ;  /* 0x000000000f087348 */ /* 0x000fea0003c00000 */
[----:B------:R-:W-:Y:S01]  /*9950*/  NOP ;  /* 0x0000000000007918 */ /* 0x000fe20000000000 */
[----:B------:R-:W-:Y:S01]  /*9960*/  ENDCOLLECTIVE ;  /* 0x000000000000791b */ /* 0x000fe20003800000 */
.L_x_1526:
[----:B------:R-:W-:Y:S05]  /*9970*/  BSYNC B0 ;  /* 0x0000000000007941 */ /* 0x000fea0003800000 */
.L_x_1525:
[----:B------:R-:W-:Y:S05]  /*9980*/  BRA `(.L_x_1527) ;  /* 0xffffffc800c47947 */ /* 0x000fea000383ffff */
.L_x_1485:
[----:B-1----:R1:W2:Y:S02]  /*9990*/  SYNCS.PHASECHK.TRANS64.TRYWAIT P0, [R16+URZ+0x26820], R3 ;  /* 0x02682003100075a7 */ /* 0x0022a4000800017f */
[----:B--2---:R-:W-:Y:S05]  /*99a0*/  @!P0 NANOSLEEP.SYNCS 0x989680 ;  /* 0x009896800000895d */ /* 0x004fea0003900000 */
[----:B------:R-:W2:Y:S02]  /*99b0*/  @!P0 SYNCS.PHASECHK.TRANS64 P0, [R16+URZ+0x26820], R3 ;  /* 0x02682003100085a7 */ /* 0x000ea4000800007f */
[----:B--2---:R-:W-:Y:S05]  /*99c0*/  @!P0 BRA `(.L_x_1485) ;  /* 0xfffffffc00f08947 */ /* 0x004fea000383ffff */
[----:B------:R-:W-:Y:S05]  /*99d0*/  BRA `(.L_x_1528) ;  /* 0xffffffd800947947 */ /* 0x000fea000383ffff */
.L_x_1489:
[----:B-1----:R1:W3:Y:S02]  /*99e0*/  SYNCS.PHASECHK.TRANS64.TRYWAIT P1, [R16+URZ+0x26840], R21 ;  /* 0x02684015100075a7 */ /* 0x0022e4000802017f */
[----:B---3--:R-:W-:Y:S05]  /*99f0*/  @!P1 NANOSLEEP.SYNCS 0x989680 ;  /* 0x009896800000995d */ /* 0x008fea0003900000 */
[----:B------:R-:W3:Y:S02]  /*9a00*/  @!P1 SYNCS.PHASECHK.TRANS64 P1, [R16+URZ+0x26840], R21 ;  /* 0x02684015100095a7 */ /* 0x000ee4000802007f */
[----:B---3--:R-:W-:Y:S05]  /*9a10*/  @!P1 BRA `(.L_x_1489) ;  /* 0xfffffffc00f09947 */ /* 0x008fea000383ffff */
[----:B------:R-:W-:Y:S05]  /*9a20*/  BRA `(.L_x_1529) ;  /* 0xffffffe000c47947 */ /* 0x000fea000383ffff */
.L_x_1491:
[----:B--2---:R2:W3:Y:S02]  /*9a30*/  SYNCS.PHASECHK.TRANS64.TRYWAIT P1, [R16+URZ+0x26828], R21 ;  /* 0x02682815100075a7 */ /* 0x0044e4000802017f */
[----:B---3--:R-:W-:Y:S05]  /*9a40*/  @!P1 NANOSLEEP.SYNCS 0x989680 ;  /* 0x009896800000995d */ /* 0x008fea0003900000 */
[----:B------:R-:W3:Y:S02]  /*9a50*/  @!P1 SYNCS.PHASECHK.TRANS64 P1, [R16+URZ+0x26828], R21 ;  /* 0x02682815100095a7 */ /* 0x000ee4000802007f */
[----:B---3--:R-:W-:Y:S05]  /*9a60*/  @!P1 BRA `(.L_x_1491) ;  /* 0xfffffffc00f09947 */ /* 0x008fea000383ffff */
[----:B------:R-:W-:Y:S05]  /*9a70*/  BRA `(.L_x_1530) ;  /* 0xffffffe400747947 */ /* 0x000fea000383ffff */
.L_x_1493:
[----:B---3--:R3:W4:Y:S02]  /*9a80*/  SYNCS.PHASECHK.TRANS64.TRYWAIT P1, [R16+URZ+0x26848], R21 ;  /* 0x02684815100075a7 */ /* 0x008724000802017f */
[----:B----4-:R-:W-:Y:S05]  /*9a90*/  @!P1 NANOSLEEP.SYNCS 0x989680 ;  /* 0x009896800000995d */ /* 0x010fea0003900000 */
[----:B------:R-:W4:Y:S02]  /*9aa0*/  @!P1 SYNCS.PHASECHK.TRANS64 P1, [R16+URZ+0x26848], R21 ;  /* 0x02684815100095a7 */ /* 0x000f24000802007f */
[----:B----4-:R-:W-:Y:S05]  /*9ab0*/  @!P1 BRA `(.L_x_1493) ;  /* 0xfffffffc00f09947 */ /* 0x010fea000383ffff */
[----:B------:R-:W-:Y:S05]  /*9ac0*/  BRA `(.L_x_1531) ;  /* 0xffffffe800247947 */ /* 0x000fea000383ffff */
.L_x_1495:
[----:B------:R-:W-:-:S07]  /*9ad0*/  SHF.L.U32 R5, R11, 0x1f, RZ ;  /* 0x0000001f0b057819 */ /* 0x000fce00000006ff */
.L_x_1532:
[----:B------:R1:W1:Y:S02]  /*9ae0*/  SYNCS.PHASECHK.TRANS64.TRYWAIT P1, [R16+URZ+0x26820], R5 ;  /* 0x02682005100075a7 */ /* 0x000264000802017f */
[----:B-1----:R-:W-:Y:S05]  /*9af0*/  @!P1 NANOSLEEP.SYNCS 0x989680 ;  /* 0x009896800000995d */ /* 0x002fea0003900000 */
[----:B------:R-:W1:Y:S02]  /*9b00*/  @!P1 SYNCS.PHASECHK.TRANS64 P1, [R16+URZ+0x26820], R5 ;  /* 0x02682005100095a7 */ /* 0x000e64000802007f */
[----:B-1----:R-:W-:Y:S05]  /*9b10*/  @!P1 BRA `(.L_x_1532) ;  /* 0xfffffffc00f09947 */ /* 0x002fea000383ffff */
[----:B------:R-:W-:Y:S05]  /*9b20*/  BRA `(.L_x_1533) ;  /* 0xffffffe800bc7947 */ /* 0x000fea000383ffff */
.L_x_1498:
[----:B-1----:R1:W3:Y:S02]  /*9b30*/  SYNCS.PHASECHK.TRANS64.TRYWAIT P1, [R16+URZ+0x26840], R13 ;  /* 0x0268400d100075a7 */ /* 0x0022e4000802017f */
[----:B---3--:R-:W-:Y:S05]  /*9b40*/  @!P1 NANOSLEEP.SYNCS 0x989680 ;  /* 0x009896800000995d */ /* 0x008fea0003900000 */
[----:B------:R-:W3:Y:S02]  /*9b50*/  @!P1 SYNCS.PHASECHK.TRANS64 P1, [R16+URZ+0x26840], R13 ;  /* 0x0268400d100095a7 */ /* 0x000ee4000802007f */
[----:B---3--:R-:W-:Y:S05]  /*9b60*/  @!P1 BRA `(.L_x_1498) ;  /* 0xfffffffc00f09947 */ /* 0x008fea000383ffff */
[----:B------:R-:W-:Y:S05]  /*9b70*/  BRA `(.L_x_1534) ;  /* 0xffffffec008c7947 */ /* 0x000fea000383ffff */
.L_x_1500:
[----:B--2---:R2:W3:Y:S02]  /*9b80*/  SYNCS.PHASECHK.TRANS64.TRYWAIT P1, [R16+URZ+0x26828], R13 ;  /* 0x0268280d100075a7 */ /* 0x0044e4000802017f */
[----:B---3--:R-:W-:Y:S05]  /*9b90*/  @!P1 NANOSLEEP.SYNCS 0x989680 ;  /* 0x009896800000995d */ /* 0x008fea0003900000 */
[----:B------:R-:W3:Y:S02]  /*9ba0*/  @!P1 SYNCS.PHASECHK.TRANS64 P1, [R16+URZ+0x26828], R13 ;  /* 0x0268280d100095a7 */ /* 0x000ee4000802007f */
[----:B---3--:R-:W-:Y:S05]  /*9bb0*/  @!P1 BRA `(.L_x_1500) ;  /* 0xfffffffc00f09947 */ /* 0x008fea000383ffff */
[----:B------:R-:W-:Y:S05]  /*9bc0*/  BRA `(.L_x_1535) ;  /* 0xfffffff000307947 */ /* 0x000fea000383ffff */
.L_x_1502:
[----:B---3--:R3:W1:Y:S02]  /*9bd0*/  SYNCS.PHASECHK.TRANS64.TRYWAIT P0, [R3+URZ+0x26840], R0 ;  /* 0x02684000030075a7 */ /* 0x008664000800017f */
[----:B-1----:R-:W-:Y:S05]  /*9be0*/  @!P0 NANOSLEEP.SYNCS 0x989680 ;  /* 0x009896800000895d */ /* 0x002fea0003900000 */
[----:B------:R-:W1:Y:S02]  /*9bf0*/  @!P0 SYNCS.PHASECHK.TRANS64 P0, [R3+URZ+0x26840], R0 ;  /* 0x02684000030085a7 */ /* 0x000e64000800007f */
[----:B-1----:R-:W-:Y:S05]  /*9c00*/  @!P0 BRA `(.L_x_1502) ;  /* 0xfffffffc00f08947 */ /* 0x002fea000383ffff */
[----:B------:R-:W-:Y:S05]  /*9c10*/  BRA `(.L_x_1536) ;  /* 0xfffffff000f47947 */ /* 0x000fea000383ffff */
.L_x_1504:
[----:B------:R-:W-:Y:S01]  /*9c20*/  BSSY B0, `(.L_x_1537) ;  /* 0x0000006000007945 */ /* 0x000fe20003800000 */
[----:B------:R-:W-:-:S07]  /*9c30*/  IMAD.MOV.U32 R15, RZ, RZ, -0x1 ;  /* 0xffffffffff0f7424 */ /* 0x000fce00078e00ff */
[----:B------:R-:W-:Y:S05]  /*9c40*/  WARPSYNC.COLLECTIVE R15, `(.L_x_1538) ;  /* 0x000000000f0c7348 */ /* 0x000fea0003c00000 */
[----:B------:R-:W-:Y:S02]  /*9c50*/  ELECT P6, UR62, PT ;  /* 0x00000000003e782f */ /* 0x000fe400038c0000 */
[----:B------:R-:W-:Y:S01]  /*9c60*/  MOV R14, UR62 ;  /* 0x0000003e000e7c02 */ /* 0x000fe20008000f00 */
[----:B------:R-:W-:Y:S10]  /*9c70*/  ENDCOLLECTIVE ;  /* 0x000000000000791b */ /* 0x000ff40003800000 */
.L_x_1538:
[----:B------:R-:W-:Y:S05]  /*9c80*/  BSYNC B0 ;  /* 0x0000000000007941 */ /* 0x000fea0003800000 */
.L_x_1537:
[----:B------:R-:W-:Y:S05]  /*9c90*/  BRA `(.L_x_1539) ;  /* 0xfffffff400bc7947 */ /* 0x000fea000383ffff */
.L_x_1506:
[----:B-1----:R1:W2:Y:S02]  /*9ca0*/  SYNCS.PHASECHK.TRANS64.TRYWAIT P0, [R6+URZ], R5 ;  /* 0x00000005060075a7 */ /* 0x0022a4000800017f */
[----:B--2---:R-:W-:Y:S05]  /*9cb0*/  @!P0 NANOSLEEP.SYNCS 0x989680 ;  /* 0x009896800000895d */ /* 0x004fea0003900000 */
[----:B------:R-:W2:Y:S02]  /*9cc0*/  @!P0 SYNCS.PHASECHK.TRANS64 P0, [R6+URZ], R5 ;  /* 0x00000005060085a7 */ /* 0x000ea4000800007f */
[----:B--2---:R-:W-:Y:S05]  /*9cd0*/  @!P0 BRA `(.L_x_1506) ;  /* 0xfffffffc00f08947 */ /* 0x004fea000383ffff */
[----:B------:R-:W-:Y:S05]  /*9ce0*/  BRA `(.L_x_1540) ;  /* 0xfffffff400fc7947 */ /* 0x000fea000383ffff */
.L_x_1507:
[----:B--2---:R2:W3:Y:S02]  /*9cf0*/  SYNCS.PHASECHK.TRANS64.TRYWAIT P0, [R3+URZ], R2 ;  /* 0x00000002030075a7 */ /* 0x0044e4000800017f */
[----:B---3--:R-:W-:Y:S05]  /*9d00*/  @!P0 NANOSLEEP.SYNCS 0x989680 ;  /* 0x009896800000895d */ /* 0x008fea0003900000 */
[----:B------:R-:W3:Y:S02]  /*9d10*/  @!P0 SYNCS.PHASECHK.TRANS64 P0, [R3+URZ], R2 ;  /* 0x00000002030085a7 */ /* 0x000ee4000800007f */
[----:B---3--:R-:W-:Y:S05]  /*9d20*/  @!P0 BRA `(.L_x_1507) ;  /* 0xfffffffc00f08947 */ /* 0x008fea000383ffff */
[----:B------:R-:W-:Y:S05]  /*9d30*/  BRA `(.L_x_1541) ;  /* 0xfffffff400f07947 */ /* 0x000fea000383ffff */
.L_x_1509:
[----:B--2---:R2:W3:Y:S02]  /*9d40*/  SYNCS.PHASECHK.TRANS64.TRYWAIT P0, [R0+URZ], R5 ;  /* 0x00000005000075a7 */ /* 0x0044e4000800017f */
[----:B---3--:R-:W-:Y:S05]  /*9d50*/  @!P0 NANOSLEEP.SYNCS 0x989680 ;  /* 0x009896800000895d */ /* 0x008fea0003900000 */
[----:B------:R-:W3:Y:S02]  /*9d60*/  @!P0 SYNCS.PHASECHK.TRANS64 P0, [R0+URZ], R5 ;  /* 0x00000005000085a7 */ /* 0x000ee4000800007f */
[----:B---3--:R-:W-:Y:S05]  /*9d70*/  @!P0 BRA `(.L_x_1509) ;  /* 0xfffffffc00f08947 */ /* 0x008fea000383ffff */
[----:B------:R-:W-:Y:S05]  /*9d80*/  BRA `(.L_x_1542) ;  /* 0xfffffff400f47947 */ /* 0x000fea000383ffff */
.L_x_1543:
        /* <DEDUP_REMOVED lines=15> */
.L_x_3306:


//--------------------- .text._ZN7cutlass13device_kernelIN5flash11enable_sm90INS1_16FlashAttnBwdSm90INS1_25CollectiveMainloopBwdSm90ILi2ELi2ELi2EN4cute5tupleIJNS5_1CILi1EEES8_S8_EEENS6_IJNS7_ILi64EEENS7_ILi128EEENS7_ILi96EEEEEENS_6half_tEfNS_4arch4Sm90ELb0ELb1ELb0ELb1ELb0ELb1ELb0ELb0ELi2ELi1ELi2ELi1ELb1EEENS1_21CollectiveEpilogueBwdISD_SE_SG_Li256ELb1ELb0ELi1EEENS1_19SingleTileSchedulerILb1ELb0ELb0ELi128EEEEEEEEEvNT_6ParamsE --------------------------
	.section	.text._ZN7cutlass13device_kernelIN5flash11enable_sm90INS1_16FlashAttnBwdSm90INS1_25CollectiveMainloopBwdSm90ILi2ELi2ELi2EN4cute5tupleIJNS5_1CILi1EEES8_S8_EEENS6_IJNS7_ILi64EEENS7_ILi128EEENS7_ILi96EEEEEENS_6half_tEfNS_4arch4Sm90ELb0ELb1ELb0ELb1ELb0ELb1ELb0ELb0ELi2ELi1ELi2ELi1ELb1EEENS1_21CollectiveEpilogueBwdISD_SE_SG_Li256ELb1ELb0ELi1EEENS1_19SingleTileSchedulerILb1ELb0ELb0ELi128EEEEEEEEEvNT_6ParamsE,"ax",@progbits
	.align	128
.text._ZN7cutlass13device_kernelIN5flash11enable_sm90INS1_16FlashAttnBwdSm90INS1_25CollectiveMainloopBwdSm90ILi2ELi2ELi2EN4cute5tupleIJNS5_1CILi1EEES8_S8_EEENS6_IJNS7_ILi64EEENS7_ILi128EEENS7_ILi96EEEEEENS_6half_tEfNS_4arch4Sm90ELb0ELb1ELb0ELb1ELb0ELb1ELb0ELb0ELi2ELi1ELi2ELi1ELb1EEENS1_21CollectiveEpilogueBwdISD_SE_SG_Li256ELb1ELb0ELi1EEENS1_19SingleTileSchedulerILb1ELb0ELb0ELi128EEEEEEEEEvNT_6ParamsE:
        .type           _ZN7cutlass13device_kernelIN5flash11enable_sm90INS1_16FlashAttnBwdSm90INS1_25CollectiveMainloopBwdSm90ILi2ELi2ELi2EN4cute5tupleIJNS5_1CILi1EEES8_S8_EEENS6_IJNS7_ILi64EEENS7_ILi128EEENS7_ILi96EEEEEENS_6half_tEfNS_4arch4Sm90ELb0ELb1ELb0ELb1ELb0ELb1ELb0ELb0ELi2ELi1ELi2ELi1ELb1EEENS1_21CollectiveEpilogueBwdISD_SE_SG_Li256ELb1ELb0ELi1EEENS1_19SingleTileSchedulerILb1ELb0ELb0ELi128EEEEEEEEEvNT_6ParamsE,@function
        .size           _ZN7cutlass13device_kernelIN5flash11enable_sm90INS1_16FlashAttnBwdSm90INS1_25CollectiveMainloopBwdSm90ILi2ELi2ELi2EN4cute5tupleIJNS5_1CILi1EEES8_S8_EEENS6_IJNS7_ILi64EEENS7_ILi128EEENS7_ILi96EEEEEENS_6half_tEfNS_4arch4Sm90ELb0ELb1ELb0ELb1ELb0ELb1ELb0ELb0ELi2ELi1ELi2ELi1ELb1EEENS1_21CollectiveEpilogueBwdISD_SE_SG_Li256ELb1ELb0ELi1EEENS1_19SingleTileSchedulerILb1ELb0ELb0ELi128EEEEEEEEEvNT_6ParamsE,(.L_x_3307 - _ZN7cutlass13device_kernelIN5flash11enable_sm90INS1_16FlashAttnBwdSm90INS1_25CollectiveMainloopBwdSm90ILi2ELi2ELi2EN4cute5tupleIJNS5_1CILi1EEES8_S8_EEENS6_IJNS7_ILi64EEENS7_ILi128EEENS7_ILi96EEEEEENS_6half_tEfNS_4arch4Sm90ELb0ELb1ELb0ELb1ELb0ELb1ELb0ELb0ELi2ELi1ELi2ELi1ELb1EEENS1_21CollectiveEpilogueBwdISD_SE_SG_Li256ELb1ELb0ELi1EEENS1_19SingleTileSchedulerILb1ELb0ELb0ELi128EEEEEEEEEvNT_6ParamsE)
        .other          _ZN7cutlass13device_kernelIN5flash11enable_sm90INS1_16FlashAttnBwdSm90INS1_25CollectiveMainloopBwdSm90ILi2ELi2ELi2EN4cute5tupleIJNS5_1CILi1EEES8_S8_EEENS6_IJNS7_ILi64EEENS7_ILi128EEENS7_ILi96EEEEEENS_6half_tEfNS_4arch4Sm90ELb0ELb1ELb0ELb1ELb0ELb1ELb0ELb0ELi2ELi1ELi2ELi1ELb1EEENS1_21CollectiveEpilogueBwdISD_SE_SG_Li256ELb1ELb0ELi1EEENS1_19SingleTileSchedulerILb1ELb0ELb0ELi128EEEEEEEEEvNT_6ParamsE,@"STO_CUDA_ENTRY STV_DEFAULT"
_ZN7cutlass13device_kernelIN5flash11enable_sm90INS1_16FlashAttnBwdSm90INS1_25CollectiveMainloopBwdSm90ILi2ELi2ELi2EN4cute5tupleIJNS5_1CILi1EEES8_S8_EEENS6_IJNS7_ILi64EEENS7_ILi128EEENS7_ILi96EEEEEENS_6half_tEfNS_4arch4Sm90ELb0ELb1ELb0ELb1ELb0ELb1ELb0ELb0ELi2ELi1ELi2ELi1ELb1EEENS1_21CollectiveEpilogueBwdISD_SE_SG_Li256ELb1ELb0ELi1EEENS1_19SingleTileSchedulerILb1ELb0ELb0ELi128EEEEEEEEEvNT_6ParamsE:
        /* <DEDUP_REMOVED lines=24> */
.L_x_1545:
[----:B------:R-:W-:Y:S05]  /*0180*/  BSYNC B0 ;  /* 0x0000000000007941 */ /* 0x000fea0003800000 */
.L_x_1544:
        /* <DEDUP_REMOVED lines=37> */
.L_x_1546:
        /* <DEDUP_REMOVED lines=22> */
.L_x_1547:
[----:B------:R-:W-:Y:S01]  /*0540*/  PLOP3.LUT P0, PT, PT, PT, UP0, 0x80, 0x0 ;  /* 0x000000000000781c */ /* 0x000fe20003f0f008 */
[----:B------:R-:W-:Y:S01]  /*0550*/  NOP ;  /* 0x0000000000007918 */ /* 0x000fe20000000000 */
[----:B------:R-:W-:Y:S01]  /*0560*/  ULDC.64 UR46, c[0x0][0x208] ;  /* 0x00008200002e7ab9 */ /* 0x000fe20000000a00 */
[----:B------:R-:W-:Y:S01]  /*0570*/  BSSY B6, `(.L_x_1548) ;  /* 0x0000a1a000067945 */ /* 0x000fe20003800000 */
[----:B-12-4-:R-:W-:Y:S09]  /*0580*/  BAR.SYNC.DEFER_BLOCKING 0x0 ;  /* 0x0000000000007b1d */ /* 0x016ff20000010000 */
[----:B------:R-:W-:Y:S05]  /*0590*/  @!P0 BRA `(.L_x_1549) ;  /* 0x0000006000488947 */ /* 0x000fea0003800000 */
.L_x_1550:
[----:B------:R-:W-:-:S08]  /*05a0*/  NOP ;  /* 0x0000000000007918 */ /* 0x000fd00000000000 */
[----:B------:R-:W1:Y:S02]  /*05b0*/  USETMAXREG.TRY_ALLOC.CTAPOOL UP0, 0xf0 ;  /* 0x000000f0000079c8 */ /* 0x000e640008000600 */
[----:B-1----:R-:W-:-:S13]  /*05c0*/  PLOP3.LUT P0, PT, PT, PT, UP0, 0x80, 0x0 ;  /* 0x000000000000781c */ /* 0x002fda0003f0f008 */
[----:B------:R-:W-:Y:S05]  /*05d0*/  @!P0 BRA `(.L_x_1550) ;  /* 0xfffffffc00f08947 */ /* 0x000fea000383ffff */
[----:B------:R-:W-:Y:S01]  /*05e0*/  LOP3.LUT R0, R0, 0x3, RZ, 0xc0, !PT ;  /* 0x0000000300007812 */ /* 0x000fe200078ec0ff */
[----:B------:R-:W-:Y:S01]  /*05f0*/  ULDC.64 UR4, c[0x0][0x8d8] ;  /* 0x0002360000047ab9 */ /* 0x000fe20000000a00 */
[----:B------:R-:W1:Y:S04]  /*0600*/  S2UR UR6, SR_CTAID.X ;  /* 0x00000000000679c3 */ /* 0x000e680000002500 */
[----:B------:R-:W2:Y:S04]  /*0610*/  SHFL.IDX PT, R0, R0, RZ, 0x1f ;  /* 0x00001fff00007589 */ /* 0x000ea800000e0000 */
[----:B------:R-:W3:Y:S01]  /*0620*/  S2UR UR36, SR_CTAID.Z ;  /* 0x00000000002479c3 */ /* 0x000ee20000002700 */
[----:B--2---:R-:W-:-:S13]  /*0630*/  ISETP.NE.AND P0, PT, R0, RZ, PT ;  /* 0x000000ff0000720c */ /* 0x004fda0003f05270 */
[----:B------:R-:W-:-:S05]  /*0640*/  @!P0 VIADD R3, R2, 0x9 ;  /* 0x0000000902038836 */ /* 0x000fca0000000000 */
[----:B------:R2:W-:Y:S06]  /*0650*/  @!P0 BAR.ARV R3, 0xa0 ;  /* 0x000280030000851d */ /* 0x0005ec0000002000 */
[----:B------:R-:W-:-:S04]  /*0660*/  ISETP.NE.U32.AND P0, PT, RZ, UR4, PT ;  /* 0x00000004ff007c0c */ /* 0x000fc8000bf05070 */
[----:B------:R-:W-:-:S13]  /*0670*/  ISETP.NE.AND.EX P0, PT, RZ, UR5, PT, P0 ;  /* 0x00000005ff007c0c */ /* 0x000fda000bf05300 */
[----:B-123--:R-:W-:Y:S05]  /*0680*/  @!P0 BRA `(.L_x_1551) ;  /* 0x00000000001c8947 */ /* 0x00efea0003800000 */
[----:B------:R-:W-:Y:S02]  /*0690*/  ULDC.64 UR4, c[0x0][0x8d8] ;  /* 0x0002360000047ab9 */ /* 0x000fe40000000a00 */
[----:B------:R-:W-:-:S06]  /*06a0*/  UIMAD.WIDE UR4, UR36, 0x4, UR4 ;  /* 0x00000004240478a5 */ /* 0x000fcc000f8e0204 */
[----:B------:R-:W-:Y:S02]  /*06b0*/  IMAD.U32 R4, RZ, RZ, UR4 ;  /* 0x00000004ff047e24 */ /* 0x000fe4000f8e00ff */
[----:B------:R-:W-:-:S05]  /*06c0*/  IMAD.U32 R5, RZ, RZ, UR5 ;  /* 0x00000005ff057e24 */ /* 0x000fca000f8e00ff */
[----:B------:R-:W2:Y:S02]  /*06d0*/  LDG.E R4, desc[UR46][R4.64] ;  /* 0x0000002e04047981 */ /* 0x000ea4000c1e1900 */
[----:B--2---:R-:W-:Y:S01]  /*06e0*/  R2UR UR4, R4 ;  /* 0x00000000040472ca */ /* 0x004fe200000e0000 */
[----:B------:R-:W-:-:S14]  /*06f0*/  BRA `(.L_x_1552) ;  /* 0x00000000003c7947 */ /* 0x000fdc0003800000 */
.L_x_1551:
        /* <DEDUP_REMOVED lines=14> */
.L_x_1553:
[----:B------:R-:W-:-:S05]  /*07e0*/  ULDC UR4, c[0x0][0x8bc] ;  /* 0x00022f0000047ab9 */ /* 0x000fca0000000800 */
.L_x_1552:
[----:B------:R-:W-:-:S04]  /*07f0*/  USHF.L.U32 UR42, UR6, 0x7, URZ ;  /* 0x00000007062a7899 */ /* 0x000fc8000800063f */
[----:B------:R-:W-:-:S04]  /*0800*/  UISETP.GE.AND UP0, UPT, UR42, UR4, UPT ;  /* 0x000000042a00728c */ /* 0x000fc8000bf06270 */
[----:B------:R-:W-:-:S06]  /*0810*/  USEL UR36, UR36, 0xffffffff, !UP0 ;  /* 0xffffffff24247887 */ /* 0x000fcc000c000000 */
[----:B------:R-:W-:-:S13]  /*0820*/  ISETP.LE.AND P0, PT, RZ, UR36, PT ;  /* 0x00000024ff007c0c */ /* 0x000fda000bf03270 */
[----:B------:R-:W-:Y:S05]  /*0830*/  @!P0 BRA `(.L_x_1554) ;  /* 0x0000009c00b48947 */ /* 0x000fea0003800000 */
[----:B------:R-:W1:Y:S01]  /*0840*/  S2R R0, SR_TID.X ;  /* 0x0000000000007919 */ /* 0x000e620000002100 */
[----:B------:R-:W-:Y:S01]  /*0850*/  ULDC.64 UR4, c[0x0][0x780] ;  /* 0x0001e00000047ab9 */ /* 0x000fe20000000a00 */
[----:B------:R-:W-:Y:S01]  /*0860*/  ULDC UR41, c[0x0][0x290] ;  /* 0x0000a40000297ab9 */ /* 0x000fe20000000800 */
[----:B------:R-:W-:-:S04]  /*0870*/  ISETP.NE.U32.AND P0, PT, RZ, UR4, PT ;  /* 0x00000004ff007c0c */ /* 0x000fc8000bf05070 */
        /* <DEDUP_REMOVED lines=10> */
.L_x_1555:
        /* <DEDUP_REMOVED lines=14> */
.L_x_1556:
        /* <DEDUP_REMOVED lines=11> */
.L_x_1557:
        /* <DEDUP_REMOVED lines=13> */
.L_x_1558:
[----:B------:R-:W-:Y:S01]  /*0b80*/  UIADD3 UR5, UR42, UR37, -UR41 ;  /* 0x000000252a057290 */ /* 0x000fe2000fffe829 */
[----:B------:R-:W-:Y:S01]  /*0b90*/  ISETP.LE.AND P1, PT, RZ, UR6, PT ;  /* 0x00000006ff007c0c */ /* 0x000fe2000bf23270 */
[----:B------:R-:W-:Y:S01]  /*0ba0*/  ULDC UR6, c[0x0][0x74c] ;  /* 0x0001d30000067ab9 */ /* 0x000fe20000000800 */
[----:B------:R-:W-:Y:S01]  /*0bb0*/  UIADD3 UR4, UR37, 0x3f, URZ ;  /* 0x0000003f25047890 */ /* 0x000fe2000fffe03f */
[----:B------:R-:W-:Y:S01]  /*0bc0*/  PLOP3.LUT P0, PT, PT, PT, PT, 0x80, 0x0 ;  /* 0x000000000000781c */ /* 0x000fe20003f0f070 */
[----:B------:R-:W-:Y:S01]  /*0bd0*/  UIADD3 UR5, UR5, -UR6, URZ ;  /* 0x8000000605057290 */ /* 0x000fe2000fffe03f */
[----:B------:R-:W-:Y:S02]  /*0be0*/  CS2R R70, SRZ ;  /* 0x0000000000467805 */ /* 0x000fe4000001ff00 */
[----:B------:R-:W-:Y:S02]  /*0bf0*/  CS2R R68, SRZ ;  /* 0x0000000000447805 */ /* 0x000fe4000001ff00 */
[----:B------:R-:W-:Y:S01]  /*0c00*/  CS2R R66, SRZ ;  /* 0x0000000000427805 */ /* 0x000fe2000001ff00 */
[----:B------:R-:W-:Y:S01]  /*0c10*/  USHF.R.S32.HI UR6, URZ, 0x1f, UR5 ;  /* 0x0000001f3f067899 */ /* 0x000fe20008011405 */
[----:B------:R-:W-:-:S02]  /*0c20*/  CS2R R64, SRZ ;  /* 0x0000000000407805 */ /* 0x000fc4000001ff00 */
[----:B------:R-:W-:Y:S02]  /*0c30*/  CS2R R62, SRZ ;  /* 0x00000000003e7805 */ /* 0x000fe4000001ff00 */
[----:B------:R-:W-:Y:S01]  /*0c40*/  CS2R R60, SRZ ;  /* 0x00000000003c7805 */ /* 0x000fe2000001ff00 */
[----:B------:R-:W-:Y:S01]  /*0c50*/  ULEA.HI UR6, UR6, UR5, URZ, 0x6 ;  /* 0x0000000506067291 */ /* 0x000fe2000f8f303f */
[----:B------:R-:W-:Y:S01]  /*0c60*/  CS2R R58, SRZ ;  /* 0x00000000003a7805 */ /* 0x000fe2000001ff00 */
[----:B------:R-:W-:Y:S01]  /*0c70*/  USHF.R.S32.HI UR5, URZ, 0x1f, UR4 ;  /* 0x0000001f3f057899 */ /* 0x000fe20008011404 */
[----:B------:R-:W-:Y:S01]  /*0c80*/  CS2R R56, SRZ ;  /* 0x0000000000387805 */ /* 0x000fe2000001ff00 */
[----:B------:R-:W-:Y:S01]  /*0c90*/  USHF.R.S32.HI UR6, URZ, 0x6, UR6 ;  /* 0x000000063f067899 */ /* 0x000fe20008011406 */
[----:B------:R-:W-:Y:S01]  /*0ca0*/  CS2R R54, SRZ ;  /* 0x0000000000367805 */ /* 0x000fe2000001ff00 */
[----:B------:R-:W-:Y:S01]  /*0cb0*/  ULEA.HI UR5, UR5, UR4, URZ, 0x6 ;  /* 0x0000000405057291 */ /* 0x000fe2000f8f303f */
[----:B------:R-:W-:Y:S01]  /*0cc0*/  CS2R R52, SRZ ;  /* 0x0000000000347805 */ /* 0x000fe2000001ff00 */
[----:B------:R-:W-:Y:S01]  /*0cd0*/  UISETP.LT.AND UP0, UPT, URZ, UR6, UPT ;  /* 0x000000063f00728c */ /* 0x000fe2000bf01270 */
[----:B------:R-:W-:Y:S01]  /*0ce0*/  CS2R R50, SRZ ;  /* 0x0000000000327805 */ /* 0x000fe2000001ff00 */
[----:B------:R-:W-:Y:S01]  /*0cf0*/  USHF.R.S32.HI UR39, URZ, 0x6, UR5 ;  /* 0x000000063f277899 */ /* 0x000fe20008011405 */
[----:B------:R-:W-:Y:S01]  /*0d00*/  CS2R R48, SRZ ;  /* 0x0000000000307805 */ /* 0x000fe2000001ff00 */
[----:B------:R-:W-:Y:S01]  /*0d10*/  USEL UR40, URZ, UR6, !UP0 ;  /* 0x000000063f287287 */ /* 0x000fe2000c000000 */
        /* <DEDUP_REMOVED lines=29> */
[----:B------:R-:W-:Y:S01]  /*0ef0*/  CS2R R84, SRZ ;  /* 0x0000000000547805 */ /* 0x000fe2000001ff00 */
[----:B------:R-:W-:Y:S01]  /*0f00*/  IMAD.MOV.U32 R83, RZ, RZ, RZ ;  /* 0x000000ffff537224 */ /* 0x000fe200078e00ff */
[----:B------:R-:W-:Y:S06]  /*0f10*/  @!P1 BRA `(.L_x_1559) ;  /* 0x0000000000209947 */ /* 0x000fec0003800000 */
[----:B------:R-:W-:Y:S01]  /*0f20*/  UIADD3 UR4, -UR41, 0xbf, UR37 ;  /* 0x000000bf29047890 */ /* 0x000fe2000fffe125 */
[----:B------:R-:W-:-:S03]  /*0f30*/  ULDC UR5, c[0x0][0x748] ;  /* 0x0001d20000057ab9 */ /* 0x000fc60000000800 */
[----:B------:R-:W-:-:S04]  /*0f40*/  UIADD3 UR4, UR4, UR5, UR42 ;  /* 0x0000000504047290 */ /* 0x000fc8000fffe02a */
[----:B------:R-:W-:-:S04]  /*0f50*/  USHF.R.S32.HI UR5, URZ, 0x1f, UR4 ;  /* 0x0000001f3f057899 */ /* 0x000fc80008011404 */
[----:B------:R-:W-:-:S04]  /*0f60*/  ULEA.HI UR5, UR5, UR4, URZ, 0x6 ;  /* 0x0000000405057291 */ /* 0x000fc8000f8f303f */
[----:B------:R-:W-:-:S04]  /*0f70*/  USHF.R.S32.HI UR5, URZ, 0x6, UR5 ;  /* 0x000000063f057899 */ /* 0x000fc80008011405 */
[----:B------:R-:W-:-:S04]  /*0f80*/  UISETP.LT.AND UP0, UPT, UR39, UR5, UPT ;  /* 0x000000052700728c */ /* 0x000fc8000bf01270 */
[----:B------:R-:W-:-:S12]  /*0f90*/  USEL UR39, UR39, UR5, UP0 ;  /* 0x0000000527277287 */ /* 0x000fd80008000000 */
.L_x_1559:
        /* <DEDUP_REMOVED lines=28> */
.L_x_1562:
        /* <DEDUP_REMOVED lines=15> */
.L_x_1561:
        /* <DEDUP_REMOVED lines=22> */
.L_x_1564:
        /* <DEDUP_REMOVED lines=15> */
.L_x_1563:
[----:B------:R-:W-:Y:S01]  /*14a0*/  SHF.R.S32.HI R25, RZ, 0x1f, R22 ;  /* 0x0000001fff197819 */ /* 0x000fe20000011416 */
[----:B------:R-:W-:-:S03]  /*14b0*/  UMOV UR4, 0xffffffff ;  /* 0xffffffff00047882 */ /* 0x000fc60000000000 */
[----:B------:R-:W-:-:S04]  /*14c0*/  LEA.HI R0, R25, R22, RZ, 0x7 ;  /* 0x0000001619007211 */ /* 0x000fc800078f38ff */
[----:B------:R-:W-:Y:S01]  /*14d0*/  SHF.R.S32.HI R16, RZ, 0x7, R0 ;  /* 0x00000007ff107819 */ /* 0x000fe20000011400 */
[----:B------:R-:W-:Y:S06]  /*14e0*/  BRA.DIV UR4, `(.L_x_1565) ;  /* 0x0000009204907947 */ /* 0x000fec000b800000 */
[----:B------:R1:W2:Y:S02]  /*14f0*/  SHFL.IDX PT, R14, R16, RZ, 0x1f ;  /* 0x00001fff100e7589 */ /* 0x0002a400000e0000 */
.L_x_1660:
        /* <DEDUP_REMOVED lines=15> */
.L_x_1566:
        /* <DEDUP_REMOVED lines=19> */
.L_x_1568:
        /* <DEDUP_REMOVED lines=40> */
[----:B------:R-:W-:Y:S02]  /*19a0*/  LEA.HI R22, R25, R22, RZ, 0x3 ;  /* 0x0000001619167211 */ /* 0x000fe400078f18ff */
[----:B------:R-:W-:Y:S02]  /*19b0*/  CS2R R70, SRZ ;  /* 0x0000000000467805 */ /* 0x000fe4000001ff00 */
[----:B------:R-:W-:Y:S01]  /*19c0*/  LEA.HI R5, R5, R4, RZ, 0x3 ;  /* 0x0000000405057211 */ /* 0x000fe200078f18ff */
[----:B------:R-:W4:Y:S01]  /*19d0*/  LDSM.16.M88.4 R192, [R7+0xa000] ;  /* 0x00a0000007c0783b */ /* 0x000f220000000200 */
[----:B------:R-:W-:-:S02]  /*19e0*/  LOP3.LUT R9, R0, 0x30, R9, 0xf8, !PT ;  /* 0x0000003000097812 */ /* 0x000fc400078ef809 */
[----:B------:R-:W-:Y:S02]  /*19f0*/  CS2R R68, SRZ ;  /* 0x0000000000447805 */ /* 0x000fe4000001ff00 */
[----:B------:R-:W-:Y:S02]  /*1a00*/  LOP3.LUT R5, R5, 0xfffffff8, RZ, 0xc0, !PT ;  /* 0xfffffff805057812 */ /* 0x000fe400078ec0ff */
[----:B------:R-:W-:Y:S02]  /*1a10*/  CS2R R66, SRZ ;  /* 0x0000000000427805 */ /* 0x000fe4000001ff00 */
[----:B------:R-:W-:Y:S02]  /*1a20*/  LEA.HI R24, R24, R27, RZ, 0x5 ;  /* 0x0000001b18187211 */ /* 0x000fe400078f28ff */
[----:B------:R-:W-:Y:S02]  /*1a30*/  CS2R R64, SRZ ;  /* 0x0000000000407805 */ /* 0x000fe4000001ff00 */
[----:B------:R-:W-:Y:S01]  /*1a40*/  LOP3.LUT R22, R9, 0x8, R22, 0xf8, !PT ;  /* 0x0000000809167812 */ /* 0x000fe200078ef816 */
[----:B------:R-:W-:Y:S01]  /*1a50*/  IMAD.IADD R5, R4, 0x1, -R5 ;  /* 0x0000000104057824 */ /* 0x000fe200078e0a05 */
[----:B------:R-:W-:Y:S01]  /*1a60*/  SHF.R.U32.HI R11, RZ, 0x3, R0 ;  /* 0x00000003ff0b7819 */ /* 0x000fe20000011600 */
[C---:B------:R-:W-:Y:S01]  /*1a70*/  IMAD R0, R16.reuse, 0x8, R3 ;  /* 0x0000000810007824 */ /* 0x040fe200078e0203 */
[----:B------:R-:W-:Y:S01]  /*1a80*/  SHF.R.S32.HI R24, RZ, 0x5, R24 ;  /* 0x00000005ff187819 */ /* 0x000fe20000011418 */
[----:B------:R-:W-:Y:S01]  /*1a90*/  IMAD R3, R16, 0x300, R27 ;  /* 0x0000030010037824 */ /* 0x000fe200078e021b */
[----:B------:R-:W-:-:S02]  /*1aa0*/  LOP3.LUT R11, R22, R11, RZ, 0x3c, !PT ;  /* 0x0000000b160b7212 */ /* 0x000fc400078e3cff */
[----:B------:R-:W-:Y:S02]  /*1ab0*/  CS2R R62, SRZ ;  /* 0x00000000003e7805 */ /* 0x000fe4000001ff00 */
[----:B------:R-:W-:Y:S01]  /*1ac0*/  LEA.HI R4, R16, R16, RZ, 0x1 ;  /* 0x0000001010047211 */ /* 0x000fe200078f08ff */
[----:B------:R-:W-:Y:S01]  /*1ad0*/  IMAD R24, R24, 0x10, R5 ;  /* 0x0000001018187824 */ /* 0x000fe200078e0205 */
[----:B------:R-:W-:Y:S01]  /*1ae0*/  CS2R R60, SRZ ;  /* 0x00000000003c7805 */ /* 0x000fe2000001ff00 */
[----:B------:R-:W-:Y:S01]  /*1af0*/  IMAD.U32 R5, R0, 0x200, R11 ;  /* 0x0000020000057824 */ /* 0x000fe200078e000b */
[----:B------:R-:W-:Y:S01]  /*1b00*/  LOP3.LUT R9, R4, 0x3fffffe, RZ, 0xc0, !PT ;  /* 0x03fffffe04097812 */ /* 0x000fe200078ec0ff */
[----:B------:R-:W-:Y:S01]  /*1b10*/  IMAD.MOV.U32 R0, RZ, RZ, 0x20 ;  /* 0x00000020ff007424 */ /* 0x000fe200078e00ff */
[----:B------:R-:W-:Y:S01]  /*1b20*/  CS2R R58, SRZ ;  /* 0x00000000003a7805 */ /* 0x000fe2000001ff00 */
[----:B------:R-:W-:Y:S01]  /*1b30*/  IMAD.U32 R4, RZ, RZ, UR42 ;  /* 0x0000002aff047e24 */ /* 0x000fe2000f8e00ff */
[----:B------:R-:W-:Y:S01]  /*1b40*/  CS2R R56, SRZ ;  /* 0x0000000000387805 */ /* 0x000fe2000001ff00 */
[----:B------:R-:W-:Y:S01]  /*1b50*/  IMAD.IADD R9, R16, 0x1, -R9 ;  /* 0x0000000110097824 */ /* 0x000fe200078e0a09 */
[----:B------:R-:W-:Y:S01]  /*1b60*/  SEL R0, R0, 0xffffffe0, !P0 ;  /* 0xffffffe000007807 */ /* 0x000fe20004000000 */
[----:B------:R-:W-:Y:S01]  /*1b70*/  IMAD.SHL.U32 R3, R3, 0x4, RZ ;  /* 0x0000000403037824 */ /* 0x000fe200078e00ff */
        /* <DEDUP_REMOVED lines=44> */
[----:B------:R-:W-:Y:S01]  /*1e40*/  CS2R R72, SRZ ;  /* 0x0000000000487805 */ /* 0x000fe2000001ff00 */
[----:B------:R-:W-:Y:S01]  /*1e50*/  IMAD R3, R3, 0x4, R18 ;  /* 0x0000000403037824 */ /* 0x000fe200078e0212 */
[----:B------:R-:W-:Y:S01]  /*1e60*/  IADD3 R4, -R9, UR41, -R4 ;  /* 0x0000002909047c10 */ /* 0x000fe2000fffe904 */
[----:B------:R-:W-:Y:S01]  /*1e70*/  ULOP3.LUT UR9, UR38, 0x1, URZ, 0xfc, !UPT ;  /* 0x0000000126097892 */ /* 0x000fe2000f8efc3f */
[----:B-----5:R-:W-:Y:S01]  /*1e80*/  IADD3 R0, RZ, -UR42, -R9 ;  /* 0x8000002aff007c10 */ /* 0x020fe2000fffe809 */
[----:B------:R-:W-:Y:S01]  /*1e90*/  UMOV UR4, URZ ;  /* 0x0000003f00047c82 */ /* 0x000fe20008000000 */
[----:B------:R-:W-:Y:S01]  /*1ea0*/  UMOV UR5, URZ ;  /* 0x0000003f00057c82 */ /* 0x000fe20008000000 */
[----:B-1234-:R-:W-:-:S08]  /*1eb0*/  ULDC UR6, c[0x0][0x744] ;  /* 0x0001d10000067ab9 */ /* 0x01efd00000000800 */
.L_x_1579:
[----:B------:R-:W-:-:S06]  /*1ec0*/  UISETP.NE.AND UP0, UPT, UR9, 0x3, UPT ;  /* 0x000000030900788c */ /* 0x000fcc000bf05270 */
[----:B------:R-:W-:-:S13]  /*1ed0*/  PLOP3.LUT P6, PT, PT, PT, UP0, 0x80, 0x0 ;  /* 0x000000000000781c */ /* 0x000fda0003fcf008 */
[----:B-1----:R-:W-:Y:S05]  /*1ee0*/  @!P6 BRA `(.L_x_1569) ;  /* 0x000000000004e947 */ /* 0x002fea0003800000 */
[----:B------:R-:W-:Y:S01]  /*1ef0*/  BPT.TRAP 0x1 ;  /* 0x000000040000795c */ /* 0x000fe20000300000 */
.L_x_1569:
[----:B------:R-:W-:Y:S01]  /*1f00*/  R2UR UR7, R18 ;  /* 0x00000000120772ca */ /* 0x000fe200000e0000 */
[----:B------:R-:W-:-:S05]  /*1f10*/  IMAD.U32 R16, RZ, RZ, UR4 ;  /* 0x00000004ff107e24 */ /* 0x000fca000f8e00ff */
[----:B------:R-:W-:-:S07]  /*1f20*/  SHF.L.U32 R16, R16, 0x1f, RZ ;  /* 0x0000001f10107819 */ /* 0x000fce00000006ff */
[----:B------:R-:W-:-:S09]  /*1f30*/  ULEA UR7, UR5, UR7, 0x3 ;  /* 0x0000000705077291 */ /* 0x000fd2000f8e183f */
[----:B------:R1:W2:Y:S01]  /*1f40*/  SYNCS.PHASECHK.TRANS64.TRYWAIT P0, [UR7+0x26810], R16 ;  /* 0x02681010ff0075a7 */ /* 0x0002a20008000147 */
[----:B------:R-:W-:Y:S05]  /*1f50*/  @!P6 BRA `(.L_x_1570) ;  /* 0x000000000004e947 */ /* 0x000fea0003800000 */
[----:B------:R-:W-:Y:S01]  /*1f60*/  BPT.TRAP 0x1 ;  /* 0x000000040000795c */ /* 0x000fe20000300000 */
.L_x_1570:
[----:B--2---:R-:W-:Y:S05]  /*1f70*/  @P0 BRA `(.L_x_1571) ;  /* 0x0000000000080947 */ /* 0x004fea0003800000 */
[----:B------:R-:W2:Y:S02]  /*1f80*/  SYNCS.PHASECHK.TRANS64.TRYWAIT P0, [UR7+0x26810], R16 ;  /* 0x02681010ff0075a7 */ /* 0x000ea40008000147 */
[----:B--2---:R-:W-:Y:S05]  /*1f90*/  @!P0 BRA `(.L_x_1572) ;  /* 0x0000008800188947 */ /* 0x004fea0003800000 */
.L_x_1571:
        /* <DEDUP_REMOVED lines=66> */
.L_x_1573:
[----:B------:R1:W1:Y:S01]  /*23c0*/  SYNCS.PHASECHK.TRANS64.TRYWAIT P0, [UR7+0x26830], R16 ;  /* 0x02683010ff0075a7 */ /* 0x0002620008000147 */
[----:B------:R-:W-:Y:S05]  /*23d0*/  @!P6 BRA `(.L_x_1574) ;  /* 0x000000000004e947 */ /* 0x000fea0003800000 */
[----:B------:R-:W-:Y:S01]  /*23e0*/  BPT.TRAP 0x1 ;  /* 0x000000040000795c */ /* 0x000fe20000300000 */
.L_x_1574:
[----:B-1----:R-:W-:Y:S05]  /*23f0*/  @P0 BRA `(.L_x_1575) ;  /* 0x0000000000080947 */ /* 0x002fea0003800000 */
[----:B------:R-:W1:Y:S02]  /*2400*/  SYNCS.PHASECHK.TRANS64.TRYWAIT P0, [UR7+0x26830], R16 ;  /* 0x02683010ff0075a7 */ /* 0x000e640008000147 */
[----:B-1----:R-:W-:Y:S05]  /*2410*/  @!P0 BRA `(.L_x_1576) ;  /* 0x0000008400108947 */ /* 0x002fea0003800000 */
.L_x_1575:
[----:B------:R-:W-:Y:S01]  /*2420*/  R2UR UR10, R18 ;  /* 0x00000000120a72ca */ /* 0x000fe200000e0000 */
[----:B------:R-:W-:Y:S01]  /*2430*/  WARPGROUP.ARRIVE ;  /* 0x00000000000079c5 */ /* 0x000fe20000000000 */
[----:B------:R-:W-:Y:S01]  /*2440*/  UMOV UR15, 0x80000020 ;  /* 0x80000020000f7882 */ /* 0x000fe20000000000 */
[----:B------:R-:W1:Y:S01]  /*2450*/  LDC.64 R212, c[0x0][0x748] ;  /* 0x0001d200ffd47b82 */ /* 0x000e620000000a00 */
[----:B------:R-:W-:Y:S01]  /*2460*/  ULEA UR12, UR40, -UR37, 0x6 ;  /* 0x80000025280c7291 */ /* 0x000fe2000f8e303f */
[----:B------:R-:W-:Y:S01]  /*2470*/  ISETP.GT.AND P1, PT, R0, RZ, PT ;  /* 0x000000ff0000720c */ /* 0x000fe20003f24270 */
[----:B------:R-:W-:Y:S01]  /*2480*/  UMOV UR19, 0xc0000010 ;  /* 0xc000001000137882 */ /* 0x000fe20000000000 */
[----:B------:R-:W-:Y:S01]  /*2490*/  ISETP.GT.AND P0, PT, R4, RZ, PT ;  /* 0x000000ff0400720c */ /* 0x000fe20003f04270 */
[----:B------:R-:W-:Y:S01]  /*24a0*/  UMOV UR17, 0x40000040 ;  /* 0x4000004000117882 */ /* 0x000fe20000000000 */
[----:B------:R-:W-:Y:S02]  /*24b0*/  ISETP.GT.AND P2, PT, R0, 0x8, PT ;  /* 0x000000080000780c */ /* 0x000fe40003f44270 */
[----:B------:R-:W-:-:S02]  /*24c0*/  IADD3 R218, R4, UR12, R17 ;  /* 0x0000000c04da7c10 */ /* 0x000fc4000fffe011 */
[----:B------:R-:W-:Y:S01]  /*24d0*/  UIADD3 UR10, UR10, 0x18000, URZ ;  /* 0x000180000a0a7890 */ /* 0x000fe2000fffe03f */
[----:B------:R-:W-:-:S03]  /*24e0*/  ISETP.GT.AND P3, PT, R4, 0x8, PT ;  /* 0x000000080400780c */ /* 0x000fc60003f64270 */
[----:B------:R-:W-:-:S04]  /*24f0*/  USHF.R.U32.HI UR10, URZ, 0x4, UR10 ;  /* 0x000000043f0a7899 */ /* 0x000fc8000801160a */
[----:B------:R-:W-:-:S04]  /*2500*/  ULOP3.LUT UR10, UR10, 0x3fff, URZ, 0xc0, !UPT ;  /* 0x00003fff0a0a7892 */ /* 0x000fc8000f8ec03f */
[----:B------:R-:W-:Y:S01]  /*2510*/  ULOP3.LUT UR11, UR10, 0x10000, URZ, 0xfc, !UPT ;  /* 0x000100000a0b7892 */ /* 0x000fe2000f8efc3f */
[C-C-:B-1----:R-:W-:Y:S01]  /*2520*/  IMAD.IADD R217, R212.reuse, 0x1, -R218.reuse ;  /* 0x00000001d4d97824 */ /* 0x142fe200078e0ada */
[----:B------:R-:W-:Y:S02]  /*2530*/  IADD3 R216, RZ, -R218, -R213 ;  /* 0x800000daffd87210 */ /* 0x000fe40007ffe8d5 */
[----:B------:R-:W-:Y:S01]  /*2540*/  UIMAD UR11, UR5, 0x300, UR11 ;  /* 0x00000300050b78a4 */ /* 0x000fe2000f8e020b */
[----:B------:R-:W-:Y:S01]  /*2550*/  IADD3 R212, R212, 0x8, -R218 ;  /* 0x00000008d4d47810 */ /* 0x000fe20007ffe8da */
[----:B------:R-:W-:Y:S01]  /*2560*/  ULOP3.LUT UR10, UR10, 0x1000000, URZ, 0xfc, !UPT ;  /* 0x010000000a0a7892 */ /* 0x000fe2000f8efc3f */
[----:B------:R-:W-:Y:S01]  /*2570*/  SEL R217, R217, 0x40, !P1 ;  /* 0x00000040d9d97807 */ /* 0x000fe20004800000 */
[----:B------:R-:W-:Y:S01]  /*2580*/  UIADD3 UR12, UR11, 0x202, URZ ;  /* 0x000002020b0c7890 */ /* 0x000fe2000fffe03f */
[----:B------:R-:W-:Y:S01]  /*2590*/  SEL R216, R216, 0x40, P0 ;  /* 0x00000040d8d87807 */ /* 0x000fe20000000000 */
[----:B------:R-:W-:Y:S01]  /*25a0*/  UIMAD UR10, UR5, 0x300, UR10 ;  /* 0x00000300050a78a4 */ /* 0x000fe2000f8e020a */
[C---:B------:R-:W-:Y:S01]  /*25b0*/  ISETP.GE.AND P0, PT, R217.reuse, RZ, PT ;  /* 0x000000ffd900720c */ /* 0x040fe20003f06270 */
[----:B------:R-:W-:Y:S01]  /*25c0*/  UMOV UR14, UR11 ;  /* 0x0000000b000e7c82 */ /* 0x000fe20008000000 */
[----:B------:R-:W-:-:S04]  /*25d0*/  ISETP.GE.AND P1, PT, R217, 0x1, PT ;  /* 0x00000001d900780c */ /* 0x000fc80003f26270 */
[----:B------:R-:W-:Y:S01]  /*25e0*/  HGMMA.64x64x16.F32 R120, R184, gdesc[UR12], RZ, !UPT, gsb0 ;  /* 0x00e0000cb8787df0 */ /* 0x000fe2000c0008ff */
[----:B------:R-:W-:Y:S01]  /*25f0*/  UIADD3 UR14, UR11, 0x2, URZ ;  /* 0x000000020b0e7890 */ /* 0x000fe2000fffe03f */
[----:B------:R-:W-:Y:S01]  /*2600*/  ISETP.GT.OR P0, PT, R216, RZ, !P0 ;  /* 0x000000ffd800720c */ /* 0x000fe20004704670 */
[----:B------:R-:W-:Y:S01]  /*2610*/  UMOV UR15, 0x80000020 ;  /* 0x80000020000f7882 */ /* 0x000fe20000000000 */
[C---:B------:R-:W-:Y:S02]  /*2620*/  ISETP.GE.AND P4, PT, R217.reuse, 0x38, PT ;  /* 0x00000038d900780c */ /* 0x040fe40003f86270 */
[----:B------:R-:W-:Y:S02]  /*2630*/  FSEL R215, R152, -INF , !P0 ;  /* 0xff80000098d77808 */ /* 0x000fe40004000000 */
[----:B------:R-:W-:Y:S02]  /*2640*/  ISETP.GT.OR P0, PT, R216, 0x1, !P1 ;  /* 0x00000001d800780c */ /* 0x000fe40004f04670 */
[----:B------:R-:W-:Y:S01]  /*2650*/  ISETP.GE.AND P1, PT, R217, 0x8, PT ;  /* 0x00000008d900780c */ /* 0x000fe20003f26270 */
[----:B---3--:R-:W-:Y:S01]  /*2660*/  FFMA.FTZ R152, R215, UR6, -R20 ;  /* 0x00000006d7987c23 */ /* 0x008fe20008010814 */
        /* <DEDUP_REMOVED lines=8> */
[----:B----4-:R-:W-:Y:S01]  /*26f0*/  FFMA.FTZ R22, R215, UR6, -R210 ;  /* 0x00000006d7167c23 */ /* 0x010fe200080108d2 */
[----:B------:R-:W-:-:S02]  /*2700*/  FSEL R16, R157, -INF , !P0 ;  /* 0xff8000009d107808 */ /* 0x000fc40004000000 */
[----:B------:R-:W-:Y:S01]  /*2710*/  ISETP.GT.OR P0, PT, R216, 0x10, !P1 ;  /* 0x00000010d800780c */ /* 0x000fe20004f04670 */
[----:B------:R-:W-:Y:S01]  /*2720*/  MUFU.EX2 R153, R153 ;  /* 0x0000009900997308 */ /* 0x000fe20000000800 */
[C---:B------:R-:W-:Y:S01]  /*2730*/  ISETP.GE.AND P1, PT, R217.reuse, 0x11, PT ;  /* 0x00000011d900780c */ /* 0x040fe20003f26270 */
[----:B------:R-:W-:Y:S01]  /*2740*/  FFMA.FTZ R215, R16, UR6, -R211 ;  /* 0x0000000610d77c23 */ /* 0x000fe200080108d3 */
[----:B------:R-:W-:Y:S02]  /*2750*/  FSEL R157, R160, -INF , !P0 ;  /* 0xff800000a09d7808 */ /* 0x000fe40004000000 */
[C---:B------:R-:W-:Y:S02]  /*2760*/  ISETP.GT.OR P0, PT, R216.reuse, 0x11, !P1 ;  /* 0x00000011d800780c */ /* 0x040fe40004f04670 */
[----:B------:R-:W-:Y:S01]  /*2770*/  ISETP.GE.AND P1, PT, R217, 0x18, PT ;  /* 0x00000018d900780c */ /* 0x000fe20003f26270 */
[----:B------:R-:W-:Y:S01]  /*2780*/  FFMA.FTZ R16, R157, UR6, -R208 ;  /* 0x000000069d107c23 */ /* 0x000fe200080108d0 */
[----:B------:R-:W-:Y:S01]  /*2790*/  FSEL R156, R161, -INF , !P0 ;  /* 0xff800000a19c7808 */ /* 0x000fe20004000000 */
[----:B------:R-:W-:Y:S01]  /*27a0*/  MUFU.EX2 R22, R22 ;  /* 0x0000001600167308 */ /* 0x000fe20000000800 */
[----:B------:R-:W-:-:S02]  /*27b0*/  ISETP.GT.OR P0, PT, R216, 0x18, !P1 ;  /* 0x00000018d800780c */ /* 0x000fc40004f04670 */
[C---:B------:R-:W-:Y:S01]  /*27c0*/  ISETP.GE.AND P1, PT, R217.reuse, 0x19, PT ;  /* 0x00000019d900780c */ /* 0x040fe20003f26270 */
[----:B------:R-:W-:Y:S01]  /*27d0*/  FFMA.FTZ R161, R156, UR6, -R209 ;  /* 0x000000069ca17c23 */ /* 0x000fe200080108d1 */
[----:B------:R-:W-:Y:S02]  /*27e0*/  FSEL R157, R164, -INF , !P0 ;  /* 0xff800000a49d7808 */ /* 0x000fe40004000000 */
[C---:B------:R-:W-:Y:S01]  /*27f0*/  ISETP.GT.OR P0, PT, R216.reuse, 0x19, !P1 ;  /* 0x00000019d800780c */ /* 0x040fe20004f04670 */
[----:B------:R-:W-:Y:S01]  /*2800*/  MUFU.EX2 R16, R16 ;  /* 0x0000001000107308 */ /* 0x000fe20000000800 */
[----:B------:R-:W-:Y:S01]  /*2810*/  ISETP.GE.AND P1, PT, R217, 0x20, PT ;  /* 0x00000020d900780c */ /* 0x000fe20003f26270 */
[----:B------:R-:W-:Y:S01]  /*2820*/  FFMA.FTZ R160, R157, UR6, -R14 ;  /* 0x000000069da07c23 */ /* 0x000fe2000801080e */
[----:B------:R-:W-:Y:S02]  /*2830*/  FSEL R156, R165, -INF , !P0 ;  /* 0xff800000a59c7808 */ /* 0x000fe40004000000 */
[----:B------:R-:W-:-:S02]  /*2840*/  ISETP.GT.OR P0, PT, R216, 0x20, !P1 ;  /* 0x00000020d800780c */ /* 0x000fc40004f04670 */
[C---:B------:R-:W-:Y:S01]  /*2850*/  ISETP.GE.AND P1, PT, R217.reuse, 0x21, PT ;  /* 0x00000021d900780c */ /* 0x040fe20003f26270 */
[----:B------:R-:W-:Y:S01]  /*2860*/  FFMA.FTZ R165, R156, UR6, -R15 ;  /* 0x000000069ca57c23 */ /* 0x000fe2000801080f */
[----:B------:R-:W-:Y:S01]  /*2870*/  FSEL R157, R168, -INF , !P0 ;  /* 0xff800000a89d7808 */ /* 0x000fe20004000000 */
[----:B------:R-:W1:Y:S01]  /*2880*/  MUFU.EX2 R160, R160 ;  /* 0x000000a000a07308 */ /* 0x000e620000000800 */
[C---:B------:R-:W-:Y:S02]  /*2890*/  ISETP.GT.OR P0, PT, R216.reuse, 0x21, !P1 ;  /* 0x00000021d800780c */ /* 0x040fe40004f04670 */
[----:B------:R-:W-:Y:S01]  /*28a0*/  ISETP.GE.AND P1, PT, R217, 0x28, PT ;  /* 0x00000028d900780c */ /* 0x000fe20003f26270 */
        /* <DEDUP_REMOVED lines=8> */
[----:B------:R-:W-:Y:S01]  /*2930*/  ISETP.GE.AND P1, PT, R217, 0x30, PT ;  /* 0x00000030d900780c */ /* 0x000fe20003f26270 */
[----:B------:R-:W-:Y:S01]  /*2940*/  FFMA.FTZ R168, R157, UR6, -R8 ;  /* 0x000000069da87c23 */ /* 0x000fe20008010808 */
[----:B------:R-:W-:Y:S01]  /*2950*/  IADD3 R156, -R218, 0x8, -R213 ;  /* 0x00000008da9c7810 */ /* 0x000fe20007ffe9d5 */
[----:B------:R-:W4:Y:S01]  /*2960*/  MUFU.EX2 R161, R161 ;  /* 0x000000a100a17308 */ /* 0x000f220000000800 */
[----:B------:R-:W-:Y:S02]  /*2970*/  SEL R157, R212, 0x40, !P2 ;  /* 0x00000040d49d7807 */ /* 0x000fe40005000000 */
[----:B------:R-:W-:Y:S01]  /*2980*/  FSEL R172, R173, -INF , !P0 ;  /* 0xff800000adac7808 */ /* 0x000fe20004000000 */
[----:B------:R-:W-:Y:S02]  /*2990*/  WARPGROUP.DEPBAR.LE gsb0, 0x0 ;  /* 0x00008000000079c5 */ /* 0x000fe40000010000 */
[----:B------:R-:W-:Y:S01]  /*29a0*/  WARPGROUP.ARRIVE ;  /* 0x00000000000079c5 */ /* 0x000fe20000000000 */
[----:B------:R-:W-:Y:S01]  /*29b0*/  ISETP.GT.OR P0, PT, R216, 0x30, !P1 ;  /* 0x00000030d800780c */ /* 0x000fe20004f04670 */
[----:B------:R-:W-:Y:S01]  /*29c0*/  FFMA.FTZ R173, R172, UR6, -R9 ;  /* 0x00000006acad7c23 */ /* 0x000fe20008010809 */
[----:B------:R-:W-:Y:S01]  /*29d0*/  SEL R156, R156, 0x40, P3 ;  /* 0x000000409c9c7807 */ /* 0x000fe20001800000 */
[----:B------:R-:W5:Y:S01]  /*29e0*/  MUFU.EX2 R168, R168 ;  /* 0x000000a800a87308 */ /* 0x000f620000000800 */
[----:B------:R-:W-:Y:S01]  /*29f0*/  ISETP.GE.AND P1, PT, R157, RZ, PT ;  /* 0x000000ff9d00720c */ /* 0x000fe20003f26270 */
[----:B------:R-:W-:Y:S01]  /*2a00*/  HGMMA.64x64x16.F32 R120, R196, gdesc[UR12], R120, gsb0 ;  /* 0x00e0000cc4787df0 */ /* 0x000fe20008000878 */
[----:B------:R-:W-:Y:S01]  /*2a10*/  UIADD3 UR14, UR11, 0x100, URZ ;  /* 0x000001000b0e7890 */ /* 0x000fe2000fffe03f */
[----:B------:R-:W-:Y:S01]  /*2a20*/  FSEL R213, R176, -INF , !P0 ;  /* 0xff800000b0d57808 */ /* 0x000fe20004000000 */
[----:B------:R-:W-:Y:S01]  /*2a30*/  UMOV UR15, 0x80000020 ;  /* 0x80000020000f7882 */ /* 0x000fe20000000000 */
[----:B------:R-:W-:-:S02]  /*2a40*/  ISETP.GT.OR P0, PT, R156, RZ, !P1 ;  /* 0x000000ff9c00720c */ /* 0x000fc40004f04670 */
[----:B------:R-:W-:Y:S01]  /*2a50*/  ISETP.GE.AND P1, PT, R157, 0x1, PT ;  /* 0x000000019d00780c */ /* 0x000fe20003f26270 */
[----:B------:R-:W-:Y:S01]  /*2a60*/  FFMA.FTZ R172, R213, UR6, -R12 ;  /* 0x00000006d5ac7c23 */ /* 0x000fe2000801080c */
[----:B------:R-:W-:Y:S01]  /*2a70*/  FSEL R213, R154, -INF , !P0 ;  /* 0xff8000009ad57808 */ /* 0x000fe20004000000 */
[----:B------:R-:W2:Y:S01]  /*2a80*/  MUFU.EX2 R173, R173 ;  /* 0x000000ad00ad7308 */ /* 0x000ea20000000800 */
[C---:B------:R-:W-:Y:S02]  /*2a90*/  ISETP.GT.OR P0, PT, R156.reuse, 0x1, !P1 ;  /* 0x000000019c00780c */ /* 0x040fe40004f04670 */
[----:B------:R-:W-:Y:S01]  /*2aa0*/  ISETP.GE.AND P1, PT, R157, 0x8, PT ;  /* 0x000000089d00780c */ /* 0x000fe20003f26270 */
[----:B------:R-:W-:Y:S01]  /*2ab0*/  FFMA.FTZ R176, R213, UR6, -R20 ;  /* 0x00000006d5b07c23 */ /* 0x000fe20008010814 */
[----:B------:R-:W-:Y:S02]  /*2ac0*/  FSEL R20, R155, -INF , !P0 ;  /* 0xff8000009b147808 */ /* 0x000fe40004000000 */
[----:B------:R-:W-:Y:S01]  /*2ad0*/  ISETP.GT.OR P0, PT, R156, 0x8, !P1 ;  /* 0x000000089c00780c */ /* 0x000fe20004f04670 */
[----:B------:R-:W-:Y:S01]  /*2ae0*/  MUFU.EX2 R215, R215 ;  /* 0x000000d700d77308 */ /* 0x000fe20000000800 */
[----:B------:R-:W-:Y:S01]  /*2af0*/  ISETP.GE.AND P1, PT, R157, 0x9, PT ;  /* 0x000000099d00780c */ /* 0x000fe20003f26270 */
[----:B------:R-:W-:Y:S01]  /*2b00*/  FFMA.FTZ R213, R20, UR6, -R21 ;  /* 0x0000000614d57c23 */ /* 0x000fe20008010815 */
[----:B------:R-:W-:-:S02]  /*2b10*/  FSEL R21, R158, -INF , !P0 ;  /* 0xff8000009e157808 */ /* 0x000fc40004000000 */
[C---:B------:R-:W-:Y:S02]  /*2b20*/  ISETP.GT.OR P0, PT, R156.reuse, 0x9, !P1 ;  /* 0x000000099c00780c */ /* 0x040fe40004f04670 */
[----:B------:R-:W-:Y:S01]  /*2b30*/  ISETP.GE.AND P3, PT, R157, 0x11, PT ;  /* 0x000000119d00780c */ /* 0x000fe20003f66270 */
[----:B------:R-:W-:Y:S01]  /*2b40*/  FFMA.FTZ R210, R21, UR6, -R210 ;  /* 0x0000000615d27c23 */ /* 0x000fe200080108d2 */
[----:B------:R-:W-:Y:S01]  /*2b50*/  ISETP.GE.AND P2, PT, R157, 0x10, PT ;  /* 0x000000109d00780c */ /* 0x000fe20003f46270 */
[----:B------:R-:W2:Y:S01]  /*2b60*/  MUFU.EX2 R213, R213 ;  /* 0x000000d500d57308 */ /* 0x000ea20000000800 */
[----:B------:R-:W-:Y:S02]  /*2b70*/  FSEL R20, R159, -INF , !P0 ;  /* 0xff8000009f147808 */ /* 0x000fe40004000000 */
[C---:B------:R-:W-:Y:S02]  /*2b80*/  ISETP.GT.OR P0, PT, R156.reuse, 0x11, !P3 ;  /* 0x000000119c00780c */ /* 0x040fe40005f04670 */
[----:B------:R-:W-:Y:S01]  /*2b90*/  ISETP.GT.OR P1, PT, R156, 0x10, !P2 ;  /* 0x000000109c00780c */ /* 0x000fe20005724670 */
[----:B------:R-:W-:Y:S01]  /*2ba0*/  FFMA.FTZ R211, R20, UR6, -R211 ;  /* 0x0000000614d37c23 */ /* 0x000fe200080108d3 */
[----:B------:R-:W-:Y:S01]  /*2bb0*/  ISETP.GE.AND P2, PT, R157, 0x19, PT ;  /* 0x000000199d00780c */ /* 0x000fe20003f46270 */
[----:B------:R-:W2:Y:S01]  /*2bc0*/  MUFU.EX2 R176, R176 ;  /* 0x000000b000b07308 */ /* 0x000ea20000000800 */
[----:B------:R-:W-:-:S02]  /*2bd0*/  FSEL R20, R163, -INF , !P0 ;  /* 0xff800000a3147808 */ /* 0x000fc40004000000 */
[C---:B------:R-:W-:Y:S02]  /*2be0*/  ISETP.GE.AND P3, PT, R157.reuse, 0x20, PT ;  /* 0x000000209d00780c */ /* 0x040fe40003f66270 */
[----:B------:R-:W-:Y:S01]  /*2bf0*/  ISETP.GT.OR P2, PT, R156, 0x19, !P2 ;  /* 0x000000199c00780c */ /* 0x000fe20005744670 */
[----:B------:R-:W-:Y:S01]  /*2c00*/  FFMA.FTZ R209, R20, UR6, -R209 ;  /* 0x0000000614d17c23 */ /* 0x000fe200080108d1 */
[----:B------:R-:W-:Y:S01]  /*2c10*/  ISETP.GE.AND P0, PT, R157, 0x18, PT ;  /* 0x000000189d00780c */ /* 0x000fe20003f06270 */
[----:B------:R-:W-:Y:S01]  /*2c20*/  MUFU.EX2 R163, R211 ;  /* 0x000000d300a37308 */ /* 0x000fe20000000800 */
[----:B------:R-:W-:Y:S02]  /*2c30*/  FSEL R21, R162, -INF , !P1 ;  /* 0xff800000a2157808 */ /* 0x000fe40004800000 */
[C---:B------:R-:W-:Y:S02]  /*2c40*/  ISETP.GT.OR P3, PT, R156.reuse, 0x20, !P3 ;  /* 0x000000209c00780c */ /* 0x040fe40005f64670 */
[----:B------:R-:W-:Y:S01]  /*2c50*/  FSEL R20, R167, -INF , !P2 ;  /* 0xff800000a7147808 */ /* 0x000fe20005000000 */
[----:B------:R-:W-:Y:S01]  /*2c60*/  FFMA.FTZ R162, R21, UR6, -R208 ;  /* 0x0000000615a27c23 */ /* 0x000fe200080108d0 */
[----:B------:R-:W-:Y:S01]  /*2c70*/  ISETP.GT.OR P0, PT, R156, 0x18, !P0 ;  /* 0x000000189c00780c */ /* 0x000fe20004704670 */
[----:B------:R-:W-:Y:S01]  /*2c80*/  MUFU.EX2 R167, R209 ;  /* 0x000000d100a77308 */ /* 0x000fe20000000800 */
[----:B------:R-:W-:Y:S01]  /*2c90*/  ISETP.GE.AND P2, PT, R157, 0x21, PT ;  /* 0x000000219d00780c */ /* 0x000fe20003f46270 */
[----:B------:R-:W-:Y:S01]  /*2ca0*/  FFMA.FTZ R208, R20, UR6, -R15 ;  /* 0x0000000614d07c23 */ /* 0x000fe2000801080f */
[----:B------:R-:W-:-:S02]  /*2cb0*/  FSEL R155, R170, -INF , !P3 ;  /* 0xff800000aa9b7808 */ /* 0x000fc40005800000 */
[----:B------:R-:W-:Y:S02]  /*2cc0*/  ISETP.GE.AND P1, PT, R217, 0x31, PT ;  /* 0x00000031d900780c */ /* 0x000fe40003f26270 */
[----:B------:R-:W-:Y:S01]  /*2cd0*/  FSEL R21, R166, -INF , !P0 ;  /* 0xff800000a6157808 */ /* 0x000fe20004000000 */
[----:B------:R-:W-:Y:S01]  /*2ce0*/  FFMA.FTZ R170, R155, UR6, -R10 ;  /* 0x000000069baa7c23 */ /* 0x000fe2000801080a */
[----:B------:R-:W-:Y:S01]  /*2cf0*/  ISETP.GT.OR P2, PT, R156, 0x21, !P2 ;  /* 0x000000219c00780c */ /* 0x000fe20005744670 */
[----:B------:R-:W2:Y:S01]  /*2d00*/  MUFU.EX2 R210, R210 ;  /* 0x000000d200d27308 */ /* 0x000ea20000000800 */
[----:B------:R-:W-:Y:S01]  /*2d10*/  ISETP.GT.OR P3, PT, R216, 0x31, !P1 ;  /* 0x00000031d800780c */ /* 0x000fe20004f64670 */
[----:B------:R-:W-:Y:S01]  /*2d20*/  FFMA.FTZ R166, R21, UR6, -R14 ;  /* 0x0000000615a67c23 */ /* 0x000fe2000801080e */
[C---:B------:R-:W-:Y:S02]  /*2d30*/  ISETP.GE.AND P1, PT, R157.reuse, 0x28, PT ;  /* 0x000000289d00780c */ /* 0x040fe40003f26270 */
[----:B------:R-:W-:-:S02]  /*2d40*/  ISETP.GE.AND P5, PT, R157, 0x29, PT ;  /* 0x000000299d00780c */ /* 0x000fc40003fa6270 */
[----:B------:R-:W-:Y:S01]  /*2d50*/  FSEL R10, R171, -INF , !P2 ;  /* 0xff800000ab0a7808 */ /* 0x000fe20005000000 */
[----:B------:R-:W2:Y:S01]  /*2d60*/  MUFU.EX2 R162, R162 ;  /* 0x000000a200a27308 */ /* 0x000ea20000000800 */
[C---:B------:R-:W-:Y:S02]  /*2d70*/  ISETP.GT.OR P1, PT, R156.reuse, 0x28, !P1 ;  /* 0x000000289c00780c */ /* 0x040fe40004f24670 */
[----:B------:R-:W-:Y:S01]  /*2d80*/  ISETP.GT.OR P5, PT, R156, 0x29, !P5 ;  /* 0x000000299c00780c */ /* 0x000fe20006fa4670 */
[----:B------:R-:W-:Y:S01]  /*2d90*/  FFMA.FTZ R171, R10, UR6, -R11 ;  /* 0x000000060aab7c23 */ /* 0x000fe2000801080b */
[----:B------:R-:W-:Y:S02]  /*2da0*/  FSEL R159, R174, -INF , !P1 ;  /* 0xff800000ae9f7808 */ /* 0x000fe40004800000 */
[----:B------:R-:W-:Y:S01]  /*2db0*/  FSEL R158, R175, -INF , !P5 ;  /* 0xff800000af9e7808 */ /* 0x000fe20006800000 */
[----:B------:R-:W2:Y:S01]  /*2dc0*/  MUFU.EX2 R166, R166 ;  /* 0x000000a600a67308 */ /* 0x000ea20000000800 */
[----:B------:R-:W-:-:S02]  /*2dd0*/  WARPGROUP.DEPBAR.LE gsb0, 0x0 ;  /* 0x00008000000079c5 */ /* 0x000fc40000010000 */
[----:B------:R-:W-:Y:S01]  /*2de0*/  WARPGROUP.ARRIVE ;  /* 0x00000000000079c5 */ /* 0x000fe20000000000 */
[----:B------:R-:W-:Y:S02]  /*2df0*/  FSEL R212, R177, -INF , !P3 ;  /* 0xff800000b1d47808 */ /* 0x000fe40005800000 */
[----:B------:R-:W-:Y:S01]  /*2e00*/  ISETP.GE.AND P0, PT, R217, 0x39, PT ;  /* 0x00000039d900780c */ /* 0x000fe20003f06270 */
[----:B------:R-:W-:Y:S01]  /*2e10*/  FFMA.FTZ R217, R158, UR6, -R9 ;  /* 0x000000069ed97c23 */ /* 0x000fe20008010809 */
[----:B------:R1:W2:Y:S01]  /*2e20*/  MUFU.EX2 R177, R208 ;  /* 0x000000d000b17308 */ /* 0x0002a20000000800 */
[----:B------:R-:W-:Y:S01]  /*2e30*/  HGMMA.64x64x16.F32 R120, R188, gdesc[UR12], R120, gsb0 ;  /* 0x00e0000cbc787df0 */ /* 0x000fe20008000878 */
[----:B------:R-:W-:Y:S01]  /*2e40*/  UIADD3 UR14, UR11, 0x102, URZ ;  /* 0x000001020b0e7890 */ /* 0x000fe2000fffe03f */
[C---:B------:R-:W-:Y:S01]  /*2e50*/  ISETP.GE.AND P3, PT, R157.reuse, 0x30, PT ;  /* 0x000000309d00780c */ /* 0x040fe20003f66270 */
[----:B------:R-:W-:Y:S01]  /*2e60*/  UMOV UR15, 0x80000020 ;  /* 0x80000020000f7882 */ /* 0x000fe20000000000 */
[C---:B------:R-:W-:Y:S01]  /*2e70*/  ISETP.GE.AND P2, PT, R157.reuse, 0x31, PT ;  /* 0x000000319d00780c */ /* 0x040fe20003f46270 */
[----:B------:R-:W-:Y:S01]  /*2e80*/  FFMA.FTZ R212, R212, UR6, -R13 ;  /* 0x00000006d4d47c23 */ /* 0x000fe2000801080d */
[----:B------:R-:W-:Y:S01]  /*2e90*/  ISETP.GE.AND P1, PT, R157, 0x38, PT ;  /* 0x000000389d00780c */ /* 0x000fe20003f26270 */
[----:B------:R-:W2:Y:S01]  /*2ea0*/  MUFU.EX2 R164, R164 ;  /* 0x000000a400a47308 */ /* 0x000ea20000000800 */
[----:B-1----:R-:W-:Y:S01]  /*2eb0*/  FFMA.FTZ R208, R159, UR6, -R8 ;  /* 0x000000069fd07c23 */ /* 0x002fe20008010808 */
[----:B------:R-:W-:-:S02]  /*2ec0*/  ISETP.GE.AND P5, PT, R157, 0x39, PT ;  /* 0x000000399d00780c */ /* 0x000fc40003fa6270 */
[C---:B------:R-:W-:Y:S02]  /*2ed0*/  ISETP.GT.OR P3, PT, R156.reuse, 0x30, !P3 ;  /* 0x000000309c00780c */ /* 0x040fe40005f64670 */
[C---:B------:R-:W-:Y:S02]  /*2ee0*/  ISETP.GT.OR P2, PT, R156.reuse, 0x31, !P2 ;  /* 0x000000319c00780c */ /* 0x040fe40005744670 */
[C---:B------:R-:W-:Y:S01]  /*2ef0*/  ISETP.GT.OR P1, PT, R156.reuse, 0x38, !P1 ;  /* 0x000000389c00780c */ /* 0x040fe20004f24670 */
[----:B------:R-:W1:Y:S01]  /*2f00*/  MUFU.EX2 R169, R169 ;  /* 0x000000a900a97308 */ /* 0x000e620000000800 */
[----:B------:R-:W-:Y:S02]  /*2f10*/  ISETP.GT.OR P5, PT, R156, 0x39, !P5 ;  /* 0x000000399c00780c */ /* 0x000fe40006fa4670 */
[C---:B------:R-:W-:Y:S02]  /*2f20*/  ISETP.GT.OR P0, PT, R216.reuse, 0x39, !P0 ;  /* 0x00000039d800780c */ /* 0x040fe40004704670 */
[----:B------:R-:W-:-:S02]  /*2f30*/  ISETP.GT.OR P4, PT, R216, 0x38, !P4 ;  /* 0x00000038d800780c */ /* 0x000fc40006784670 */
[----:B------:R-:W-:Y:S01]  /*2f40*/  FSEL R216, R181, -INF , !P0 ;  /* 0xff800000b5d87808 */ /* 0x000fe20004000000 */
[----:B------:R-:W1:Y:S01]  /*2f50*/  MUFU.EX2 R170, R170 ;  /* 0x000000aa00aa7308 */ /* 0x000e620000000800 */
[----:B------:R-:W-:Y:S02]  /*2f60*/  FSEL R181, R178, -INF , !P3 ;  /* 0xff800000b2b57808 */ /* 0x000fe40005800000 */
[----:B------:R-:W-:Y:S02]  /*2f70*/  FSEL R178, R179, -INF , !P2 ;  /* 0xff800000b3b27808 */ /* 0x000fe40005000000 */
[----:B------:R-:W-:Y:S01]  /*2f80*/  FSEL R211, R182, -INF , !P1 ;  /* 0xff800000b6d37808 */ /* 0x000fe20004800000 */
[----:B------:R-:W-:Y:S01]  /*2f90*/  FFMA.FTZ R218, R181, UR6, -R12 ;  /* 0x00000006b5da7c23 */ /* 0x000fe2000801080c */
[----:B------:R-:W-:Y:S01]  /*2fa0*/  FSEL R209, R180, -INF , !P4 ;  /* 0xff800000b4d17808 */ /* 0x000fe20006000000 */
[----:B------:R-:W-:Y:S01]  /*2fb0*/  FFMA.FTZ R219, R178, UR6, -R13 ;  /* 0x00000006b2db7c23 */ /* 0x000fe2000801080d */
[----:B------:R-:W-:Y:S01]  /*2fc0*/  FSEL R182, R183, -INF , !P5 ;  /* 0xff800000b7b67808 */ /* 0x000fe20006800000 */
[--C-:B------:R-:W-:Y:S01]  /*2fd0*/  FFMA.FTZ R178, R211, UR6, -R6.reuse ;  /* 0x00000006d3b27c23 */ /* 0x100fe20008010806 */
[--C-:B------:R-:W-:Y:S01]  /*2fe0*/  FFMA.FTZ R13, R216, UR6, -R7.reuse ;  /* 0x00000006d80d7c23 */ /* 0x100fe20008010807 */
[----:B------:R-:W-:Y:S01]  /*2ff0*/  FFMA.FTZ R180, R209, UR6, -R6 ;  /* 0x00000006d1b47c23 */ /* 0x000fe20008010806 */
[----:B------:R-:W1:Y:S01]  /*3000*/  MUFU.EX2 R171, R171 ;  /* 0x000000ab00ab7308 */ /* 0x000e620000000800 */
[----:B------:R-:W-:-:S07]  /*3010*/  FFMA.FTZ R12, R182, UR6, -R7 ;  /* 0x00000006b60c7c23 */ /* 0x000fce0008010807 */
[----:B------:R-:W1:Y:S08]  /*3020*/  MUFU.EX2 R208, R208 ;  /* 0x000000d000d07308 */ /* 0x000e700000000800 */
[----:B------:R-:W1:Y:S08]  /*3030*/  MUFU.EX2 R179, R217 ;  /* 0x000000d900b37308 */ /* 0x000e700000000800 */
[----:B------:R-:W1:Y:S08]  /*3040*/  MUFU.EX2 R172, R172 ;  /* 0x000000ac00ac7308 */ /* 0x000e700000000800 */
[----:B------:R-:W-:Y:S08]  /*3050*/  MUFU.EX2 R6, R218 ;  /* 0x000000da00067308 */ /* 0x000ff00000000800 */
[----:B------:R-:W1:Y:S01]  /*3060*/  MUFU.EX2 R7, R212 ;  /* 0x000000d400077308 */ /* 0x000e620000000800 */
[----:B------:R-:W-:-:S02]  /*3070*/  WARPGROUP.DEPBAR.LE gsb0, 0x0 ;  /* 0x00008000000079c5 */ /* 0x000fc40000010000 */
[----:B------:R-:W-:-:S05]  /*3080*/  WARPGROUP.ARRIVE ;  /* 0x00000000000079c5 */ /* 0x000fca0000000000 */
[----:B------:R-:W-:Y:S01]  /*3090*/  MUFU.EX2 R180, R180 ;  /* 0x000000b400b47308 */ /* 0x000fe20000000800 */
[----:B------:R-:W-:Y:S01]  /*30a0*/  HGMMA.64x64x16.F32 R120, R200, gdesc[UR12], R120, gsb0 ;  /* 0x00e0000cc8787df0 */ /* 0x000fe20008000878 */
[----:B------:R-:W-:Y:S01]  /*30b0*/  UIADD3 UR14, UR11, 0x200, URZ ;  /* 0x000002000b0e7890 */ /* 0x000fe2000fffe03f */
[----:B------:R-:W-:Y:S02]  /*30c0*/  UMOV UR15, 0x80000020 ;  /* 0x80000020000f7882 */ /* 0x000fe40000000000 */
[----:B------:R-:W-:-:S03]  /*30d0*/  UMOV UR11, 0x80000020 ;  /* 0x80000020000b7882 */ /* 0x000fc60000000000 */
[----:B------:R-:W-:Y:S08]  /*30e0*/  MUFU.EX2 R178, R178 ;  /* 0x000000b200b27308 */ /* 0x000ff00000000800 */
[----:B------:R-:W-:Y:S08]  /*30f0*/  MUFU.EX2 R13, R13 ;  /* 0x0000000d000d7308 */ /* 0x000ff00000000800 */
[----:B------:R-:W-:Y:S01]  /*3100*/  MUFU.EX2 R12, R12 ;  /* 0x0000000c000c7308 */ /* 0x000fe20000000800 */
[----:B------:R-:W-:-:S02]  /*3110*/  WARPGROUP.DEPBAR.LE gsb0, 0x0 ;  /* 0x00008000000079c5 */ /* 0x000fc40000010000 */
        /* <DEDUP_REMOVED lines=12> */
[----:B------:R-:W3:Y:S04]  /*31e0*/  LDS.64 R20, [R214+0x1e200] ;  /* 0x01e20000d6147984 */ /* 0x000ee80000000a00 */
[----:B------:R-:W4:Y:S04]  /*31f0*/  LDS.64 R14, [R214+0x1e220] ;  /* 0x01e22000d60e7984 */ /* 0x000f280000000a00 */
[----:B------:R-:W5:Y:S04]  /*3200*/  LDS.64 R154, [R214+0x1e240] ;  /* 0x01e24000d69a7984 */ /* 0x000f680000000a00 */
[----:B------:R-:W2:Y:S04]  /*3210*/  LDS.64 R10, [R214+0x1e260] ;  /* 0x01e26000d60a7984 */ /* 0x000ea80000000a00 */
[----:B------:R-:W1:Y:S04]  /*3220*/  LDS.64 R8, [R214+0x1e2a0] ;  /* 0x01e2a000d6087984 */ /* 0x000e680000000a00 */
        /* <DEDUP_REMOVED lines=11> */
[--C-:B-----5:R-:W-:Y:S01]  /*32e0*/  FADD.FTZ R15, R128, -R154.reuse ;  /* 0x8000009a800f7221 */ /* 0x120fe20000010000 */
[--C-:B------:R-:W-:Y:S01]  /*32f0*/  FADD.FTZ R122, R129, -R155.reuse ;  /* 0x8000009b817a7221 */ /* 0x100fe20000010000 */
[----:B------:R-:W-:Y:S01]  /*3300*/  FADD.FTZ R123, R130, -R154 ;  /* 0x8000009a827b7221 */ /* 0x000fe20000010000 */
[----:B------:R-:W-:Y:S01]  /*3310*/  FADD.FTZ R126, R131, -R155 ;  /* 0x8000009b837e7221 */ /* 0x000fe20000010000 */
[--C-:B--2---:R-:W-:Y:S01]  /*3320*/  FADD.FTZ R125, R132, -R10.reuse ;  /* 0x8000000a847d7221 */ /* 0x104fe20000010000 */
[----:B------:R-:W-:Y:S01]  /*3330*/  FADD.FTZ R127, R134, -R10 ;  /* 0x8000000a867f7221 */ /* 0x000fe20000010000 */
[--C-:B------:R-:W-:Y:S01]  /*3340*/  FADD.FTZ R10, R133, -R11.reuse ;  /* 0x8000000b850a7221 */ /* 0x100fe20000010000 */
[----:B------:R-:W-:Y:S01]  /*3350*/  FADD.FTZ R128, R135, -R11 ;  /* 0x8000000b87807221 */ /* 0x000fe20000010000 */
[----:B------:R-:W-:Y:S01]  /*3360*/  FMUL.FTZ R125, R160, R125 ;  /* 0x0000007da07d7220 */ /* 0x000fe20000410000 */
[----:B------:R-:W2:Y:S01]  /*3370*/  MUFU.EX2 R11, R219 ;  /* 0x000000db000b7308 */ /* 0x000ea20000000800 */
[----:B------:R-:W-:Y:S01]  /*3380*/  FMUL.FTZ R10, R165, R10 ;  /* 0x0000000aa50a7220 */ /* 0x000fe20000410000 */
[--C-:B-1----:R-:W-:Y:S01]  /*3390*/  FADD.FTZ R133, R140, -R8.reuse ;  /* 0x800000088c857221 */ /* 0x102fe20000010000 */
[----:B------:R-:W-:Y:S01]  /*33a0*/  FADD.FTZ R135, R142, -R8 ;  /* 0x800000088e877221 */ /* 0x000fe20000010000 */
[--C-:B------:R-:W-:Y:S01]  /*33b0*/  FADD.FTZ R8, R141, -R9.reuse ;  /* 0x800000098d087221 */ /* 0x100fe20000010000 */
[----:B------:R-:W-:Y:S01]  /*33c0*/  FMUL.FTZ R15, R16, R15 ;  /* 0x0000000f100f7220 */ /* 0x000fe20000410000 */
[----:B------:R-:W-:Y:S01]  /*33d0*/  FMUL.FTZ R122, R161, R122 ;  /* 0x0000007aa17a7220 */ /* 0x000fe20000410000 */
[----:B------:R-:W-:Y:S01]  /*33e0*/  FADD.FTZ R134, R143, -R9 ;  /* 0x800000098f867221 */ /* 0x000fe20000010000 */
[----:B------:R-:W-:Y:S01]  /*33f0*/  F2FP.F16.F32.PACK_AB R154, R10, R125 ;  /* 0x0000007d0a9a723e */ /* 0x000fe200000000ff */
[----:B------:R-:W-:Y:S01]  /*3400*/  FMUL.FTZ R143, R153, R20 ;  /* 0x00000014998f7220 */ /* 0x000fe20000410000 */
[----:B------:R-:W-:Y:S01]  /*3410*/  FMUL.FTZ R133, R168, R133 ;  /* 0x00000085a8857220 */ /* 0x000fe20000410000 */
[----:B------:R-:W-:Y:S01]  /*3420*/  FMUL.FTZ R8, R173, R8 ;  /* 0x00000008ad087220 */ /* 0x000fe20000410000 */
[----:B------:R-:W-:-:S02]  /*3430*/  IMAD.U32 R10, RZ, RZ, UR5 ;  /* 0x00000005ff0a7e24 */ /* 0x000fc4000f8e00ff */
[--C-:B------:R-:W-:Y:S01]  /*3440*/  FADD.FTZ R131, R136, -R156.reuse ;  /* 0x8000009c88837221 */ /* 0x100fe20000010000 */
[----:B------:R-:W-:Y:S01]  /*3450*/  FADD.FTZ R129, R138, -R156 ;  /* 0x8000009c8a817221 */ /* 0x000fe20000010000 */
[--C-:B------:R-:W-:Y:S01]  /*3460*/  FADD.FTZ R132, R137, -R157.reuse ;  /* 0x8000009d89847221 */ /* 0x100fe20000010000 */
[----:B------:R-:W-:Y:S01]  /*3470*/  FADD.FTZ R130, R139, -R157 ;  /* 0x8000009d8b827221 */ /* 0x000fe20000010000 */
[----:B------:R-:W-:Y:S01]  /*3480*/  FADD.FTZ R140, R149, -R175 ;  /* 0x800000af958c7221 */ /* 0x000fe20000010000 */
[----:B------:R-:W-:Y:S01]  /*3490*/  FMUL.FTZ R20, R213, R120 ;  /* 0x00000078d5147220 */ /* 0x000fe20000410000 */
[--C-:B------:R-:W-:Y:S01]  /*34a0*/  FADD.FTZ R137, R144, -R158.reuse ;  /* 0x8000009e90897221 */ /* 0x100fe20000010000 */
[----:B------:R-:W-:Y:S01]  /*34b0*/  FADD.FTZ R9, R146, -R158 ;  /* 0x8000009e92097221 */ /* 0x000fe20000010000 */
[--C-:B------:R-:W-:Y:S01]  /*34c0*/  FADD.FTZ R138, R145, -R159.reuse ;  /* 0x8000009f918a7221 */ /* 0x100fe20000010000 */
[----:B------:R-:W-:Y:S01]  /*34d0*/  FADD.FTZ R136, R147, -R159 ;  /* 0x8000009f93887221 */ /* 0x000fe20000010000 */
[--C-:B------:R-:W-:Y:S01]  /*34e0*/  FADD.FTZ R139, R148, -R174.reuse ;  /* 0x800000ae948b7221 */ /* 0x100fe20000010000 */
[----:B------:R-:W-:Y:S01]  /*34f0*/  FADD.FTZ R141, R150, -R174 ;  /* 0x800000ae968d7221 */ /* 0x000fe20000010000 */
[----:B------:R-:W-:Y:S01]  /*3500*/  FADD.FTZ R175, R151, -R175 ;  /* 0x800000af97af7221 */ /* 0x000fe20000010000 */
[----:B------:R-:W-:Y:S01]  /*3510*/  FMUL.FTZ R156, R152, R181 ;  /* 0x000000b5989c7220 */ /* 0x000fe20000410000 */
[----:B------:R-:W-:Y:S01]  /*3520*/  F2FP.F16.F32.PACK_AB R120, R153, R152 ;  /* 0x000000989978723e */ /* 0x000fe200000000ff */
        /* <DEDUP_REMOVED lines=35> */
[----:B------:R-:W-:Y:S01]  /*3760*/  F2FP.F16.F32.PACK_AB R149, R130, R129 ;  /* 0x000000818295723e */ /* 0x000fe200000000ff */
[----:B------:R1:W-:Y:S01]  /*3770*/  STSM.16.MT88.4 [R15+0x1f000], R152 ;  /* 0x01f000980f007844 */ /* 0x0003e20000004200 */
[----:B------:R-:W-:-:S02]  /*3780*/  F2FP.F16.F32.PACK_AB R151, R134, R135 ;  /* 0x000000878697723e */ /* 0x000fc400000000ff */
[----:B------:R-:W-:Y:S02]  /*3790*/  F2FP.F16.F32.PACK_AB R144, R138, R137 ;  /* 0x000000898a90723e */ /* 0x000fe400000000ff */
        /* <DEDUP_REMOVED lines=15> */
[----:B------:R-:W-:-:S13]  /*3890*/  R2UR UR11, R19 ;  /* 0x00000000130b72ca */ /* 0x000fda00000e0000 */
[----:B------:R-:W-:-:S04]  /*38a0*/  USHF.R.U32.HI UR11, URZ, 0x4, UR11 ;  /* 0x000000043f0b7899 */ /* 0x000fc8000801160b */
[----:B------:R-:W-:-:S04]  /*38b0*/  ULOP3.LUT UR11, UR11, 0x3fff, URZ, 0xc0, !UPT ;  /* 0x00003fff0b0b7892 */ /* 0x000fc8000f8ec03f */
[----:B------:R-:W-:Y:S01]  /*38c0*/  ULOP3.LUT UR11, UR11, 0x10000, URZ, 0xfc, !UPT ;  /* 0x000100000b0b7892 */ /* 0x000fe2000f8efc3f */
[----:B------:R-:W-:Y:S02]  /*38d0*/  WARPGROUP.DEPBAR.LE gsb0, 0x0 ;  /* 0x00008000000079c5 */ /* 0x000fe40000010000 */
[----:B------:R-:W-:Y:S02]  /*38e0*/  F2FP.F16.F32.PACK_AB R120, R161, R16 ;  /* 0x00000010a178723e */ /* 0x000fe400000000ff */
[----:B------:R-:W-:Y:S02]  /*38f0*/  F2FP.F16.F32.PACK_AB R121, R167, R162 ;  /* 0x000000a2a779723e */ /* 0x000fe400000000ff */
[----:B------:R-:W-:Y:S02]  /*3900*/  F2FP.F16.F32.PACK_AB R122, R165, R160 ;  /* 0x000000a0a57a723e */ /* 0x000fe400000000ff */
[----:B------:R-:W-:Y:S02]  /*3910*/  F2FP.F16.F32.PACK_AB R123, R177, R166 ;  /* 0x000000a6b17b723e */ /* 0x000fe400000000ff */
[----:B------:R-:W-:-:S02]  /*3920*/  F2FP.F16.F32.PACK_AB R165, R171, R170 ;  /* 0x000000aaaba5723e */ /* 0x000fc400000000ff */
[----:B------:R-:W-:Y:S01]  /*3930*/  WARPGROUP.ARRIVE ;  /* 0x00000000000079c5 */ /* 0x000fe20000000000 */
[----:B------:R-:W-:Y:S02]  /*3940*/  F2FP.F16.F32.PACK_AB R166, R173, R168 ;  /* 0x000000a8ada6723e */ /* 0x000fe400000000ff */
[----:B------:R-:W-:Y:S02]  /*3950*/  F2FP.F16.F32.PACK_AB R167, R179, R208 ;  /* 0x000000d0b3a7723e */ /* 0x000fe400000000ff */
[----:B------:R-:W-:Y:S01]  /*3960*/  F2FP.F16.F32.PACK_AB R173, R11, R6 ;  /* 0x000000060bad723e */ /* 0x000fe200000000ff */
[----:B------:R-:W-:Y:S01]  /*3970*/  HGMMA.64x96x16.F32 R72, R120, gdesc[UR12].tnspB, R72, gsb0 ;  /* 0x4160000c78487df0 */ /* 0x000fe20008000848 */
[----:B------:R-:W-:Y:S01]  /*3980*/  UMOV UR14, UR12 ;  /* 0x0000000c000e7c82 */ /* 0x000fe20008000000 */
[----:B------:R-:W-:Y:S01]  /*3990*/  UMOV UR15, 0x80000020 ;  /* 0x80000020000f7882 */ /* 0x000fe20000000000 */
[----:B------:R-:W-:-:S13]  /*39a0*/  R2UR UR12, R8 ;  /* 0x00000000080c72ca */ /* 0x000fda00000e0000 */
[----:B------:R-:W-:-:S04]  /*39b0*/  USHF.R.U32.HI UR12, URZ, 0x4, UR12 ;  /* 0x000000043f0c7899 */ /* 0x000fc8000801160c */
[----:B------:R-:W-:-:S04]  /*39c0*/  ULOP3.LUT UR12, UR12, 0x3fff, URZ, 0xc0, !UPT ;  /* 0x00003fff0c0c7892 */ /* 0x000fc8000f8ec03f */
[----:B------:R-:W-:-:S03]  /*39d0*/  UIADD3 UR13, UR12, 0x400, URZ ;  /* 0x000004000c0d7890 */ /* 0x000fc6000fffe03f */
[----:B------:R-:W-:Y:S01]  /*39e0*/  UMOV UR18, UR12 ;  /* 0x0000000c00127c82 */ /* 0x000fe20008000000 */
[----:B------:R-:W-:Y:S02]  /*39f0*/  WARPGROUP.DEPBAR.LE gsb0, 0x0 ;  /* 0x00008000000079c5 */ /* 0x000fe40000010000 */
[----:B------:R-:W-:-:S06]  /*3a00*/  WARPGROUP.ARRIVE ;  /* 0x00000000000079c5 */ /* 0x000fcc0000000000 */
[----:B------:R-:W-:Y:S01]  /*3a10*/  HGMMA.64x96x16.F32 R72, R164, gdesc[UR12].tnspB, R72, gsb0 ;  /* 0x4160000ca4487df0 */ /* 0x000fe20008000848 */
[----:B------:R-:W-:Y:S01]  /*3a20*/  UIADD3 UR14, UR10, 0xc0, URZ ;  /* 0x000000c00a0e7890 */ /* 0x000fe2000fffe03f */
[----:B------:R-:W-:Y:S01]  /*3a30*/  UMOV UR15, 0x80000020 ;  /* 0x80000020000f7882 */ /* 0x000fe20000000000 */
[----:B------:R-:W-:Y:S02]  /*3a40*/  ULEA UR10, UR5, UR11, 0xa ;  /* 0x0000000b050a7291 */ /* 0x000fe4000f8e503f */
[----:B------:R-:W-:-:S05]  /*3a50*/  UIADD3 UR11, UR12, 0x200, URZ ;  /* 0x000002000c0b7890 */ /* 0x000fca000fffe03f */
        /* <DEDUP_REMOVED lines=161> */
.L_x_1577:
        /* <DEDUP_REMOVED lines=9> */
[----:B------:R-:W-:-:S05]  /*4500*/  UMOV UR10, UR8 ;  /* 0x00000008000a7c82 */ /* 0x000fca0008000000 */
[----:B------:R-:W-:Y:S01]  /*4510*/  HGMMA.64x96x16.F32 R24, R156, gdesc[UR8].tnspB, R24, gsb0 ;  /* 0x416000089c187df0 */ /* 0x000fe20008000818 */
[----:B------:R-:W-:Y:S01]  /*4520*/  UIADD3 UR10, UR8, 0x40, URZ ;  /* 0x00000040080a7890 */ /* 0x000fe2000fffe03f */
[----:B------:R-:W-:Y:S01]  /*4530*/  UMOV UR11, 0x80000020 ;  /* 0x80000020000b7882 */ /* 0x000fe20000000000 */
[----:B------:R-:W-:Y:S02]  /*4540*/  WARPGROUP.DEPBAR.LE gsb0, 0x0 ;  /* 0x00008000000079c5 */ /* 0x000fe40000010000 */
[----:B------:R-:W-:-:S06]  /*4550*/  WARPGROUP.ARRIVE ;  /* 0x00000000000079c5 */ /* 0x000fcc0000000000 */
[----:B------:R-:W-:Y:S01]  /*4560*/  HGMMA.64x96x16.F32 R24, R152, gdesc[UR8].tnspB, R24, gsb0 ;  /* 0x4160000898187df0 */ /* 0x000fe20008000818 */
[----:B------:R-:W-:Y:S01]  /*4570*/  UIADD3 UR10, UR8, 0x80, URZ ;  /* 0x00000080080a7890 */ /* 0x000fe2000fffe03f */
[----:B------:R-:W-:Y:S01]  /*4580*/  UMOV UR11, 0x80000020 ;  /* 0x80000020000b7882 */ /* 0x000fe20000000000 */
        /* <DEDUP_REMOVED lines=26> */
.L_x_1578:
        /* <DEDUP_REMOVED lines=62> */
.L_x_1560:
        /* <DEDUP_REMOVED lines=31> */
[----:B-1----:R-:W-:Y:S02]  /*4d00*/  LEA.HI R7, R9, R8, RZ, 0x5 ;  /* 0x0000000809077211 */ /* 0x002fe400078f28ff */
[----:B------:R-:W-:-:S02]  /*4d10*/  LOP3.LUT R3, R0, 0xfffffff0, RZ, 0xc0, !PT ;  /* 0xfffffff000037812 */ /* 0x000fc400078ec0ff */
[----:B------:R-:W-:Y:S02]  /*4d20*/  SHF.R.S32.HI R11, RZ, 0x5, R7 ;  /* 0x00000005ff0b7819 */ /* 0x000fe40000011407 */
[----:B------:R-:W-:Y:S01]  /*4d30*/  SHF.R.U32.HI R0, RZ, 0x1, R0 ;  /* 0x00000001ff007819 */ /* 0x000fe20000011600 */
[----:B------:R-:W-:Y:S01]  /*4d40*/  IMAD.IADD R3, R8, 0x1, -R3 ;  /* 0x0000000108037824 */ /* 0x000fe200078e0a03 */
[----:B------:R-:W-:Y:S02]  /*4d50*/  F2FP.F16.F32.PACK_AB R105, R107, R106 ;  /* 0x0000006a6b69723e */ /* 0x000fe400000000ff */
[----:B------:R-:W-:Y:S02]  /*4d60*/  F2FP.F16.F32.PACK_AB R112, R113, R112 ;  /* 0x000000707170723e */ /* 0x000fe400000000ff */
[----:B------:R-:W-:Y:S02]  /*4d70*/  LEA.HI R2, R3, R3, RZ, 0x1 ;  /* 0x0000000303027211 */ /* 0x000fe400078f08ff */
        /* <DEDUP_REMOVED lines=20> */
[----:B------:R-:W-:Y:S01]  /*4ec0*/  F2FP.F16.F32.PACK_AB R114, R117, R116 ;  /* 0x000000747572723e */ /* 0x000fe200000000ff */
[----:B------:R-:W-:Y:S01]  /*4ed0*/  IMAD.MOV.U32 R2, RZ, RZ, 0x20 ;  /* 0x00000020ff027424 */ /* 0x000fe200078e00ff */
[----:B------:R-:W-:Y:S02]  /*4ee0*/  LOP3.LUT R0, R7, 0x8, R0, 0xf8, !PT ;  /* 0x0000000807007812 */ /* 0x000fe400078ef800 */
[----:B------:R-:W-:Y:S02]  /*4ef0*/  SHF.R.U32.HI R7, RZ, 0x3, R7 ;  /* 0x00000003ff077819 */ /* 0x000fe40000011607 */
[----:B------:R-:W-:Y:S02]  /*4f00*/  F2FP.F16.F32.PACK_AB R115, R119, R118 ;  /* 0x000000767773723e */ /* 0x000fe400000000ff */
[----:B------:R-:W-:-:S02]  /*4f10*/  LOP3.LUT R0, R0, R7, RZ, 0x3c, !PT ;  /* 0x0000000700007212 */ /* 0x000fc400078e3cff */
[----:B------:R-:W-:Y:S02]  /*4f20*/  F2FP.F16.F32.PACK_AB R25, R27, R26 ;  /* 0x0000001a1b19723e */ /* 0x000fe400000000ff */
[----:B------:R-:W-:Y:S01]  /*4f30*/  F2FP.F16.F32.PACK_AB R32, R33, R32 ;  /* 0x000000202120723e */ /* 0x000fe200000000ff */
[----:B------:R-:W-:Y:S01]  /*4f40*/  IMAD.IADD R0, R3, 0x1, R0 ;  /* 0x0000000103007824 */ /* 0x000fe200078e0200 */
[----:B------:R-:W-:Y:S01]  /*4f50*/  SEL R3, R2, 0xffffffe0, !P0 ;  /* 0xffffffe002037807 */ /* 0x000fe20004000000 */
[----:B------:R-:W-:Y:S01]  /*4f60*/  IMAD.U32 R2, RZ, RZ, UR4 ;  /* 0x00000004ff027e24 */ /* 0x000fe2000f8e00ff */
[----:B------:R-:W-:Y:S02]  /*4f70*/  F2FP.F16.F32.PACK_AB R26, R29, R28 ;  /* 0x0000001c1d1a723e */ /* 0x000fe400000000ff */
[----:B------:R-:W-:Y:S02]  /*4f80*/  LEA R0, R0, UR6, 0x1 ;  /* 0x0000000600007c11 */ /* 0x000fe4000f8e08ff */
[----:B------:R-:W-:-:S02]  /*4f90*/  F2FP.F16.F32.PACK_AB R27, R31, R30 ;  /* 0x0000001e1f1b723e */ /* 0x000fc400000000ff */
[----:B------:R-:W-:Y:S01]  /*4fa0*/  IADD3 R4, R3, 0x6000, R0 ;  /* 0x0000600003047810 */ /* 0x000fe20007ffe000 */
[----:B------:R-:W-:Y:S01]  /*4fb0*/  STSM.16.M88.4 [R0+0x6000], R72 ;  /* 0x0060004800007844 */ /* 0x000fe20000000200 */
[----:B------:R-:W-:Y:S01]  /*4fc0*/  F2FP.F16.F32.PACK_AB R33, R35, R34 ;  /* 0x000000222321723e */ /* 0x000fe200000000ff */
[----:B------:R-:W-:Y:S01]  /*4fd0*/  IMAD.U32 R3, RZ, RZ, UR5 ;  /* 0x00000005ff037e24 */ /* 0x000fe2000f8e00ff */
[----:B------:R-:W-:Y:S01]  /*4fe0*/  F2FP.F16.F32.PACK_AB R40, R41, R40 ;  /* 0x000000282928723e */ /* 0x000fe200000000ff */
[----:B------:R-:W-:Y:S01]  /*4ff0*/  STSM.16.M88.4 [R4], R80 ;  /* 0x0000005004007844 */ /* 0x000fe20000000200 */
[----:B------:R-:W-:Y:S01]  /*5000*/  F2FP.F16.F32.PACK_AB R34, R37, R36 ;  /* 0x000000242522723e */ /* 0x000fe200000000ff */
[----:B------:R-:W-:Y:S01]  /*5010*/  ULDC.64 UR4, c[0x0][0x878] ;  /* 0x00021e0000047ab9 */ /* 0x000fe20000000a00 */
        /* <DEDUP_REMOVED lines=13> */
[----:B------:R-:W-:Y:S01]  /*50f0*/  STSM.16.M88.4 [R0], R24 ;  /* 0x0000001800007844 */ /* 0x000fe20000000200 */
        /* <DEDUP_REMOVED lines=9> */
[----:B------:R-:W-:Y:S02]  /*5190*/  F2FP.F16.F32.PACK_AB R67, R71, R70 ;  /* 0x000000464743723e */ /* 0x000fe400000000ff */
[----:B------:R-:W-:Y:S01]  /*51a0*/  PLOP3.LUT P0, PT, PT, PT, UP0, 0x80, 0x0 ;  /* 0x000000000000781c */ /* 0x000fe20003f0f008 */
[----:B------:R2:W-:Y:S04]  /*51b0*/  STSM.16.M88.4 [R0+0x4000], R56 ;  /* 0x0040003800007844 */ /* 0x0005e80000000200 */
[----:B------:R3:W-:Y:S01]  /*51c0*/  STSM.16.M88.4 [R4+-0x2000], R64 ;  /* 0xffe0004004007844 */ /* 0x0007e20000000200 */
[----:B------:R-:W-:Y:S01]  /*51d0*/  BAR.SYNC.DEFER_BLOCKING 0x1, 0x100 ;  /* 0x0044000000007b1d */ /* 0x000fe20000010000 */
[----:B------:R-:W-:Y:S01]  /*51e0*/  UISETP.NE.U32.AND UP1, UPT, UR4, URZ, UPT ;  /* 0x0000003f0400728c */ /* 0x000fe2000bf25070 */
[----:B------:R-:W-:-:S04]  /*51f0*/  LEA.HI R6, R9, R8, RZ, 0x2 ;  /* 0x0000000809067211 */ /* 0x000fc800078f10ff */
[----:B------:R-:W-:Y:S02]  /*5200*/  ULDC UR7, c[0x0][0x808] ;  /* 0x0002020000077ab9 */ /* 0x000fe40000000800 */
[----:B-1----:R-:W1:Y:S01]  /*5210*/  LDC.64 R40, c[0x0][0x850] ;  /* 0x00021400ff287b82 */ /* 0x002e620000000a00 */
[----:B------:R-:W4:Y:S01]  /*5220*/  @P0 LDG.E R10, desc[UR46][R2.64] ;  /* 0x0000002e020a0981 */ /* 0x000f22000c1e1900 */
[----:B------:R-:W-:Y:S01]  /*5230*/  UISETP.NE.AND.EX UP1, UPT, UR5, URZ, UPT, UP1 ;  /* 0x0000003f0500728c */ /* 0x000fe2000bf25310 */
[----:B------:R-:W-:Y:S01]  /*5240*/  LOP3.LUT R7, R6, 0x1ffffffc, RZ, 0xc0, !PT ;  /* 0x1ffffffc06077812 */ /* 0x000fe200078ec0ff */
[----:B--2---:R-:W-:-:S04]  /*5250*/  IMAD.U32 R0, RZ, RZ, UR7 ;  /* 0x00000007ff007e24 */ /* 0x004fc8000f8e00ff */
[----:B------:R-:W-:-:S05]  /*5260*/  PLOP3.LUT P1, PT, PT, PT, UP1, 0x80, 0x0 ;  /* 0x000000000000781c */ /* 0x000fca0003f2f018 */
[----:B------:R-:W-:Y:S02]  /*5270*/  @UP1 ULDC.64 UR4, c[0x0][0x878] ;  /* 0x00021e0000041ab9 */ /* 0x000fe40000000a00 */
[----:B------:R-:W-:Y:S01]  /*5280*/  @UP1 UIMAD.WIDE UR4, UR36, 0x4, UR4 ;  /* 0x00000004240418a5 */ /* 0x000fe2000f8e0204 */
[----:B------:R-:W-:Y:S01]  /*5290*/  LEA.HI R9, R9, R8, RZ, 0x3 ;  /* 0x0000000809097211 */ /* 0x000fe200078f18ff */
[----:B------:R-:W2:Y:S01]  /*52a0*/  S2R R59, SR_CTAID.X ;  /* 0x00000000003b7919 */ /* 0x000ea20000002500 */
[----:B------:R-:W-:Y:S01]  /*52b0*/  SHF.R.S32.HI R43, RZ, 0x2, R6 ;  /* 0x00000002ff2b7819 */ /* 0x000fe20000011406 */
[----:B------:R-:W-:Y:S02]  /*52c0*/  IMAD.IADD R7, R8, 0x1, -R7 ;  /* 0x0000000108077824 */ /* 0x000fe400078e0a07 */
[----:B---3--:R-:W-:Y:S02]  /*52d0*/  IMAD.U32 R4, RZ, RZ, UR4 ;  /* 0x00000004ff047e24 */ /* 0x008fe4000f8e00ff */
[----:B------:R-:W-:-:S02]  /*52e0*/  IMAD.U32 R5, RZ, RZ, UR5 ;  /* 0x00000005ff057e24 */ /* 0x000fc4000f8e00ff */
[----:B------:R-:W-:Y:S01]  /*52f0*/  IMAD.SHL.U32 R8, R9, 0x8, RZ ;  /* 0x0000000809087824 */ /* 0x000fe200078e00ff */
[----:B------:R-:W-:Y:S01]  /*5300*/  LEA.HI R6, R6, R43, RZ, 0x1 ;  /* 0x0000002b06067211 */ /* 0x000fe200078f08ff */
[----:B------:R-:W-:Y:S01]  /*5310*/  IMAD.SHL.U32 R52, R7, 0x8, RZ ;  /* 0x0000000807347824 */ /* 0x000fe200078e00ff */
[----:B------:R3:W5:Y:S01]  /*5320*/  @P1 LDG.E R0, desc[UR46][R4.64] ;  /* 0x0000002e04001981 */ /* 0x000762000c1e1900 */
[----:B------:R-:W-:Y:S01]  /*5330*/  UMOV UR4, URZ ;  /* 0x0000003f00047c82 */ /* 0x000fe20008000000 */
[----:B------:R-:W-:Y:S01]  /*5340*/  LOP3.LUT R6, R6, 0x3fffffe, RZ, 0xc0, !PT ;  /* 0x03fffffe06067812 */ /* 0x000fe200078ec0ff */
[----:B------:R-:W-:Y:S01]  /*5350*/  UMOV UR5, URZ ;  /* 0x0000003f00057c82 */ /* 0x000fe20008000000 */
[----:B------:R-:W1:Y:S03]  /*5360*/  S2UR UR10, SR_CTAID.Y ;  /* 0x00000000000a79c3 */ /* 0x000e660000002600 */
[----:B------:R-:W-:Y:S01]  /*5370*/  IMAD.IADD R6, R43, 0x1, -R6 ;  /* 0x000000012b067824 */ /* 0x000fe200078e0a06 */
[----:B---3--:R-:W-:-:S04]  /*5380*/  LOP3.LUT R5, R8, 0xc0, RZ, 0xc0, !PT ;  /* 0x000000c008057812 */ /* 0x008fc800078ec0ff */
[----:B------:R-:W-:Y:S02]  /*5390*/  SHF.R.U32.HI R4, RZ, 0x3, R5 ;  /* 0x00000003ff047819 */ /* 0x000fe40000011605 */
[----:B------:R-:W-:-:S04]  /*53a0*/  LOP3.LUT R5, R5, 0x18, R52, 0xf8, !PT ;  /* 0x0000001805057812 */ /* 0x000fc800078ef834 */
[----:B------:R-:W-:Y:S01]  /*53b0*/  LOP3.LUT R4, R5, R4, RZ, 0x3c, !PT ;  /* 0x0000000405047212 */ /* 0x000fe200078e3cff */
[----:B------:R-:W-:-:S04]  /*53c0*/  IMAD R5, R11, 0x8, R6 ;  /* 0x000000080b057824 */ /* 0x000fc800078e0206 */
[----:B------:R-:W-:Y:S01]  /*53d0*/  IMAD.U32 R4, R5, 0x20, R4 ;  /* 0x0000002005047824 */ /* 0x000fe200078e0004 */
[----:B----4-:R-:W-:-:S13]  /*53e0*/  @P0 R2UR UR7, R10 ;  /* 0x000000000a0702ca */ /* 0x010fda00000e0000 */
[----:B------:R-:W-:Y:S02]  /*53f0*/  @UP0 USHF.R.S32.HI UR8, URZ, 0x1f, UR7 ;  /* 0x0000001f3f080899 */ /* 0x000fe40008011407 */
[----:B------:R-:W-:-:S05]  /*5400*/  @UP0 UMOV UR4, UR7 ;  /* 0x0000000700040c82 */ /* 0x000fca0008000000 */
[----:B------:R-:W-:Y:S01]  /*5410*/  @UP0 UMOV UR5, UR8 ;  /* 0x0000000800050c82 */ /* 0x000fe20008000000 */
[----:B-12---:R-:W-:Y:S05]  /*5420*/  @P1 BRA `(.L_x_1581) ;  /* 0x0000000000101947 */ /* 0x006fea0003800000 */
[----:B------:R-:W-:Y:S05]  /*5430*/  @!P0 BRA `(.L_x_1581) ;  /* 0x00000000000c8947 */ /* 0x000fea0003800000 */
[----:B------:R-:W2:Y:S04]  /*5440*/  LDG.E R5, desc[UR46][R2.64] ;  /* 0x0000002e02057981 */ /* 0x000ea8000c1e1900 */
[----:B-----5:R-:W2:Y:S02]  /*5450*/  LDG.E R0, desc[UR46][R2.64+0x4] ;  /* 0x0000042e02007981 */ /* 0x020ea4000c1e1900 */
[----:B--2---:R-:W-:-:S07]  /*5460*/  IMAD.IADD R0, R0, 0x1, -R5 ;  /* 0x0000000100007824 */ /* 0x004fce00078e0a05 */
.L_x_1581:
        /* <DEDUP_REMOVED lines=60> */
.L_x_1583:
[----:B------:R-:W-:Y:S05]  /*5830*/  BSYNC B0 ;  /* 0x0000000000007941 */ /* 0x000fea0003800000 */
.L_x_1582:
        /* <DEDUP_REMOVED lines=22> */
.L_x_1585:
[----:B------:R-:W-:Y:S05]  /*59a0*/  BSYNC B0 ;  /* 0x0000000000007941 */ /* 0x000fea0003800000 */
.L_x_1584:
        /* <DEDUP_REMOVED lines=26> */
.L_x_1587:
[----:B------:R-:W-:Y:S05]  /*5b50*/  BSYNC B0 ;  /* 0x0000000000007941 */ /* 0x000fea0003800000 */
.L_x_1586:
        /* <DEDUP_REMOVED lines=23> */
.L_x_1580:
[----:B------:R-:W-:Y:S01]  /*5cd0*/  ULDC.64 UR4, c[0x0][0x870] ;  /* 0x00021c0000047ab9 */ /* 0x000fe20000000a00 */
[----:B-1----:R-:W1:Y:S01]  /*5ce0*/  S2R R6, SR_TID.X ;  /* 0x0000000000067919 */ /* 0x002e620000002100 */
[----:B------:R-:W-:Y:S01]  /*5cf0*/  UISETP.NE.U32.AND UP0, UPT, UR4, URZ, UPT ;  /* 0x0000003f0400728c */ /* 0x000fe2000bf05070 */
[----:B------:R-:W2:Y:S03]  /*5d00*/  S2UR UR8, SR_CTAID.Y ;  /* 0x00000000000879c3 */ /* 0x000ea60000002600 */
[----:B------:R-:W-:-:S03]  /*5d10*/  UISETP.NE.AND.EX UP0, UPT, UR5, URZ, UPT, UP0 ;  /* 0x0000003f0500728c */ /* 0x000fc6000bf05300 */
[----:B------:R-:W-:Y:S02]  /*5d20*/  ULDC.64 UR4, c[0x0][0x870] ;  /* 0x00021c0000047ab9 */ /* 0x000fe40000000a00 */
[----:B------:R-:W-:Y:S01]  /*5d30*/  UIMAD.WIDE UR4, UR36, 0x4, UR4 ;  /* 0x00000004240478a5 */ /* 0x000fe2000f8e0204 */
[----:B------:R-:W-:Y:S01]  /*5d40*/  PLOP3.LUT P0, PT, PT, PT, UP0, 0x80, 0x0 ;  /* 0x000000000000781c */ /* 0x000fe20003f0f008 */
[----:B------:R-:W-:Y:S01]  /*5d50*/  ULDC UR6, c[0x0][0x808] ;  /* 0x0002020000067ab9 */ /* 0x000fe20000000800 */
[----:B------:R-:W3:Y:S01]  /*5d60*/  S2R R7, SR_CTAID.X ;  /* 0x0000000000077919 */ /* 0x000ee20000002500 */
[----:B------:R-:W4:Y:S02]  /*5d70*/  LDC.64 R12, c[0x0][0x820] ;  /* 0x00020800ff0c7b82 */ /* 0x000f240000000a00 */
[----:B------:R-:W-:Y:S02]  /*5d80*/  IMAD.U32 R2, RZ, RZ, UR4 ;  /* 0x00000004ff027e24 */ /* 0x000fe4000f8e00ff */
[----:B------:R-:W-:Y:S01]  /*5d90*/  IMAD.U32 R3, RZ, RZ, UR5 ;  /* 0x00000005ff037e24 */ /* 0x000fe2000f8e00ff */
[----:B------:R-:W-:-:S05]  /*5da0*/  ULDC.64 UR4, c[0x0][0x878] ;  /* 0x00021e0000047ab9 */ /* 0x000fca0000000a00 */
[----:B------:R-:W3:Y:S01]  /*5db0*/  @P0 LDG.E R8, desc[UR46][R2.64] ;  /* 0x0000002e02080981 */ /* 0x000ee2000c1e1900 */
[----:B------:R-:W-:Y:S01]  /*5dc0*/  UISETP.NE.U32.AND UP1, UPT, UR4, URZ, UPT ;  /* 0x0000003f0400728c */ /* 0x000fe2000bf25070 */
[----:B------:R-:W-:-:S03]  /*5dd0*/  IMAD.U32 R0, RZ, RZ, UR6 ;  /* 0x00000006ff007e24 */ /* 0x000fc6000f8e00ff */
[----:B------:R-:W-:Y:S01]  /*5de0*/  UISETP.NE.AND.EX UP1, UPT, UR5, URZ, UPT, UP1 ;  /* 0x0000003f0500728c */ /* 0x000fe2000bf25310 */
[----:B-1----:R-:W-:-:S05]  /*5df0*/  VIADD R6, R6, 0xffffff80 ;  /* 0xffffff8006067836 */ /* 0x002fca0000000000 */
[----:B------:R-:W-:-:S05]  /*5e00*/  PLOP3.LUT P1, PT, PT, PT, UP1, 0x80, 0x0 ;  /* 0x000000000000781c */ /* 0x000fca0003f2f018 */
[----:B------:R-:W-:Y:S02]  /*5e10*/  @UP1 ULDC.64 UR4, c[0x0][0x878] ;  /* 0x00021e0000041ab9 */ /* 0x000fe40000000a00 */
[----:B------:R-:W-:Y:S01]  /*5e20*/  @UP1 UIMAD.WIDE UR4, UR36, 0x4, UR4 ;  /* 0x00000004240418a5 */ /* 0x000fe2000f8e0204 */
[----:B------:R-:W-:-:S05]  /*5e30*/  SHF.R.S32.HI R9, RZ, 0x1f, R6 ;  /* 0x0000001fff097819 */ /* 0x000fca0000011406 */
[----:B------:R-:W-:Y:S02]  /*5e40*/  IMAD.U32 R4, RZ, RZ, UR4 ;  /* 0x00000004ff047e24 */ /* 0x000fe4000f8e00ff */
[----:B------:R-:W-:Y:S01]  /*5e50*/  IMAD.U32 R5, RZ, RZ, UR5 ;  /* 0x00000005ff057e24 */ /* 0x000fe2000f8e00ff */
[----:B------:R-:W-:Y:S01]  /*5e60*/  LEA.HI R9, R9, R6, RZ, 0x2 ;  /* 0x0000000609097211 */ /* 0x000fe200078f10ff */
[----:B------:R-:W-:Y:S01]  /*5e70*/  UMOV UR4, URZ ;  /* 0x0000003f00047c82 */ /* 0x000fe20008000000 */
[----:B------:R-:W-:Y:S02]  /*5e80*/  UMOV UR5, URZ ;  /* 0x0000003f00057c82 */ /* 0x000fe40008000000 */
[----:B------:R1:W5:Y:S01]  /*5e90*/  @P1 LDG.E R0, desc[UR46][R4.64] ;  /* 0x0000002e04001981 */ /* 0x000362000c1e1900 */
[----:B--2---:R-:W-:Y:S01]  /*5ea0*/  USHF.R.S32.HI UR9, URZ, 0x1f, UR8 ;  /* 0x0000001f3f097899 */ /* 0x004fe20008011408 */
[----:B-1----:R-:W-:-:S05]  /*5eb0*/  LOP3.LUT R5, R9, 0x1ffffffc, RZ, 0xc0, !PT ;  /* 0x1ffffffc09057812 */ /* 0x002fca00078ec0ff */
[----:B------:R-:W-:Y:S01]  /*5ec0*/  IMAD.IADD R6, R6, 0x1, -R5 ;  /* 0x0000000106067824 */ /* 0x000fe200078e0a05 */
[----:B---3--:R-:W-:-:S13]  /*5ed0*/  @P0 R2UR UR6, R8 ;  /* 0x00000000080602ca */ /* 0x008fda00000e0000 */
[----:B------:R-:W-:Y:S02]  /*5ee0*/  @UP0 USHF.R.S32.HI UR7, URZ, 0x1f, UR6 ;  /* 0x0000001f3f070899 */ /* 0x000fe40008011406 */
[----:B------:R-:W-:-:S05]  /*5ef0*/  @UP0 UMOV UR4, UR6 ;  /* 0x0000000600040c82 */ /* 0x000fca0008000000 */
[----:B------:R-:W-:Y:S01]  /*5f00*/  @UP0 UMOV UR5, UR7 ;  /* 0x0000000700050c82 */ /* 0x000fe20008000000 */
[----:B----4-:R-:W-:Y:S05]  /*5f10*/  @P1 BRA `(.L_x_1588) ;  /* 0x0000000000101947 */ /* 0x010fea0003800000 */
[----:B------:R-:W-:Y:S05]  /*5f20*/  @!P0 BRA `(.L_x_1588) ;  /* 0x00000000000c8947 */ /* 0x000fea0003800000 */
[----:B------:R-:W2:Y:S04]  /*5f30*/  LDG.E R5, desc[UR46][R2.64] ;  /* 0x0000002e02057981 */ /* 0x000ea8000c1e1900 */
[----:B-----5:R-:W2:Y:S02]  /*5f40*/  LDG.E R0, desc[UR46][R2.64+0x4] ;  /* 0x0000042e02007981 */ /* 0x020ea4000c1e1900 */
[----:B--2---:R-:W-:-:S07]  /*5f50*/  IMAD.IADD R0, R0, 0x1, -R5 ;  /* 0x0000000100007824 */ /* 0x004fce00078e0a05 */
.L_x_1588:
        /* <DEDUP_REMOVED lines=47> */
.L_x_1590:
[----:B------:R-:W-:Y:S05]  /*6250*/  BSYNC B0 ;  /* 0x0000000000007941 */ /* 0x000fea0003800000 */
.L_x_1589:
        /* <DEDUP_REMOVED lines=21> */
.L_x_1592:
[----:B------:R-:W-:Y:S05]  /*63b0*/  BSYNC B0 ;  /* 0x0000000000007941 */ /* 0x000fea0003800000 */
.L_x_1591:
        /* <DEDUP_REMOVED lines=25> */
.L_x_1594:
[----:B------:R-:W-:Y:S05]  /*6550*/  BSYNC B0 ;  /* 0x0000000000007941 */ /* 0x000fea0003800000 */
.L_x_1593:
        /* <DEDUP_REMOVED lines=22> */
.L_x_1549:
        /* <DEDUP_REMOVED lines=21> */
.L_x_1596:
        /* <DEDUP_REMOVED lines=13> */
.L_x_1598:
[----:B------:R-:W-:-:S05]  /*68e0*/  ULDC UR4, c[0x0][0x8bc] ;  /* 0x00022f0000047ab9 */ /* 0x000fca0000000800 */
.L_x_1597:
[----:B-1----:R-:W-:-:S04]  /*68f0*/  USHF.L.U32 UR11, UR14, 0x7, URZ ;  /* 0x000000070e0b7899 */ /* 0x002fc8000800063f */
[----:B------:R-:W-:-:S04]  /*6900*/  UISETP.GE.AND UP0, UPT, UR11, UR4, UPT ;  /* 0x000000040b00728c */ /* 0x000fc8000bf06270 */
[----:B--2---:R-:W-:-:S06]  /*6910*/  USEL UR12, UR12, 0xffffffff, !UP0 ;  /* 0xffffffff0c0c7887 */ /* 0x004fcc000c000000 */
[----:B------:R-:W-:-:S13]  /*6920*/  ISETP.LE.AND P0, PT, RZ, UR12, PT ;  /* 0x0000000cff007c0c */ /* 0x000fda000bf03270 */
[----:B------:R-:W-:Y:S05]  /*6930*/  @!P0 BRA `(.L_x_1554) ;  /* 0x0000003c00748947 */ /* 0x000fea0003800000 */
[----:B------:R-:W-:Y:S01]  /*6940*/  ULDC.64 UR4, c[0x0][0x770] ;  /* 0x0001dc0000047ab9 */ /* 0x000fe20000000a00 */
[----:B------:R-:W1:Y:S01]  /*6950*/  S2UR UR13, SR_CTAID.Y ;  /* 0x00000000000d79c3 */ /* 0x000e620000002600 */
[----:B------:R-:W-:Y:S01]  /*6960*/  UISETP.NE.U32.AND UP0, UPT, UR4, URZ, UPT ;  /* 0x0000003f0400728c */ /* 0x000fe2000bf05070 */
[----:B------:R-:W-:-:S03]  /*6970*/  ULDC.64 UR8, c[0x0][0x788] ;  /* 0x0001e20000087ab9 */ /* 0x000fc60000000a00 */
        /* <DEDUP_REMOVED lines=8> */
[----:B------:R-:W-:-:S04]  /*6a00*/  UISETP.NE.U32.AND UP1, UPT, UR4, URZ, UPT ;  /* 0x0000003f0400728c */ /* 0x000fc8000bf25070 */
        /* <DEDUP_REMOVED lines=8> */
[----:B-1----:R-:W-:-:S12]  /*6a90*/  USHF.R.S32.HI UR16, URZ, 0x1f, UR13 ;  /* 0x0000001f3f107899 */ /* 0x002fd8000801140d */
[----:B--2---:R-:W-:Y:S02]  /*6aa0*/  @P0 R2UR UR4, R0 ;  /* 0x00000000000402ca */ /* 0x004fe400000e0000 */
[----:B------:R-:W-:Y:S01]  /*6ab0*/  ISETP.NE.U32.AND P0, PT, RZ, UR8, PT ;  /* 0x00000008ff007c0c */ /* 0x000fe2000bf05070 */
[----:B------:R-:W-:-:S03]  /*6ac0*/  ULDC UR8, c[0x0][0x280] ;  /* 0x0000a00000087ab9 */ /* 0x000fc60000000800 */
[----:B------:R-:W-:-:S07]  /*6ad0*/  ISETP.NE.AND.EX P0, PT, RZ, UR9, PT, P0 ;  /* 0x00000009ff007c0c */ /* 0x000fce000bf05300 */
[----:B------:R-:W-:-:S04]  /*6ae0*/  @UP0 ULEA UR4, UR12, UR4, 0x6 ;  /* 0x000000040c040291 */ /* 0x000fc8000f8e303f */
[----:B------:R-:W-:-:S04]  /*6af0*/  @UP0 USHF.R.S32.HI UR5, URZ, 0x1f, UR4 ;  /* 0x0000001f3f050899 */ /* 0x000fc80008011404 */
[----:B------:R-:W-:-:S04]  /*6b00*/  @UP0 ULEA.HI UR5, UR5, UR4, URZ, 0x6 ;  /* 0x0000000405050291 */ /* 0x000fc8000f8f303f */
[----:B------:R-:W-:-:S04]  /*6b10*/  @UP0 USHF.R.S32.HI UR5, URZ, 0x6, UR5 ;  /* 0x000000063f050899 */ /* 0x000fc80008011405 */
[----:B------:R-:W-:Y:S01]  /*6b20*/  @UP0 UIMAD UR7, UR5, 0x1800, URZ ;  /* 0x00001800050708a4 */ /* 0x000fe2000f8e023f */
[----:B---3--:R-:W-:-:S03]  /*6b30*/  @P2 R2UR UR8, R4 ;  /* 0x00000000040822ca */ /* 0x008fc600000e0000 */
[----:B------:R-:W-:Y:S01]  /*6b40*/  @UP0 USHF.R.S32.HI UR9, URZ, 0x1f, UR7 ;  /* 0x0000001f3f090899 */ /* 0x000fe20008011407 */
[----:B------:R-:W-:Y:S11]  /*6b50*/  @P2 BRA `(.L_x_1599) ;  /* 0x0000000000142947 */ /* 0x000ff60003800000 */
[----:B------:R-:W-:Y:S05]  /*6b60*/  @!P1 BRA `(.L_x_1599) ;  /* 0x0000000000109947 */ /* 0x000fea0003800000 */
[----:B------:R-:W2:Y:S04]  /*6b70*/  LDG.E R5, desc[UR46][R2.64] ;  /* 0x0000002e02057981 */ /* 0x000ea8000c1e1900 */
[----:B------:R-:W2:Y:S02]  /*6b80*/  LDG.E R0, desc[UR46][R2.64+0x4] ;  /* 0x0000042e02007981 */ /* 0x000ea4000c1e1900 */
[----:B--2---:R-:W-:-:S05]  /*6b90*/  IMAD.IADD R0, R0, 0x1, -R5 ;  /* 0x0000000100007824 */ /* 0x004fca00078e0a05 */
[----:B------:R-:W-:-:S15]  /*6ba0*/  R2UR UR8, R0 ;  /* 0x00000000000872ca */ /* 0x000fde00000e0000 */
.L_x_1599:
[----:B------:R-:W-:Y:S01]  /*6bb0*/  UMOV UR4, URZ ;  /* 0x0000003f00047c82 */ /* 0x000fe20008000000 */
[----:B------:R-:W-:Y:S01]  /*6bc0*/  UMOV UR5, URZ ;  /* 0x0000003f00057c82 */ /* 0x000fe20008000000 */
[----:B------:R-:W-:Y:S01]  /*6bd0*/  ULDC UR6, c[0x0][0x290] ;  /* 0x0000a40000067ab9 */ /* 0x000fe20000000800 */
[----:B------:R-:W-:Y:S01]  /*6be0*/  @UP0 UMOV UR4, UR7 ;  /* 0x0000000700040c82 */ /* 0x000fe20008000000 */
[----:B------:R-:W-:Y:S01]  /*6bf0*/  @UP0 UMOV UR5, UR9 ;  /* 0x0000000900050c82 */ /* 0x000fe20008000000 */
        /* <DEDUP_REMOVED lines=8> */
.L_x_1600:
        /* <DEDUP_REMOVED lines=10> */
[----:B--2---:R-:W-:-:S05]  /*6d20*/  IMAD.IADD R0, R5, 0x1, -R0 ;  /* 0x0000000105007824 */ /* 0x004fca00078e0a00 */
[----:B------:R-:W-:-:S15]  /*6d30*/  R2UR UR6, R0 ;  /* 0x00000000000672ca */ /* 0x000fde00000e0000 */
.L_x_1601:
[----:B------:R-:W-:Y:S01]  /*6d40*/  UIADD3 UR7, -UR6, UR8, UR11 ;  /* 0x0000000806077290 */ /* 0x000fe2000fffe10b */
[----:B------:R-:W-:Y:S01]  /*6d50*/  ISETP.LE.AND P0, PT, RZ, UR14, PT ;  /* 0x0000000eff007c0c */ /* 0x000fe2000bf03270 */
[----:B------:R-:W-:Y:S02]  /*6d60*/  ULDC UR9, c[0x0][0x74c] ;  /* 0x0001d30000097ab9 */ /* 0x000fe40000000800 */
[----:B------:R-:W-:Y:S02]  /*6d70*/  UIADD3 UR9, UR7, -UR9, URZ ;  /* 0x8000000907097290 */ /* 0x000fe4000fffe03f */
[----:B------:R-:W-:Y:S02]  /*6d80*/  UIADD3 UR7, UR8, 0x3f, URZ ;  /* 0x0000003f08077890 */ /* 0x000fe4000fffe03f */
[----:B------:R-:W-:-:S04]  /*6d90*/  USHF.R.S32.HI UR10, URZ, 0x1f, UR9 ;  /* 0x0000001f3f0a7899 */ /* 0x000fc80008011409 */
[----:B------:R-:W-:Y:S02]  /*6da0*/  ULEA.HI UR10, UR10, UR9, URZ, 0x6 ;  /* 0x000000090a0a7291 */ /* 0x000fe4000f8f303f */
[----:B------:R-:W-:Y:S02]  /*6db0*/  USHF.R.S32.HI UR9, URZ, 0x1f, UR7 ;  /* 0x0000001f3f097899 */ /* 0x000fe40008011407 */
[----:B------:R-:W-:Y:S02]  /*6dc0*/  USHF.R.S32.HI UR10, URZ, 0x6, UR10 ;  /* 0x000000063f0a7899 */ /* 0x000fe4000801140a */
[----:B------:R-:W-:Y:S02]  /*6dd0*/  ULEA.HI UR9, UR9, UR7, URZ, 0x6 ;  /* 0x0000000709097291 */ /* 0x000fe4000f8f303f */
[----:B------:R-:W-:Y:S02]  /*6de0*/  UISETP.LT.AND UP1, UPT, URZ, UR10, UPT ;  /* 0x0000000a3f00728c */ /* 0x000fe4000bf21270 */
[----:B------:R-:W-:-:S02]  /*6df0*/  USHF.R.S32.HI UR9, URZ, 0x6, UR9 ;  /* 0x000000063f097899 */ /* 0x000fc40008011409 */
[----:B------:R-:W-:-:S04]  /*6e00*/  USEL UR7, URZ, UR10, !UP1 ;  /* 0x0000000a3f077287 */ /* 0x000fc8000c800000 */
[----:B------:R-:W-:Y:S01]  /*6e10*/  IMAD.U32 R2, RZ, RZ, UR9 ;  /* 0x00000009ff027e24 */ /* 0x000fe2000f8e00ff */
[----:B------:R-:W-:Y:S07]  /*6e20*/  @!P0 BRA `(.L_x_1602) ;  /* 0x00000000001c8947 */ /* 0x000fee0003800000 */
[----:B------:R-:W-:Y:S01]  /*6e30*/  UIADD3 UR8, UR11, 0xbf, UR8 ;  /* 0x000000bf0b087890 */ /* 0x000fe2000fffe008 */
[----:B------:R-:W-:-:S03]  /*6e40*/  ULDC UR9, c[0x0][0x748] ;  /* 0x0001d20000097ab9 */ /* 0x000fc60000000800 */
[----:B------:R-:W-:-:S04]  /*6e50*/  UIADD3 UR8, UR8, UR9, -UR6 ;  /* 0x0000000908087290 */ /* 0x000fc8000fffe806 */
[----:B------:R-:W-:-:S04]  /*6e60*/  USHF.R.S32.HI UR6, URZ, 0x1f, UR8 ;  /* 0x0000001f3f067899 */ /* 0x000fc80008011408 */
[----:B------:R-:W-:-:S04]  /*6e70*/  ULEA.HI UR6, UR6, UR8, URZ, 0x6 ;  /* 0x0000000806067291 */ /* 0x000fc8000f8f303f */
[----:B------:R-:W-:-:S06]  /*6e80*/  USHF.R.S32.HI UR6, URZ, 0x6, UR6 ;  /* 0x000000063f067899 */ /* 0x000fcc0008011406 */
[----:B------:R-:W-:-:S07]  /*6e90*/  VIMNMX R2, R2, UR6, PT ;  /* 0x0000000602027c48 */ /* 0x000fce000bfe0100 */
.L_x_1602:
[----:B------:R-:W-:-:S13]  /*6ea0*/  ISETP.GT.AND P0, PT, R2, UR7, PT ;  /* 0x0000000702007c0c */ /* 0x000fda000bf04270 */
[----:B------:R-:W-:Y:S05]  /*6eb0*/  @!P0 BRA `(.L_x_1554) ;  /* 0x0000003800148947 */ /* 0x000fea0003800000 */
[----:B------:R-:W-:Y:S01]  /*6ec0*/  ULDC.64 UR14, c[0x0][0x2d8] ;  /* 0x0000b600000e7ab9 */ /* 0x000fe20000000a00 */
[----:B------:R-:W-:Y:S01]  /*6ed0*/  VIADD R0, R2, -UR7 ;  /* 0x8000000702007c36 */ /* 0x000fe20008000000 */
[----:B------:R-:W-:Y:S02]  /*6ee0*/  UIMAD UR10, UR16, UR14, URZ ;  /* 0x0000000e100a72a4 */ /* 0x000fe4000f8e023f */
[----:B------:R-:W-:Y:S02]  /*6ef0*/  UIMAD.WIDE.U32 UR8, UR13, UR14, URZ ;  /* 0x0000000e0d0872a5 */ /* 0x000fe4000f8e003f */
[----:B------:R-:W-:Y:S01]  /*6f00*/  USHF.R.S32.HI UR6, URZ, 0x1f, UR12 ;  /* 0x0000001f3f067899 */ /* 0x000fe2000801140c */
[----:B------:R-:W-:Y:S01]  /*6f10*/  LOP3.LUT R0, R0, 0x1, RZ, 0xc0, !PT ;  /* 0x0000000100007812 */ /* 0x000fe200078ec0ff */
[----:B------:R-:W-:Y:S02]  /*6f20*/  UIMAD UR13, UR13, UR15, UR10 ;  /* 0x0000000f0d0d72a4 */ /* 0x000fe4000f8e020a */
[----:B------:R-:W-:Y:S01]  /*6f30*/  UIADD3 UR10, UP1, UR4, UR8, URZ ;  /* 0x00000008040a7290 */ /* 0x000fe2000ff3e03f */
[----:B------:R-:W-:Y:S01]  /*6f40*/  ISETP.NE.U32.AND P1, PT, R0, 0x1, PT ;  /* 0x000000010000780c */ /* 0x000fe20003f25070 */
[----:B------:R-:W-:-:S02]  /*6f50*/  UIADD3 UR13, UR9, UR13, URZ ;  /* 0x0000000d090d7290 */ /* 0x000fc4000fffe03f */
[----:B------:R-:W-:Y:S01]  /*6f60*/  USEL UR6, UR6, URZ, !UP0 ;  /* 0x0000003f06067287 */ /* 0x000fe2000c000000 */
[----:B------:R-:W-:Y:S01]  /*6f70*/  ULDC.64 UR26, c[0x0][0x2e0] ;  /* 0x0000b800001a7ab9 */ /* 0x000fe20000000a00 */
[----:B------:R-:W-:Y:S02]  /*6f80*/  USEL UR12, UR12, URZ, !UP0 ;  /* 0x0000003f0c0c7287 */ /* 0x000fe4000c000000 */
[----:B------:R-:W-:Y:S02]  /*6f90*/  UIADD3.X UR11, UR5, UR13, URZ, UP1, !UPT ;  /* 0x0000000d050b7290 */ /* 0x000fe40008ffe43f */
[----:B------:R-:W-:Y:S02]  /*6fa0*/  UIMAD UR14, UR6, UR26, URZ ;  /* 0x0000001a060e72a4 */ /* 0x000fe4000f8e023f */
[----:B------:R-:W-:Y:S02]  /*6fb0*/  UIMAD.WIDE.U32 UR10, UR12, UR26, UR10 ;  /* 0x0000001a0c0a72a5 */ /* 0x000fe4000f8e000a */
[----:B------:R-:W-:Y:S01]  /*6fc0*/  UIMAD UR14, UR12, UR27, UR14 ;  /* 0x0000001b0c0e72a4 */ /* 0x000fe2000f8e020e */
[----:B------:R-:W-:-:S03]  /*6fd0*/  ELECT P0, URZ, PT ;  /* 0x00000000003f782f */ /* 0x000fc60003800000 */
        /* <DEDUP_REMOVED lines=20> */
.L_x_1605:
[----:B------:R-:W-:Y:S05]  /*7120*/  BSYNC B0 ;  /* 0x0000000000007941 */ /* 0x000fea0003800000 */
.L_x_1604:
        /* <DEDUP_REMOVED lines=19> */
.L_x_1607:
[----:B------:R-:W-:Y:S05]  /*7260*/  BSYNC B0 ;  /* 0x0000000000007941 */ /* 0x000fea0003800000 */
.L_x_1606:
[----:B------:R-:W-:Y:S06]  /*7270*/  BAR.ARV 0xa, 0xa0 ;  /* 0x0282800000007b1d */ /* 0x000fec0000002000 */
[----:B------:R-:W-:Y:S04]  /*7280*/  BSSY B0, `(.L_x_1608) ;  /* 0x0000003000007945 */ /* 0x000fe80003800000 */
[----:B------:R-:W-:Y:S05]  /*7290*/  @!P0 BRA `(.L_x_1609) ;  /* 0x0000000000048947 */ /* 0x000fea0003800000 */
[----:B------:R-:W-:-:S04]  /*72a0*/  DEPBAR.LE SB0, 0x0 ;  /* 0x000080000000791a */ /* 0x000fc80000000000 */
.L_x_1609:
[----:B------:R-:W-:Y:S05]  /*72b0*/  BSYNC B0 ;  /* 0x0000000000007941 */ /* 0x000fea0003800000 */
.L_x_1608:
[----:B------:R-:W-:Y:S06]  /*72c0*/  BAR.ARV 0xb, 0xa0 ;  /* 0x02c2800000007b1d */ /* 0x000fec0000002000 */
[----:B------:R-:W-:Y:S01]  /*72d0*/  UIADD3 UR15, UR7, 0x1, URZ ;  /* 0x00000001070f7890 */ /* 0x000fe2000fffe03f */
[----:B------:R-:W-:Y:S11]  /*72e0*/  BRA `(.L_x_1610) ;  /* 0x0000000000047947 */ /* 0x000ff60003800000 */
.L_x_1603:
[----:B------:R-:W-:-:S05]  /*72f0*/  UMOV UR15, UR7 ;  /* 0x00000007000f7c82 */ /* 0x000fca0008000000 */
.L_x_1610:
[----:B------:R-:W-:-:S06]  /*7300*/  UIADD3 UR6, UR7, 0x1, URZ ;  /* 0x0000000107067890 */ /* 0x000fcc000fffe03f */
[----:B------:R-:W-:-:S13]  /*7310*/  ISETP.NE.AND P1, PT, R2, UR6, PT ;  /* 0x0000000602007c0c */ /* 0x000fda000bf25270 */
[----:B------:R-:W-:Y:S05]  /*7320*/  @!P1 BRA `(.L_x_1554) ;  /* 0x0000003000f89947 */ /* 0x000fea0003800000 */
[----:B------:R-:W-:Y:S01]  /*7330*/  UMOV UR16, UR8 ;  /* 0x0000000800107c82 */ /* 0x000fe20008000000 */
[----:B------:R-:W-:Y:S01]  /*7340*/  UMOV UR17, UR13 ;  /* 0x0000000d00117c82 */ /* 0x000fe20008000000 */
[----:B------:R-:W-:Y:S01]  /*7350*/  ULDC.64 UR18, c[0x0][0x2c0] ;  /* 0x0000b00000127ab9 */ /* 0x000fe20000000a00 */
[----:B------:R-:W-:Y:S01]  /*7360*/  UIMAD.WIDE.U32 UR16, UR12, UR26, UR16 ;  /* 0x0000001a0c1072a5 */ /* 0x000fe2000f8e0010 */
[----:B------:R-:W-:Y:S01]  /*7370*/  UMOV UR6, URZ ;  /* 0x0000003f00067c82 */ /* 0x000fe20008000000 */
[----:B------:R-:W-:Y:S02]  /*7380*/  ULDC.64 UR30, c[0x0][0x2c0] ;  /* 0x0000b000001e7ab9 */ /* 0x000fe40000000a00 */
[----:B------:R-:W-:-:S04]  /*7390*/  UIADD3 UR25, UP0, UR4, UR16, URZ ;  /* 0x0000001004197290 */ /* 0x000fc8000ff1e03f */
[----:B------:R-:W-:Y:S02]  /*73a0*/  UIADD3.X UR16, UR5, UR14, UR17, UP0, !UPT ;  /* 0x0000000e05107290 */ /* 0x000fe400087fe411 */
[----:B------:R-:W-:Y:S02]  /*73b0*/  ULEA UR24, UP0, UR25, UR18, 0x2 ;  /* 0x0000001219187291 */ /* 0x000fe4000f80103f */
[----:B------:R-:W-:Y:S02]  /*73c0*/  UIMAD UR18, UR15, 0x1800, URZ ;  /* 0x000018000f1278a4 */ /* 0x000fe4000f8e023f */
        /* <DEDUP_REMOVED lines=8> */
.L_x_1623:
        /* <DEDUP_REMOVED lines=11> */
[----:B------:R-:W-:Y:S02]  /*7500*/  ULEA.HI.X.SX32 UR39, UR19, UR27, 0x1, UP0 ;  /* 0x0000001b13277291 */ /* 0x000fe400080f0e3f */
[----:B------:R-:W-:Y:S01]  /*7510*/  ULEA UR36, UP0, UR37, UR30, 0x2 ;  /* 0x0000001e25247291 */ /* 0x000fe2000f80103f */
[----:B------:R-:W-:-:S03]  /*7520*/  UMOV UR41, 0x14f00000 ;  /* 0x14f0000000297882 */ /* 0x000fc60000000000 */
[----:B------:R-:W-:Y:S02]  /*7530*/  ULEA.HI.X UR37, UR37, UR31, UR39, 0x2, UP0 ;  /* 0x0000001f25257291 */ /* 0x000fe400080f1427 */
[----:B-1----:R-:W-:-:S03]  /*7540*/  ULEA UR28, UR29, UR28, 0x18 ;  /* 0x0000001c1d1c7291 */ /* 0x002fc6000f8ec03f */
[----:B------:R-:W-:Y:S01]  /*7550*/  UMOV UR29, 0x300 ;  /* 0x00000300001d7882 */ /* 0x000fe20000000000 */
[----:B------:R-:W-:-:S09]  /*7560*/  UIADD3 UR28, UR28, 0xc000, URZ ;  /* 0x0000c0001c1c7890 */ /* 0x000fd2000fffe03f */
[----:B------:R1:W-:Y:S02]  /*7570*/  UBLKRED.G.S.ADD.F32.RN [UR36], [UR28], UR29, desc[UR40] ;  /* 0x000028241c0073bb */ /* 0x0003e400080a141d */
[----:B-1----:R0:W-:Y:S02]  /*7580*/  UTMACMDFLUSH ;  /* 0x00000000000079b7 */ /* 0x0021e40000000000 */
.L_x_1612:
[----:B------:R-:W-:Y:S05]  /*7590*/  BSYNC B0 ;  /* 0x0000000000007941 */ /* 0x000fea0003800000 */
.L_x_1611:
        /* <DEDUP_REMOVED lines=13> */
.L_x_1614:
[----:B------:R-:W-:Y:S05]  /*7670*/  BSYNC B0 ;  /* 0x0000000000007941 */ /* 0x000fea0003800000 */
.L_x_1613:
[----:B------:R-:W-:Y:S06]  /*7680*/  BAR.ARV 0xa, 0xa0 ;  /* 0x0282800000007b1d */ /* 0x000fec0000002000 */
[----:B------:R-:W-:Y:S04]  /*7690*/  BSSY B0, `(.L_x_1615) ;  /* 0x0000003000007945 */ /* 0x000fe80003800000 */
[----:B------:R-:W-:Y:S05]  /*76a0*/  @!P0 BRA `(.L_x_1616) ;  /* 0x0000000000048947 */ /* 0x000fea0003800000 */
[----:B------:R-:W-:-:S04]  /*76b0*/  DEPBAR.LE SB0, 0x0 ;  /* 0x000080000000791a */ /* 0x000fc80000000000 */
.L_x_1616:
[----:B------:R-:W-:Y:S05]  /*76c0*/  BSYNC B0 ;  /* 0x0000000000007941 */ /* 0x000fea0003800000 */
.L_x_1615:
        /* <DEDUP_REMOVED lines=13> */
.L_x_1618:
[----:B------:R-:W-:Y:S05]  /*77a0*/  BSYNC B0 ;  /* 0x0000000000007941 */ /* 0x000fea0003800000 */
.L_x_1617:
        /* <DEDUP_REMOVED lines=13> */
.L_x_1620:
[----:B------:R-:W-:Y:S05]  /*7880*/  BSYNC B0 ;  /* 0x0000000000007941 */ /* 0x000fea0003800000 */
.L_x_1619:
[----:B------:R-:W-:Y:S01]  /*7890*/  UIADD3 UR15, UR15, 0x2, URZ ;  /* 0x000000020f0f7890 */ /* 0x000fe2000fffe03f */
[----:B------:R-:W-:Y:S06]  /*78a0*/  BAR.ARV 0xa, 0xa0 ;  /* 0x0282800000007b1d */ /* 0x000fec0000002000 */
[----:B------:R-:W-:Y:S01]  /*78b0*/  BSSY B0, `(.L_x_1621) ;  /* 0x0000004000007945 */ /* 0x000fe20003800000 */
[----:B------:R-:W-:-:S03]  /*78c0*/  ISETP.LE.AND P1, PT, R2, UR15, PT ;  /* 0x0000000f02007c0c */ /* 0x000fc6000bf23270 */
[----:B------:R-:W-:Y:S10]  /*78d0*/  @!P0 BRA `(.L_x_1622) ;  /* 0x0000000000048947 */ /* 0x000ff40003800000 */
[----:B------:R-:W-:-:S04]  /*78e0*/  DEPBAR.LE SB0, 0x0 ;  /* 0x000080000000791a */ /* 0x000fc80000000000 */
.L_x_1622:
[----:B------:R-:W-:Y:S05]  /*78f0*/  BSYNC B0 ;  /* 0x0000000000007941 */ /* 0x000fea0003800000 */
.L_x_1621:
[----:B------:R-:W-:Y:S06]  /*7900*/  BAR.ARV 0xb, 0xa0 ;  /* 0x02c2800000007b1d */ /* 0x000fec0000002000 */
[----:B------:R-:W-:Y:S02]  /*7910*/  UIADD3 UR19, UR19, 0x3000, URZ ;  /* 0x0000300013137890 */ /* 0x000fe4000fffe03f */
[----:B------:R-:W-:Y:S01]  /*7920*/  UIADD3 UR6, UR6, 0x3000, URZ ;  /* 0x0000300006067890 */ /* 0x000fe2000fffe03f */
[----:B------:R-:W-:Y:S11]  /*7930*/  @!P1 BRA `(.L_x_1623) ;  /* 0xfffffff800c49947 */ /* 0x000ff6000383ffff */
[----:B------:R-:W-:Y:S05]  /*7940*/  BRA `(.L_x_1554) ;  /* 0x0000002c00707947 */ /* 0x000fea0003800000 */
.L_x_1595:
[----:B------:R-:W-:Y:S01]  /*7950*/  ULDC.64 UR4, c[0x0][0x8d8] ;  /* 0x0002360000047ab9 */ /* 0x000fe20000000a00 */
[----:B------:R-:W1:Y:S01]  /*7960*/  S2UR UR21, SR_CTAID.X ;  /* 0x00000000001579c3 */ /* 0x000e620000002500 */
[----:B------:R-:W-:-:S04]  /*7970*/  ISETP.NE.U32.AND P0, PT, RZ, UR4, PT ;  /* 0x00000004ff007c0c */ /* 0x000fc8000bf05070 */
[----:B------:R-:W-:-:S03]  /*7980*/  ISETP.NE.AND.EX P0, PT, RZ, UR5, PT, P0 ;  /* 0x00000005ff007c0c */ /* 0x000fc6000bf05300 */
[----:B------:R-:W2:Y:S08]  /*7990*/  S2UR UR13, SR_CTAID.Z ;  /* 0x00000000000d79c3 */ /* 0x000eb00000002700 */
[----:B------:R-:W3:Y:S02]  /*79a0*/  S2UR UR20, SR_CTAID.Y ;  /* 0x00000000001479c3 */ /* 0x000ee40000002600 */
        /* <DEDUP_REMOVED lines=8> */
.L_x_1624:
        /* <DEDUP_REMOVED lines=9> */
[----:B------:R-:W4:Y:S01]  /*7ac0*/  LDG.E R4, desc[UR46][R2.64+0x4] ;  /* 0x0000042e02047981 */ /* 0x000f22000c1e1900 */
[----:B--2---:R-:W-:Y:S02]  /*7ad0*/  R2UR UR4, R0 ;  /* 0x00000000000472ca */ /* 0x004fe400000e0000 */
[----:B----4-:R-:W-:-:S13]  /*7ae0*/  R2UR UR5, R4 ;  /* 0x00000000040572ca */ /* 0x010fda00000e0000 */
[----:B------:R-:W-:Y:S01]  /*7af0*/  UIADD3 UR4, -UR4, UR5, URZ ;  /* 0x0000000504047290 */ /* 0x000fe2000fffe13f */
[----:B------:R-:W-:Y:S11]  /*7b00*/  BRA `(.L_x_1625) ;  /* 0x0000000000047947 */ /* 0x000ff60003800000 */
.L_x_1626:
[----:B------:R-:W-:-:S05]  /*7b10*/  ULDC UR4, c[0x0][0x8bc] ;  /* 0x00022f0000047ab9 */ /* 0x000fca0000000800 */
.L_x_1625:
[----:B-1----:R-:W-:Y:S01]  /*7b20*/  USHF.L.U32 UR8, UR21, 0x7, URZ ;  /* 0x0000000715087899 */ /* 0x002fe2000800063f */
[----:B------:R-:W-:Y:S02]  /*7b30*/  IMAD.MOV.U32 R10, RZ, RZ, 0x1 ;  /* 0x00000001ff0a7424 */ /* 0x000fe400078e00ff */
[----:B------:R-:W-:Y:S01]  /*7b40*/  IMAD.MOV.U32 R0, RZ, RZ, RZ ;  /* 0x000000ffff007224 */ /* 0x000fe200078e00ff */
[----:B------:R-:W-:-:S04]  /*7b50*/  UISETP.GE.AND UP0, UPT, UR8, UR4, UPT ;  /* 0x000000040800728c */ /* 0x000fc8000bf06270 */
[----:B--2---:R-:W-:-:S06]  /*7b60*/  USEL UR13, UR13, 0xffffffff, !UP0 ;  /* 0xffffffff0d0d7887 */ /* 0x004fcc000c000000 */
[----:B------:R-:W-:-:S13]  /*7b70*/  ISETP.LE.AND P0, PT, RZ, UR13, PT ;  /* 0x0000000dff007c0c */ /* 0x000fda000bf03270 */
[----:B------:R-:W-:Y:S05]  /*7b80*/  @!P0 BRA `(.L_x_1627) ;  /* 0x00000028004c8947 */ /* 0x000fea0003800000 */
[----:B------:R-:W-:Y:S01]  /*7b90*/  ULDC.64 UR18, c[0x0][0x770] ;  /* 0x0001dc0000127ab9 */ /* 0x000fe20000000a00 */
[----:B------:R-:W-:Y:S01]  /*7ba0*/  ULDC.64 UR14, c[0x0][0x770] ;  /* 0x0001dc00000e7ab9 */ /* 0x000fe20000000a00 */
[----:B------:R-:W-:Y:S02]  /*7bb0*/  UISETP.NE.U32.AND UP1, UPT, UR18, URZ, UPT ;  /* 0x0000003f1200728c */ /* 0x000fe4000bf25070 */
[----:B------:R-:W-:Y:S02]  /*7bc0*/  UIMAD.WIDE UR14, UR13, 0x4, UR14 ;  /* 0x000000040d0e78a5 */ /* 0x000fe4000f8e020e */
[----:B------:R-:W-:Y:S01]  /*7bd0*/  UISETP.NE.AND.EX UP1, UPT, UR19, URZ, UPT, UP1 ;  /* 0x0000003f1300728c */ /* 0x000fe2000bf25310 */
[----:B------:R-:W-:Y:S01]  /*7be0*/  ULDC.64 UR4, c[0x0][0x778] ;  /* 0x0001de0000047ab9 */ /* 0x000fe20000000a00 */
[----:B------:R-:W-:Y:S02]  /*7bf0*/  ULDC.64 UR6, c[0x0][0x780] ;  /* 0x0001e00000067ab9 */ /* 0x000fe40000000a00 */
[----:B------:R-:W-:Y:S01]  /*7c00*/  IMAD.U32 R2, RZ, RZ, UR14 ;  /* 0x0000000eff027e24 */ /* 0x000fe2000f8e00ff */
[----:B------:R-:W-:Y:S01]  /*7c10*/  ULDC.64 UR16, c[0x0][0x778] ;  /* 0x0001de0000107ab9 */ /* 0x000fe20000000a00 */
[----:B------:R-:W-:Y:S01]  /*7c20*/  PLOP3.LUT P1, PT, PT, PT, UP1, 0x80, 0x0 ;  /* 0x000000000000781c */ /* 0x000fe20003f2f018 */
[----:B------:R-:W-:Y:S01]  /*7c30*/  IMAD.U32 R3, RZ, RZ, UR15 ;  /* 0x0000000fff037e24 */ /* 0x000fe2000f8e00ff */
[----:B------:R-:W-:-:S02]  /*7c40*/  UISETP.NE.U32.AND UP0, UPT, UR4, URZ, UPT ;  /* 0x0000003f0400728c */ /* 0x000fc4000bf05070 */
[----:B------:R-:W-:Y:S02]  /*7c50*/  UISETP.NE.U32.AND UP2, UPT, UR6, URZ, UPT ;  /* 0x0000003f0600728c */ /* 0x000fe4000bf45070 */
[----:B------:R-:W-:Y:S02]  /*7c60*/  UISETP.NE.AND.EX UP0, UPT, UR5, URZ, UPT, UP0 ;  /* 0x0000003f0500728c */ /* 0x000fe4000bf05300 */
[----:B------:R-:W-:Y:S01]  /*7c70*/  UISETP.NE.AND.EX UP2, UPT, UR7, URZ, UPT, UP2 ;  /* 0x0000003f0700728c */ /* 0x000fe2000bf45320 */
[----:B------:R-:W-:-:S04]  /*7c80*/  ULDC.64 UR22, c[0x0][0x788] ;  /* 0x0001e20000167ab9 */ /* 0x000fc80000000a00 */
[----:B------:R-:W2:Y:S01]  /*7c90*/  @P1 LDG.E R6, desc[UR46][R2.64] ;  /* 0x0000002e02061981 */ /* 0x000ea2000c1e1900 */
[----:B------:R-:W-:Y:S01]  /*7ca0*/  PLOP3.LUT P2, PT, PT, PT, UP0, 0x80, 0x0 ;  /* 0x000000000000781c */ /* 0x000fe20003f4f008 */
[----:B------:R-:W-:Y:S01]  /*7cb0*/  UIMAD.WIDE UR16, UR13, 0x4, UR16 ;  /* 0x000000040d1078a5 */ /* 0x000fe2000f8e0210 */
[----:B------:R-:W-:Y:S01]  /*7cc0*/  PLOP3.LUT P3, PT, PT, PT, UP2, 0x80, 0x0 ;  /* 0x000000000000781c */ /* 0x000fe20003f6f028 */
[----:B------:R1:W4:Y:S02]  /*7cd0*/  @P1 LDG.E R0, desc[UR46][R2.64] ;  /* 0x0000002e02001981 */ /* 0x000324000c1e1900 */
[----:B------:R-:W-:Y:S02]  /*7ce0*/  @UP2 ULDC.64 UR4, c[0x0][0x780] ;  /* 0x0001e00000042ab9 */ /* 0x000fe40000000a00 */
[----:B------:R-:W-:Y:S01]  /*7cf0*/  @UP2 UIMAD.WIDE UR4, UR13, 0x4, UR4 ;  /* 0x000000040d0428a5 */ /* 0x000fe2000f8e0204 */
[----:B-1----:R-:W-:Y:S02]  /*7d00*/  IMAD.U32 R2, RZ, RZ, UR16 ;  /* 0x00000010ff027e24 */ /* 0x002fe4000f8e00ff */
[----:B------:R-:W-:-:S05]  /*7d10*/  IMAD.U32 R3, RZ, RZ, UR17 ;  /* 0x00000011ff037e24 */ /* 0x000fca000f8e00ff */
[----:B------:R1:W5:Y:S02]  /*7d20*/  @P2 LDG.E R4, desc[UR46][R2.64] ;  /* 0x0000002e02042981 */ /* 0x000364000c1e1900 */
[----:B-1----:R-:W-:Y:S02]  /*7d30*/  IMAD.U32 R2, RZ, RZ, UR4 ;  /* 0x00000004ff027e24 */ /* 0x002fe4000f8e00ff */
[----:B------:R-:W-:-:S05]  /*7d40*/  IMAD.U32 R3, RZ, RZ, UR5 ;  /* 0x00000005ff037e24 */ /* 0x000fca000f8e00ff */
[----:B------:R-:W3:Y:S01]  /*7d50*/  @P3 LDG.E R5, desc[UR46][R2.64] ;  /* 0x0000002e02053981 */ /* 0x000ee2000c1e1900 */
[----:B------:R-:W-:Y:S01]  /*7d60*/  ISETP.NE.U32.AND P0, PT, RZ, UR22, PT ;  /* 0x00000016ff007c0c */ /* 0x000fe2000bf05070 */
[----:B------:R-:W-:Y:S01]  /*7d70*/  UMOV UR7, URZ ;  /* 0x0000003f00077c82 */ /* 0x000fe20008000000 */
[----:B------:R-:W-:Y:S01]  /*7d80*/  UMOV UR11, URZ ;  /* 0x0000003f000b7c82 */ /* 0x000fe20008000000 */
[----:B------:R-:W-:Y:S01]  /*7d90*/  ULDC UR9, c[0x0][0x280] ;  /* 0x0000a00000097ab9 */ /* 0x000fe20000000800 */
[----:B------:R-:W-:Y:S02]  /*7da0*/  ISETP.NE.AND.EX P0, PT, RZ, UR23, PT, P0 ;  /* 0x00000017ff007c0c */ /* 0x000fe4000bf05300 */
[----:B--2---:R-:W-:Y:S02]  /*7db0*/  @P1 R2UR UR4, R6 ;  /* 0x00000000060412ca */ /* 0x004fe400000e0000 */
[----:B----4-:R-:W-:-:S11]  /*7dc0*/  @P1 R2UR UR7, R0 ;  /* 0x00000000000712ca */ /* 0x010fd600000e0000 */
[----:B------:R-:W-:-:S04]  /*7dd0*/  @UP1 ULEA UR4, UR13, UR4, 0x6 ;  /* 0x000000040d041291 */ /* 0x000fc8000f8e303f */
[----:B------:R-:W-:-:S04]  /*7de0*/  @UP1 USHF.R.S32.HI UR5, URZ, 0x1f, UR4 ;  /* 0x0000001f3f051899 */ /* 0x000fc80008011404 */
[----:B------:R-:W-:Y:S01]  /*7df0*/  @UP1 ULEA.HI UR5, UR5, UR4, URZ, 0x6 ;  /* 0x0000000405051291 */ /* 0x000fe2000f8f303f */
[----:B-----5:R-:W-:-:S03]  /*7e00*/  @P2 R2UR UR11, R4 ;  /* 0x00000000040b22ca */ /* 0x020fc600000e0000 */
[----:B------:R-:W-:-:S04]  /*7e10*/  @UP1 ULOP3.LUT UR6, UR5, 0xffffffc0, URZ, 0xc0, !UPT ;  /* 0xffffffc005061892 */ /* 0x000fc8000f8ec03f */
[----:B------:R-:W-:Y:S01]  /*7e20*/  @UP1 USHF.R.S32.HI UR12, URZ, 0x1f, UR6 ;  /* 0x0000001f3f0c1899 */ /* 0x000fe20008011406 */
[----:B---3--:R-:W-:Y:S01]  /*7e30*/  @P3 R2UR UR9, R5 ;  /* 0x00000000050932ca */ /* 0x008fe200000e0000 */
[----:B------:R-:W-:-:S14]  /*7e40*/  @P3 BRA `(.L_x_1628) ;  /* 0x0000000000203947 */ /* 0x000fdc0003800000 */
        /* <DEDUP_REMOVED lines=8> */
.L_x_1628:
        /* <DEDUP_REMOVED lines=13> */
.L_x_1629:
        /* <DEDUP_REMOVED lines=8> */
.L_x_1630:
        /* <DEDUP_REMOVED lines=9> */
[----:B------:R-:W-:-:S04]  /*80b0*/  ULEA.HI UR6, UR12, UR6, URZ, 0x6 ;  /* 0x000000060c067291 */ /* 0x000fc8000f8f303f */
[----:B------:R-:W-:Y:S01]  /*80c0*/  VIMNMX R4, RZ, UR14, !PT ;  /* 0x0000000eff047c48 */ /* 0x000fe2000ffe0100 */
[----:B------:R-:W-:Y:S01]  /*80d0*/  USHF.R.S32.HI UR6, URZ, 0x6, UR6 ;  /* 0x000000063f067899 */ /* 0x000fe20008011406 */
[----:B------:R-:W-:Y:S11]  /*80e0*/  @!P0 BRA `(.L_x_1631) ;  /* 0x0000000000208947 */ /* 0x000ff60003800000 */
[----:B------:R-:W-:Y:S01]  /*80f0*/  UIADD3 UR9, UR8, 0xbf, UR9 ;  /* 0x000000bf08097890 */ /* 0x000fe2000fffe009 */
[----:B------:R-:W-:-:S03]  /*8100*/  ULDC UR12, c[0x0][0x748] ;  /* 0x0001d200000c7ab9 */ /* 0x000fc60000000800 */
[----:B------:R-:W-:-:S04]  /*8110*/  UIADD3 UR9, UR9, UR12, -UR10 ;  /* 0x0000000c09097290 */ /* 0x000fc8000fffe80a */
[----:B------:R-:W-:-:S04]  /*8120*/  USHF.R.S32.HI UR10, URZ, 0x1f, UR9 ;  /* 0x0000001f3f0a7899 */ /* 0x000fc80008011409 */
[----:B------:R-:W-:-:S04]  /*8130*/  ULEA.HI UR10, UR10, UR9, URZ, 0x6 ;  /* 0x000000090a0a7291 */ /* 0x000fc8000f8f303f */
[----:B------:R-:W-:-:S04]  /*8140*/  USHF.R.S32.HI UR10, URZ, 0x6, UR10 ;  /* 0x000000063f0a7899 */ /* 0x000fc8000801140a */
[----:B------:R-:W-:-:S04]  /*8150*/  UISETP.LT.AND UP1, UPT, UR6, UR10, UPT ;  /* 0x0000000a0600728c */ /* 0x000fc8000bf21270 */
[----:B------:R-:W-:-:S12]  /*8160*/  USEL UR6, UR6, UR10, UP1 ;  /* 0x0000000a06067287 */ /* 0x000fd80008800000 */
.L_x_1631:
[----:B------:R-:W-:Y:S01]  /*8170*/  ISETP.LT.AND P0, PT, R4, UR6, PT ;  /* 0x0000000604007c0c */ /* 0x000fe2000bf01270 */
[----:B------:R-:W-:-:S12]  /*8180*/  IMAD.MOV.U32 R0, RZ, RZ, RZ ;  /* 0x000000ffff007224 */ /* 0x000fd800078e00ff */
[----:B------:R-:W-:Y:S05]  /*8190*/  @!P0 BRA `(.L_x_1627) ;  /* 0x0000002000c88947 */ /* 0x000fea0003800000 */
[----:B------:R-:W-:Y:S01]  /*81a0*/  USHF.R.S32.HI UR10, URZ, 0x1f, UR20 ;  /* 0x0000001f3f0a7899 */ /* 0x000fe20008011414 */
[----:B------:R-:W-:Y:S01]  /*81b0*/  BSSY B0, `(.L_x_1627) ;  /* 0x0000230000007945 */ /* 0x000fe20003800000 */
[----:B------:R-:W-:Y:S01]  /*81c0*/  ULDC.64 UR16, c[0x0][0x718] ;  /* 0x0001c60000107ab9 */ /* 0x000fe20000000a00 */
[----:B------:R-:W-:Y:S01]  /*81d0*/  UISETP.NE.U32.AND UP1, UPT, UR18, URZ, UPT ;  /* 0x0000003f1200728c */ /* 0x000fe2000bf25070 */
[----:B------:R-:W-:Y:S01]  /*81e0*/  IMAD.MOV.U32 R0, RZ, RZ, RZ ;  /* 0x000000ffff007224 */ /* 0x000fe200078e00ff */
[----:B------:R-:W-:Y:S01]  /*81f0*/  UIMAD UR9, UR10, UR16, URZ ;  /* 0x000000100a0972a4 */ /* 0x000fe2000f8e023f */
[----:B------:R-:W-:Y:S01]  /*8200*/  ULDC UR12, c[0x0][0x2e8] ;  /* 0x0000ba00000c7ab9 */ /* 0x000fe20000000800 */
[----:B------:R-:W-:Y:S01]  /*8210*/  UMOV UR14, UR4 ;  /* 0x00000004000e7c82 */ /* 0x000fe20008000000 */
[----:B------:R-:W-:Y:S01]  /*8220*/  UMOV UR15, UR5 ;  /* 0x00000005000f7c82 */ /* 0x000fe20008000000 */
[----:B------:R-:W-:Y:S02]  /*8230*/  UIMAD UR22, UR20, UR17, UR9 ;  /* 0x00000011141672a4 */ /* 0x000fe4000f8e0209 */
[----:B------:R-:W-:-:S02]  /*8240*/  UISETP.NE.AND.EX UP1, UPT, UR19, URZ, UPT, UP1 ;  /* 0x0000003f1300728c */ /* 0x000fc4000bf25310 */
[----:B------:R-:W-:Y:S02]  /*8250*/  USHF.R.S32.HI UR9, URZ, 0x1f, UR13 ;  /* 0x0000001f3f097899 */ /* 0x000fe4000801140d */
[----:B------:R-:W-:Y:S02]  /*8260*/  UISETP.NE.AND UP2, UPT, UR12, 0x1, UPT ;  /* 0x000000010c00788c */ /* 0x000fe4000bf45270 */
[----:B------:R-:W-:Y:S01]  /*8270*/  UIMAD.WIDE.U32 UR4, UR20, UR16, UR14 ;  /* 0x00000010140472a5 */ /* 0x000fe2000f8e000e */
[----:B------:R-:W-:Y:S01]  /*8280*/  ULDC.64 UR18, c[0x0][0x730] ;  /* 0x0001cc0000127ab9 */ /* 0x000fe20000000a00 */
[----:B------:R-:W-:Y:S02]  /*8290*/  USEL UR9, UR9, URZ, !UP1 ;  /* 0x0000003f09097287 */ /* 0x000fe4000c800000 */
[----:B------:R-:W-:Y:S01]  /*82a0*/  UIMAD UR10, UR10, UR18, URZ ;  /* 0x000000120a0a72a4 */ /* 0x000fe2000f8e023f */
[----:B------:R-:W-:Y:S01]  /*82b0*/  ELECT P0, URZ, PT ;  /* 0x00000000003f782f */ /* 0x000fe20003800000 */
[----:B------:R-:W-:Y:S01]  /*82c0*/  ULDC.64 UR16, c[0x0][0x720] ;  /* 0x0001c80000107ab9 */ /* 0x000fe20000000a00 */
[----:B------:R-:W-:-:S02]  /*82d0*/  USEL UR21, UR13, URZ, !UP1 ;  /* 0x0000003f0d157287 */ /* 0x000fc4000c800000 */
[----:B------:R-:W-:Y:S02]  /*82e0*/  UIADD3 UR23, UR5, UR22, URZ ;  /* 0x0000001605177290 */ /* 0x000fe4000fffe03f */
[----:B------:R-:W-:Y:S01]  /*82f0*/  UIMAD UR5, UR9, UR16, URZ ;  /* 0x00000010090572a4 */ /* 0x000fe2000f8e023f */
[----:B------:R-:W-:Y:S01]  /*8300*/  UMOV UR22, UR4 ;  /* 0x0000000400167c82 */ /* 0x000fe20008000000 */
[----:B------:R-:W-:Y:S02]  /*8310*/  UIMAD.WIDE.U32 UR14, UR20, UR18, UR14 ;  /* 0x00000012140e72a5 */ /* 0x000fe4000f8e000e */
[----:B------:R-:W-:Y:S02]  /*8320*/  UIMAD UR10, UR20, UR19, UR10 ;  /* 0x00000013140a72a4 */ /* 0x000fe4000f8e020a */
[----:B------:R-:W-:Y:S01]  /*8330*/  UIMAD.WIDE.U32 UR22, UR16, UR21, UR22 ;  /* 0x00000015101672a5 */ /* 0x000fe2000f8e0016 */
[----:B------:R-:W-:Y:S02]  /*8340*/  ULDC.64 UR18, c[0x0][0x738] ;  /* 0x0001ce0000127ab9 */ /* 0x000fe40000000a00 */
[----:B------:R-:W-:Y:S01]  /*8350*/  @UP2 ULDC UR16, c[0x0][0x2ec] ;  /* 0x0000bb0000102ab9 */ /* 0x000fe20000000800 */
[----:B------:R-:W-:-:S02]  /*8360*/  UIMAD UR5, UR17, UR21, UR5 ;  /* 0x00000015110572a4 */ /* 0x000fc4000f8e0205 */
[----:B------:R-:W-:Y:S02]  /*8370*/  UIADD3 UR15, UR15, UR10, URZ ;  /* 0x0000000a0f0f7290 */ /* 0x000fe4000fffe03f */
[----:B------:R-:W-:Y:S02]  /*8380*/  UIMAD UR9, UR9, UR18, URZ ;  /* 0x00000012090972a4 */ /* 0x000fe4000f8e023f */
[----:B------:R-:W-:Y:S02]  /*8390*/  UIMAD.WIDE.U32 UR16, UR20, UR16, URZ ;  /* 0x00000010141072a5 */ /* 0x000fe4000f8e003f */
[----:B------:R-:W-:Y:S01]  /*83a0*/  UIADD3 UR11, UR8, UR11, URZ ;  /* 0x0000000b080b7290 */ /* 0x000fe2000fffe03f */
[----:B------:R-:W-:Y:S02]  /*83b0*/  UMOV UR12, UR20 ;  /* 0x00000014000c7c82 */ /* 0x000fe40008000000 */
[----:B------:R-:W-:Y:S01]  /*83c0*/  @UP2 ULDC UR8, c[0x0][0x2f0] ;  /* 0x0000bc0000082ab9 */ /* 0x000fe20000000800 */
[----:B------:R-:W-:-:S02]  /*83d0*/  UIMAD UR4, UR19, UR21, UR9 ;  /* 0x00000015130472a4 */ /* 0x000fc4000f8e0209 */
[----:B------:R-:W-:Y:S02]  /*83e0*/  UIMAD.WIDE.U32 UR14, UR18, UR21, UR14 ;  /* 0x00000015120e72a5 */ /* 0x000fe4000f8e000e */
[----:B------:R-:W-:Y:S02]  /*83f0*/  USEL UR13, UR13, URZ, !UP0 ;  /* 0x0000003f0d0d7287 */ /* 0x000fe4000c000000 */
        /* <DEDUP_REMOVED lines=9> */
.L_x_1661:
        /* <DEDUP_REMOVED lines=15> */
.L_x_1634:
[----:B------:R-:W-:Y:S01]  /*8580*/  R2UR UR19, R4 ;  /* 0x00000000041372ca */ /* 0x000fe200000e0000 */
[----:B------:R-:W2:Y:S01]  /*8590*/  LDC.64 R12, c[0x0][0x198] ;  /* 0x00006600ff0c7b82 */ /* 0x000ea20000000a00 */
        /* <DEDUP_REMOVED lines=10> */
[----:B------:R-:W-:Y:S01]  /*8640*/  UMOV UR36, UR20 ;  /* 0x0000001400247c82 */ /* 0x000fe20008000000 */
[----:B------:R-:W-:Y:S01]  /*8650*/  USHF.L.U32 UR19, UR19, 0x6, URZ ;  /* 0x0000000613137899 */ /* 0x000fe2000800063f */
[----:B------:R-:W-:Y:S01]  /*8660*/  IMAD.MOV.U32 R16, RZ, RZ, RZ ;  /* 0x000000ffff107224 */ /* 0x000fe200078e00ff */
[----:B------:R-:W-:Y:S01]  /*8670*/  UMOV UR37, UR21 ;  /* 0x0000001500257c82 */ /* 0x000fe20008000000 */
[----:B------:R-:W-:Y:S01]  /*8680*/  UMOV UR9, 0x10 ;  /* 0x0000001000097882 */ /* 0x000fe20000000000 */
[----:B------:R-:W-:-:S02]  /*8690*/  UIADD3 UR8, UP0, UR19, UR22, URZ ;  /* 0x0000001613087290 */ /* 0x000fc4000ff1e03f */
[----:B------:R-:W-:Y:S01]  /*86a0*/  IMAD.U32 R3, RZ, RZ, UR19 ;  /* 0x00000013ff037e24 */ /* 0x000fe2000f8e00ff */
[----:B------:R-:W-:Y:S01]  /*86b0*/  UIADD3 UR19, UR19, UR7, URZ ;  /* 0x0000000713137290 */ /* 0x000fe2000fffe03f */
[----:B------:R-:W-:Y:S02]  /*86c0*/  UMOV UR10, UR18 ;  /* 0x00000012000a7c82 */ /* 0x000fe40008000000 */
[----:B------:R-:W-:Y:S01]  /*86d0*/  PLOP3.LUT P1, PT, PT, PT, UP0, 0x80, 0x0 ;  /* 0x000000000000781c */ /* 0x000fe20003f2f008 */
[----:B-1----:R-:W-:Y:S01]  /*86e0*/  IMAD.U32 R0, RZ, RZ, UR8 ;  /* 0x00000008ff007e24 */ /* 0x002fe2000f8e00ff */
[----:B------:R-:W-:Y:S01]  /*86f0*/  R2UR UR8, R15 ;  /* 0x000000000f0872ca */ /* 0x000fe200000e0000 */
[----:B--2---:R-:W-:Y:S01]  /*8700*/  IMAD.MOV.U32 R7, RZ, RZ, R12 ;  /* 0x000000ffff077224 */ /* 0x004fe200078e000c */
[----:B------:R-:W-:Y:S01]  /*8710*/  LEA.HI.X.SX32 R3, R3, R14, 0x1, P1 ;  /* 0x0000000e03037211 */ /* 0x000fe200008f0eff */
[----:B------:R-:W-:Y:S01]  /*8720*/  IMAD.MOV.U32 R6, RZ, RZ, R13 ;  /* 0x000000ffff067224 */ /* 0x000fe200078e000d */
[C---:B------:R-:W-:Y:S01]  /*8730*/  LEA R2, P1, R0.reuse, R9, 0x2 ;  /* 0x0000000900027211 */ /* 0x040fe200078210ff */
[----:B------:R-:W-:Y:S01]  /*8740*/  UMOV UR43, UR19 ;  /* 0x00000013002b7c82 */ /* 0x000fe20008000000 */
[----:B------:R-:W-:Y:S01]  /*8750*/  UMOV UR35, UR19 ;  /* 0x0000001300237c82 */ /* 0x000fe20008000000 */
[----:B------:R-:W-:Y:S01]  /*8760*/  UMOV UR26, 0x10 ;  /* 0x00000010001a7882 */ /* 0x000fe20000000000 */
[----:B------:R-:W-:Y:S01]  /*8770*/  LEA.HI.X R0, R0, R8, R3, 0x2, P1 ;  /* 0x0000000800007211 */ /* 0x000fe200008f1403 */
[----:B------:R-:W-:Y:S01]  /*8780*/  UMOV UR27, UR11 ;  /* 0x0000000b001b7c82 */ /* 0x000fe20008000000 */
[----:B------:R-:W-:Y:S01]  /*8790*/  R2UR UR24, R2 ;  /* 0x00000000021872ca */ /* 0x000fe200000e0000 */
[----:B------:R-:W-:Y:S01]  /*87a0*/  UMOV UR28, UR12 ;  /* 0x0000000c001c7c82 */ /* 0x000fe20008000000 */
[----:B------:R-:W-:Y:S01]  /*87b0*/  R2UR UR25, R0 ;  /* 0x00000000001972ca */ /* 0x000fe200000e0000 */
[----:B------:R-:W-:Y:S01]  /*87c0*/  UIADD3 UR16, UR8, 0x12000, URZ ;  /* 0x0001200008107890 */ /* 0x000fe2000fffe03f */
[----:B------:R-:W-:Y:S01]  /*87d0*/  IADD3 R0, P1, R7, 0x2f0, RZ ;  /* 0x000002f007007810 */ /* 0x000fe20007f3e0ff */
[----:B------:R-:W-:-:S02]  /*87e0*/  UIADD3 UR17, UR8, 0x26810, URZ ;  /* 0x0002681008117890 */ /* 0x000fc4000fffe03f */
[----:B------:R-:W-:Y:S01]  /*87f0*/  UIADD3 UR40, UR8, 0x13000, URZ ;  /* 0x0001300008287890 */ /* 0x000fe2000fffe03f */
[----:B------:R-:W-:Y:S01]  /*8800*/  R2UR UR54, R0 ;  /* 0x00000000003672ca */ /* 0x000fe200000e0000 */
[----:B------:R-:W-:Y:S01]  /*8810*/  UIADD3 UR32, UR8, 0x14000, URZ ;  /* 0x0001400008207890 */ /* 0x000fe2000fffe03f */
[C---:B------:R-:W-:Y:S01]  /*8820*/  IADD3 R0, P2, R7.reuse, 0x3f0, RZ ;  /* 0x000003f007007810 */ /* 0x040fe20007f5e0ff */
[----:B------:R-:W-:Y:S01]  /*8830*/  UIADD3 UR52, UR8, 0x1e000, URZ ;  /* 0x0001e00008347890 */ /* 0x000fe2000fffe03f */
[----:B------:R-:W-:Y:S02]  /*8840*/  UMOV UR41, UR17 ;  /* 0x0000001100297c82 */ /* 0x000fe40008000000 */
[----:B------:R-:W-:Y:S01]  /*8850*/  R2UR UR30, R0 ;  /* 0x00000000001e72ca */ /* 0x000fe200000e0000 */
[--C-:B------:R-:W-:Y:S01]  /*8860*/  IMAD.X R0, RZ, RZ, R6.reuse, P1 ;  /* 0x000000ffff007224 */ /* 0x100fe200008e0606 */
[----:B------:R-:W-:Y:S01]  /*8870*/  IADD3 R2, P1, R7, 0xf0, RZ ;  /* 0x000000f007027810 */ /* 0x000fe20007f3e0ff */
[----:B------:R-:W-:Y:S01]  /*8880*/  UMOV UR33, UR17 ;  /* 0x0000001100217c82 */ /* 0x000fe20008000000 */
[----:B------:R-:W-:Y:S01]  /*8890*/  UMOV UR53, UR17 ;  /* 0x0000001100357c82 */ /* 0x000fe20008000000 */
[----:B------:R-:W-:Y:S01]  /*88a0*/  UMOV UR29, UR13 ;  /* 0x0000000d001d7c82 */ /* 0x000fe20008000000 */
[----:B------:R-:W-:Y:S01]  /*88b0*/  R2UR UR48, R2 ;  /* 0x00000000023072ca */ /* 0x000fe200000e0000 */
[--C-:B------:R-:W-:Y:S01]  /*88c0*/  IMAD.X R3, RZ, RZ, R6.reuse, P1 ;  /* 0x000000ffff037224 */ /* 0x100fe200008e0606 */
[----:B------:R-:W-:Y:S01]  /*88d0*/  R2UR UR55, R0 ;  /* 0x00000000003772ca */ /* 0x000fe200000e0000 */
[----:B------:R-:W-:Y:S01]  /*88e0*/  IMAD.X R0, RZ, RZ, R6, P2 ;  /* 0x000000ffff007224 */ /* 0x000fe200010e0606 */
[----:B------:R-:W-:-:S02]  /*88f0*/  UIADD3 UR56, UR8, 0x3000, URZ ;  /* 0x0000300008387890 */ /* 0x000fc4000fffe03f */
[----:B------:R-:W-:Y:S01]  /*8900*/  R2UR UR49, R3 ;  /* 0x00000000033172ca */ /* 0x000fe200000e0000 */
[----:B------:R-:W-:Y:S01]  /*8910*/  UMOV UR58, 0x30 ;  /* 0x00000030003a7882 */ /* 0x000fe20000000000 */
[----:B------:R-:W-:Y:S01]  /*8920*/  R2UR UR31, R0 ;  /* 0x00000000001f72ca */ /* 0x000fe200000e0000 */
[----:B------:R-:W-:Y:S01]  /*8930*/  IMAD.MOV.U32 R0, RZ, RZ, 0xc000 ;  /* 0x0000c000ff007424 */ /* 0x000fe200078e00ff */
[----:B------:R-:W-:Y:S01]  /*8940*/  UMOV UR59, UR11 ;  /* 0x0000000b003b7c82 */ /* 0x000fe20008000000 */
[----:B------:R-:W-:Y:S01]  /*8950*/  UMOV UR60, UR12 ;  /* 0x0000000c003c7c82 */ /* 0x000fe20008000000 */
[----:B------:R-:W-:-:S07]  /*8960*/  UMOV UR61, UR13 ;  /* 0x0000000d003d7c82 */ /* 0x000fce0008000000 */
        /* <DEDUP_REMOVED lines=8> */
[----:B----4-:R-:W-:Y:S01]  /*89f0*/  IMAD.U32 R0, RZ, RZ, UR6 ;  /* 0x00000006ff007e24 */ /* 0x010fe2000f8e00ff */
[----:B------:R-:W-:Y:S01]  /*8a00*/  UMOV UR42, 0x50 ;  /* 0x00000050002a7882 */ /* 0x000fe20000000000 */
[----:B------:R-:W-:Y:S01]  /*8a10*/  UMOV UR43, UR11 ;  /* 0x0000000b002b7c82 */ /* 0x000fe20008000000 */
[----:B------:R-:W-:Y:S01]  /*8a20*/  UMOV UR44, UR12 ;  /* 0x0000000c002c7c82 */ /* 0x000fe20008000000 */
[----:B------:R-:W-:Y:S01]  /*8a30*/  VIADD R5, R0, 0xffffffff ;  /* 0xffffffff00057836 */ /* 0x000fe20000000000 */
[----:B---3--:R-:W-:-:S02]  /*8a40*/  UIADD3 UR9, UR8, 0x26800, URZ ;  /* 0x0002680008097890 */ /* 0x008fc4000fffe03f */
[----:B------:R-:W-:Y:S02]  /*8a50*/  UIADD3 UR24, UR8, 0x1000, URZ ;  /* 0x0000100008187890 */ /* 0x000fe4000fffe03f */
[----:B------:R-:W-:Y:S01]  /*8a60*/  UIADD3 UR32, UR8, 0x2000, URZ ;  /* 0x0000200008207890 */ /* 0x000fe2000fffe03f */
[----:B------:R1:W-:Y:S01]  /*8a70*/  STL [R1], R5 ;  /* 0x0000000501007387 */ /* 0x0003e20000100800 */
[----:B------:R-:W-:Y:S01]  /*8a80*/  UMOV UR34, 0x20 ;  /* 0x0000002000227882 */ /* 0x000fe20000000000 */
[----:B------:R-:W-:Y:S01]  /*8a90*/  UMOV UR25, UR9 ;  /* 0x0000000900197c82 */ /* 0x000fe20008000000 */
[----:B------:R-:W-:Y:S01]  /*8aa0*/  UMOV UR35, UR11 ;  /* 0x0000000b00237c82 */ /* 0x000fe20008000000 */
[----:B------:R-:W-:Y:S01]  /*8ab0*/  UMOV UR36, UR12 ;  /* 0x0000000c00247c82 */ /* 0x000fe20008000000 */
[----:B------:R-:W-:Y:S01]  /*8ac0*/  UMOV UR37, UR13 ;  /* 0x0000000d00257c82 */ /* 0x000fe20008000000 */
[----:B------:R2:W-:Y:S01]  /*8ad0*/  UTMALDG.4D [UR8], [UR54], desc[UR16] ;  /* 0x00001008360075b4 */ /* 0x0005e20008019000 */
[----:B------:R-:W-:Y:S01]  /*8ae0*/  UMOV UR33, UR9 ;  /* 0x0000000900217c82 */ /* 0x000fe20008000000 */
[----:B------:R-:W-:Y:S01]  /*8af0*/  UIADD3 UR48, UR8, 0x4000, URZ ;  /* 0x0000400008307890 */ /* 0x000fe2000fffe03f */
[----:B------:R-:W-:Y:S01]  /*8b00*/  ISETP.GE.AND P1, PT, R4, R5, PT ;  /* 0x000000050400720c */ /* 0x000fe20003f26270 */
[----:B------:R-:W-:Y:S01]  /*8b10*/  UMOV UR57, UR9 ;  /* 0x0000000900397c82 */ /* 0x000fe20008000000 */
[----:B------:R-:W-:Y:S01]  /*8b20*/  UMOV UR50, 0x40 ;  /* 0x0000004000327882 */ /* 0x000fe20000000000 */
[----:B------:R-:W-:Y:S01]  /*8b30*/  UMOV UR51, UR11 ;  /* 0x0000000b00337c82 */ /* 0x000fe20008000000 */
[----:B------:R-:W-:Y:S01]  /*8b40*/  UMOV UR52, UR12 ;  /* 0x0000000c00347c82 */ /* 0x000fe20008000000 */
[----:B------:R3:W-:Y:S01]  /*8b50*/  UTMALDG.4D [UR24], [UR54], desc[UR16] ;  /* 0x00001018360075b4 */ /* 0x0007e20008019000 */
[----:B------:R-:W-:Y:S01]  /*8b60*/  UMOV UR53, UR13 ;  /* 0x0000000d00357c82 */ /* 0x000fe20008000000 */
[----:B------:R-:W-:Y:S01]  /*8b70*/  UMOV UR49, UR9 ;  /* 0x0000000900317c82 */ /* 0x000fe20008000000 */
[----:B------:R-:W-:Y:S01]  /*8b80*/  UMOV UR45, UR13 ;  /* 0x0000000d002d7c82 */ /* 0x000fe20008000000 */
[----:B------:R-:W-:Y:S01]  /*8b90*/  UMOV UR41, UR9 ;  /* 0x0000000900297c82 */ /* 0x000fe20008000000 */
[----:B------:R4:W-:Y:S01]  /*8ba0*/  UTMALDG.4D [UR32], [UR54], desc[UR16] ;  /* 0x00001020360075b4 */ /* 0x0009e20008019000 */
[----:B------:R1:W-:Y:S01]  /*8bb0*/  UTMALDG.4D [UR56], [UR54], desc[UR16] ;  /* 0x00001038360075b4 */ /* 0x0003e20008019000 */
[----:B--2---:R-:W-:Y:S01]  /*8bc0*/  UMOV UR10, 0x40 ;  /* 0x00000040000a7882 */ /* 0x004fe20000000000 */
        /* <DEDUP_REMOVED lines=11> */
[----:B------:R-:W-:Y:S01]  /*8c80*/  UIADD3 UR9, UR6, -0x2, URZ ;  /* 0xfffffffe06097890 */ /* 0x000fe2000fffe03f */
[----:B------:R-:W-:-:S05]  /*8c90*/  IMAD.MOV.U32 R10, RZ, RZ, 0x1 ;  /* 0x00000001ff0a7424 */ /* 0x000fca00078e00ff */
[----:B------:R-:W-:-:S06]  /*8ca0*/  ISETP.NE.AND P1, PT, R4, UR9, PT ;  /* 0x0000000904007c0c */ /* 0x000fcc000bf25270 */
[----:B------:R-:W-:-:S04]  /*8cb0*/  ULOP3.LUT UR8, URZ, UR8, URZ, 0x33, !UPT ;  /* 0x000000083f087292 */ /* 0x000fc8000f8e333f */
[----:B------:R-:W-:-:S06]  /*8cc0*/  UIADD3 UR8, UR8, UR6, URZ ;  /* 0x0000000608087290 */ /* 0x000fcc000fffe03f */
[----:B------:R-:W-:-:S05]  /*8cd0*/  IMAD.U32 R0, RZ, RZ, UR8 ;  /* 0x00000008ff007e24 */ /* 0x000fca000f8e00ff */
[----:B------:R-:W-:Y:S01]  /*8ce0*/  LOP3.LUT R5, R0, 0x1, RZ, 0xc0, !PT ;  /* 0x0000000100057812 */ /* 0x000fe200078ec0ff */
[----:B------:R-:W-:-:S04]  /*8cf0*/  IMAD.MOV.U32 R0, RZ, RZ, R4 ;  /* 0x000000ffff007224 */ /* 0x000fc800078e0004 */
[----:B------:R1:W-:Y:S01]  /*8d00*/  STL [R1+0x4], R5 ;  /* 0x0000040501007387 */ /* 0x0003e20000100800 */
[----:B------:R-:W-:Y:S05]  /*8d10*/  @!P1 BRA `(.L_x_1636) ;  /* 0x0000000c00489947 */ /* 0x000fea0003800000 */
[----:B------:R-:W-:Y:S01]  /*8d20*/  R2UR UR9, R5 ;  /* 0x00000000050972ca */ /* 0x000fe200000e0000 */
[----:B------:R-:W-:Y:S02]  /*8d30*/  IMAD.MOV.U32 R0, RZ, RZ, R4 ;  /* 0x000000ffff007224 */ /* 0x000fe400078e0004 */
[----:B------:R-:W-:-:S10]  /*8d40*/  IMAD.MOV.U32 R10, RZ, RZ, 0x1 ;  /* 0x00000001ff0a7424 */ /* 0x000fd400078e00ff */
[----:B------:R-:W-:-:S06]  /*8d50*/  UIADD3 UR8, UR8, -UR9, URZ ;  /* 0x8000000908087290 */ /* 0x000fcc000fffe03f */
[----:B------:R-:W-:-:S07]  /*8d60*/  IMAD.U32 R17, RZ, RZ, UR8 ;  /* 0x00000008ff117e24 */ /* 0x000fce000f8e00ff */
.L_x_1645:
[----:B-123--:R-:W-:-:S04]  /*8d70*/  SHF.L.U32 R18, R10, 0x1f, RZ ;  /* 0x0000001f0a127819 */ /* 0x00efc800000006ff */
[----:B------:R-:W2:Y:S02]  /*8d80*/  SYNCS.PHASECHK.TRANS64.TRYWAIT P1, [R15+URZ+0x26840], R18 ;  /* 0x026840120f0075a7 */ /* 0x000ea4000802017f */
[----:B--2---:R-:W-:Y:S05]  /*8d90*/  @!P1 BRA `(.L_x_1637) ;  /* 0x0000001800dc9947 */ /* 0x004fea0003800000 */
.L_x_1662:
[----:B------:R-:W-:Y:S05]  /*8da0*/  @P0 BRA `(.L_x_1638) ;  /* 0x00000000001c0947 */ /* 0x000fea0003800000 */
[----:B------:R-:W3:Y:S02]  /*8db0*/  S2R R2, SR_TID.X ;  /* 0x0000000000027919 */ /* 0x000ee40000002100 */
[----:B---3--:R-:W-:Y:S01]  /*8dc0*/  LOP3.LUT R3, R2, 0x1f, RZ, 0xc0, !PT ;  /* 0x0000001f02037812 */ /* 0x008fe200078ec0ff */
[----:B------:R-:W-:-:S03]  /*8dd0*/  IMAD.MOV.U32 R2, RZ, RZ, 0x3100 ;  /* 0x00003100ff027424 */ /* 0x000fc600078e00ff */
[----:B------:R-:W-:Y:S01]  /*8de0*/  ISETP.NE.AND P1, PT, R3, RZ, PT ;  /* 0x000000ff0300720c */ /* 0x000fe20003f25270 */
[----:B------:R3:W-:-:S12]  /*8df0*/  SYNCS.ARRIVE.TRANS64 RZ, [R15+URZ+0x26830], R2 ;  /* 0x026830020fff79a7 */ /* 0x0007d8000800003f */
[----:B---3--:R-:W-:Y:S05]  /*8e00*/  @!P1 BRA `(.L_x_1638) ;  /* 0x0000000000049947 */ /* 0x008fea0003800000 */
[----:B------:R-:W-:Y:S01]  /*8e10*/  BPT.TRAP 0x1 ;  /* 0x000000040000795c */ /* 0x000fe20000300000 */
.L_x_1638:
        /* <DEDUP_REMOVED lines=8> */
[----:B-1----:R-:W1:Y:S01]  /*8ea0*/  LDC.64 R4, c[0x0][0x198] ;  /* 0x00006600ff047b82 */ /* 0x002e620000000a00 */
        /* <DEDUP_REMOVED lines=10> */
[----:B------:R-:W-:Y:S01]  /*8f50*/  UIADD3 UR19, UR19, UR7, URZ ;  /* 0x0000000713137290 */ /* 0x000fe2000fffe03f */
[C---:B---3--:R-:W-:Y:S01]  /*8f60*/  LEA R3, P2, R2.reuse, R12, 0x2 ;  /* 0x0000000c02037211 */ /* 0x048fe200078410ff */
[----:B------:R-:W-:Y:S01]  /*8f70*/  UIADD3 UR40, UR40, 0x1e200, URZ ;  /* 0x0001e20028287890 */ /* 0x000fe2000fffe03f */
[----:B------:R-:W-:Y:S02]  /*8f80*/  UMOV UR33, UR17 ;  /* 0x0000001100217c82 */ /* 0x000fe40008000000 */
[----:B------:R-:W-:Y:S01]  /*8f90*/  R2UR UR42, R3 ;  /* 0x00000000032a72ca */ /* 0x000fe200000e0000 */
[----:B------:R-:W-:Y:S01]  /*8fa0*/  UMOV UR25, UR17 ;  /* 0x0000001100197c82 */ /* 0x000fe20008000000 */
[----:B------:R-:W-:Y:S01]  /*8fb0*/  LEA.HI.X.SX32 R3, R19, R11, 0x1, P1 ;  /* 0x0000000b13037211 */ /* 0x000fe200008f0eff */
[----:B------:R-:W-:Y:S01]  /*8fc0*/  UMOV UR35, UR19 ;  /* 0x0000001300237c82 */ /* 0x000fe20008000000 */
[----:B-1----:R-:W-:Y:S01]  /*8fd0*/  IMAD.MOV.U32 R7, RZ, RZ, R4 ;  /* 0x000000ffff077224 */ /* 0x002fe200078e0004 */
[----:B------:R-:W-:Y:S01]  /*8fe0*/  UMOV UR27, UR19 ;  /* 0x00000013001b7c82 */ /* 0x000fe20008000000 */
[----:B------:R-:W-:Y:S01]  /*8ff0*/  IMAD.MOV.U32 R6, RZ, RZ, R5 ;  /* 0x000000ffff067224 */ /* 0x000fe200078e0005 */
[----:B------:R-:W-:Y:S01]  /*9000*/  LEA.HI.X R2, R2, R13, R3, 0x2, P2 ;  /* 0x0000000d02027211 */ /* 0x000fe200010f1403 */
[----:B------:R-:W-:Y:S01]  /*9010*/  UMOV UR10, 0x10 ;  /* 0x00000010000a7882 */ /* 0x000fe20000000000 */
[----:B------:R-:W-:Y:S01]  /*9020*/  IADD3 R4, P1, R7, 0x1f0, RZ ;  /* 0x000001f007047810 */ /* 0x000fe20007f3e0ff */
[----:B------:R-:W-:Y:S01]  /*9030*/  UMOV UR41, UR17 ;  /* 0x0000001100297c82 */ /* 0x000fe20008000000 */
[----:B------:R-:W-:-:S02]  /*9040*/  R2UR UR43, R2 ;  /* 0x00000000022b72ca */ /* 0x000fc400000e0000 */
        /* <DEDUP_REMOVED lines=8> */
[----:B-1-3--:R-:W-:Y:S05]  /*90d0*/  @!P1 BRA `(.L_x_1639) ;  /* 0x0000001800209947 */ /* 0x00afea0003800000 */
.L_x_1663:
        /* <DEDUP_REMOVED lines=8> */
.L_x_1640:
[----:B------:R-:W-:Y:S01]  /*9160*/  VIADD R19, R19, 0x40 ;  /* 0x0000004013137836 */ /* 0x000fe20000000000 */
[----:B------:R-:W-:Y:S01]  /*9170*/  ULDC.64 UR8, c[0x0][0x700] ;  /* 0x0001c00000087ab9 */ /* 0x000fe20000000a00 */
[----:B------:R-:W-:Y:S01]  /*9180*/  R2UR UR40, R15 ;  /* 0x000000000f2872ca */ /* 0x000fe200000e0000 */
[----:B------:R-:W-:Y:S01]  /*9190*/  IMAD.U32 R9, RZ, RZ, UR8 ;  /* 0x00000008ff097e24 */ /* 0x000fe2000f8e00ff */
[----:B------:R-:W-:Y:S01]  /*91a0*/  UMOV UR30, 0x0 ;  /* 0x00000000001e7882 */ /* 0x000fe20000000000 */
[C---:B------:R-:W-:Y:S01]  /*91b0*/  IADD3 R2, P1, R19.reuse, UR22, RZ ;  /* 0x0000001613027c10 */ /* 0x040fe2000ff3e0ff */
[----:B------:R-:W-:Y:S01]  /*91c0*/  IMAD.U32 R8, RZ, RZ, UR9 ;  /* 0x00000009ff087e24 */ /* 0x000fe2000f8e00ff */
[----:B------:R-:W-:Y:S01]  /*91d0*/  SHF.R.S32.HI R20, RZ, 0x1f, R19 ;  /* 0x0000001fff147819 */ /* 0x000fe20000011413 */
[----:B------:R-:W-:Y:S01]  /*91e0*/  VIADD R21, R19, UR7 ;  /* 0x0000000713157c36 */ /* 0x000fe20008000000 */
[----:B------:R-:W-:Y:S01]  /*91f0*/  LEA R3, P2, R2, R9, 0x2 ;  /* 0x0000000902037211 */ /* 0x000fe200078410ff */
[----:B------:R-:W-:Y:S01]  /*9200*/  UMOV UR31, 0x14f00000 ;  /* 0x14f00000001f7882 */ /* 0x000fe20000000000 */
[----:B------:R-:W-:Y:S01]  /*9210*/  UMOV UR34, URZ ;  /* 0x0000003f00227c82 */ /* 0x000fe20008000000 */
[----:B------:R-:W-:Y:S01]  /*9220*/  UMOV UR36, UR20 ;  /* 0x0000001400247c82 */ /* 0x000fe20008000000 */
[----:B------:R-:W-:Y:S01]  /*9230*/  R2UR UR42, R3 ;  /* 0x00000000032a72ca */ /* 0x000fe200000e0000 */
[----:B------:R-:W-:Y:S01]  /*9240*/  IMAD.X R3, R20, 0x1, R14, P1 ;  /* 0x0000000114037824 */ /* 0x000fe200008e060e */
[----:B------:R-:W-:Y:S01]  /*9250*/  R2UR UR35, R21 ;  /* 0x00000000152372ca */ /* 0x000fe200000e0000 */
[----:B------:R-:W-:-:S02]  /*9260*/  UIADD3 UR33, UR40, 0x26818, URZ ;  /* 0x0002681828217890 */ /* 0x000fc4000fffe03f */
[----:B------:R-:W-:Y:S01]  /*9270*/  UIADD3 UR32, UR40, 0x15000, URZ ;  /* 0x0001500028207890 */ /* 0x000fe2000fffe03f */
        /* <DEDUP_REMOVED lines=26> */
.L_x_1664:
[----:B------:R-:W-:Y:S05]  /*9420*/  @P0 BRA `(.L_x_1642) ;  /* 0x00000000001c0947 */ /* 0x000fea0003800000 */
[----:B-123--:R-:W-:-:S04]  /*9430*/  IMAD.MOV.U32 R18, RZ, RZ, 0x3100 ;  /* 0x00003100ff127424 */ /* 0x00efc800078e00ff */
[----:B------:R1:W-:Y:S02]  /*9440*/  SYNCS.ARRIVE.TRANS64 RZ, [R15+URZ+0x26838], R18 ;  /* 0x026838120fff79a7 */ /* 0x0003e4000800003f */
[----:B-1----:R-:W1:Y:S02]  /*9450*/  S2R R18, SR_TID.X ;  /* 0x0000000000127919 */ /* 0x002e640000002100 */
[----:B-1----:R-:W-:-:S04]  /*9460*/  LOP3.LUT R18, R18, 0x1f, RZ, 0xc0, !PT ;  /* 0x0000001f12127812 */ /* 0x002fc800078ec0ff */
[----:B------:R-:W-:-:S13]  /*9470*/  ISETP.NE.AND P1, PT, R18, RZ, PT ;  /* 0x000000ff1200720c */ /* 0x000fda0003f25270 */
[----:B------:R-:W-:Y:S05]  /*9480*/  @!P1 BRA `(.L_x_1642) ;  /* 0x0000000000049947 */ /* 0x000fea0003800000 */
[----:B------:R-:W-:Y:S01]  /*9490*/  BPT.TRAP 0x1 ;  /* 0x000000040000795c */ /* 0x000fe20000300000 */
.L_x_1642:
        /* <DEDUP_REMOVED lines=37> */
[----:B----45:R-:W-:Y:S05]  /*96f0*/  @!P1 BRA `(.L_x_1643) ;  /* 0x0000001000c09947 */ /* 0x030fea0003800000 */
.L_x_1666:
[----:B------:R-:W-:Y:S05]  /*9700*/  @P0 BRA `(.L_x_1644) ;  /* 0x00000000001c0947 */ /* 0x000fea0003800000 */
[----:B------:R-:W5:Y:S01]  /*9710*/  S2R R5, SR_TID.X ;  /* 0x0000000000057919 */ /* 0x000f620000002100 */
[----:B----4-:R-:W-:-:S04]  /*9720*/  IMAD.MOV.U32 R4, RZ, RZ, 0x3100 ;  /* 0x00003100ff047424 */ /* 0x010fc800078e00ff */
[----:B------:R4:W-:Y:S01]  /*9730*/  SYNCS.ARRIVE.TRANS64 RZ, [R15+URZ+0x26810], R4 ;  /* 0x026810040fff79a7 */ /* 0x0009e2000800003f */
[----:B-----5:R-:W-:-:S04]  /*9740*/  LOP3.LUT R5, R5, 0x1f, RZ, 0xc0, !PT ;  /* 0x0000001f05057812 */ /* 0x020fc800078ec0ff */
[----:B------:R-:W-:-:S13]  /*9750*/  ISETP.NE.AND P1, PT, R5, RZ, PT ;  /* 0x000000ff0500720c */ /* 0x000fda0003f25270 */
[----:B----4-:R-:W-:Y:S05]  /*9760*/  @!P1 BRA `(.L_x_1644) ;  /* 0x0000000000049947 */ /* 0x010fea0003800000 */
[----:B------:R-:W-:Y:S01]  /*9770*/  BPT.TRAP 0x1 ;  /* 0x000000040000795c */ /* 0x000fe20000300000 */
.L_x_1644:
        /* <DEDUP_REMOVED lines=13> */
[----:B------:R-:W-:-:S02]  /*9850*/  UIADD3 UR10, UR10, 0x2, URZ ;  /* 0x000000020a0a7890 */ /* 0x000fc4000fffe03f */
[----:B------:R-:W-:Y:S02]  /*9860*/  UIADD3 UR32, UR40, 0x12000, URZ ;  /* 0x0001200028207890 */ /* 0x000fe4000fffe03f */
[----:B------:R-:W-:Y:S02]  /*9870*/  USHF.L.U32 UR35, UR10, 0x6, URZ ;  /* 0x000000060a237899 */ /* 0x000fe4000800063f */
[----:B------:R-:W-:Y:S02]  /*9880*/  UIADD3 UR33, UR40, 0x26810, URZ ;  /* 0x0002681028217890 */ /* 0x000fe4000fffe03f */
[----:B------:R-:W-:Y:S02]  /*9890*/  UIADD3 UR8, UP0, UR35, UR22, URZ ;  /* 0x0000001623087290 */ /* 0x000fe4000ff1e03f */
[----:B------:R-:W-:Y:S01]  /*98a0*/  IMAD.U32 R5, RZ, RZ, UR35 ;  /* 0x00000023ff057e24 */ /* 0x000fe2000f8e00ff */
[----:B------:R-:W-:Y:S02]  /*98b0*/  UIADD3 UR35, UR35, UR7, URZ ;  /* 0x0000000723237290 */ /* 0x000fe4000fffe03f */
[----:B------:R-:W-:Y:S01]  /*98c0*/  UIADD3 UR24, UR40, 0x13000, URZ ;  /* 0x0001300028187890 */ /* 0x000fe2000fffe03f */
[----:B------:R-:W-:Y:S01]  /*98d0*/  IMAD.U32 R0, RZ, RZ, UR8 ;  /* 0x00000008ff007e24 */ /* 0x000fe2000f8e00ff */
[----:B------:R-:W-:Y:S01]  /*98e0*/  PLOP3.LUT P2, PT, PT, PT, UP0, 0x80, 0x0 ;  /* 0x000000000000781c */ /* 0x000fe20003f4f008 */
[----:B------:R-:W-:Y:S01]  /*98f0*/  UIADD3 UR16, UR40, 0x14000, URZ ;  /* 0x0001400028107890 */ /* 0x000fe2000fffe03f */
[----:B------:R-:W-:Y:S01]  /*9900*/  R2UR UR8, R2 ;  /* 0x00000000020872ca */ /* 0x000fe200000e0000 */
[----:B------:R-:W-:Y:S01]  /*9910*/  UIADD3 UR40, UR40, 0x1e000, URZ ;  /* 0x0001e00028287890 */ /* 0x000fe2000fffe03f */
[----:B----4-:R-:W-:Y:S01]  /*9920*/  LEA R4, P1, R0, R9, 0x2 ;  /* 0x0000000900047211 */ /* 0x010fe200078210ff */
[----:B------:R-:W-:Y:S01]  /*9930*/  UMOV UR25, UR33 ;  /* 0x0000002100197c82 */ /* 0x000fe20008000000 */
[----:B------:R-:W-:Y:S01]  /*9940*/  LEA.HI.X.SX32 R5, R5, R14, 0x1, P2 ;  /* 0x0000000e05057211 */ /* 0x000fe200010f0eff */
[----:B------:R-:W-:Y:S01]  /*9950*/  UMOV UR27, UR35 ;  /* 0x00000023001b7c82 */ /* 0x000fe20008000000 */
[----:B------:R-:W-:Y:S01]  /*9960*/  R2UR UR42, R4 ;  /* 0x00000000042a72ca */ /* 0x000fe200000e0000 */
[----:B------:R-:W-:Y:S01]  /*9970*/  UMOV UR17, UR33 ;  /* 0x0000002100117c82 */ /* 0x000fe20008000000 */
[----:B------:R-:W-:Y:S01]  /*9980*/  LEA.HI.X R0, R0, R8, R5, 0x2, P1 ;  /* 0x0000000800007211 */ /* 0x000fe200008f1405 */
[----:B------:R-:W-:Y:S01]  /*9990*/  UMOV UR19, UR35 ;  /* 0x0000002300137c82 */ /* 0x000fe20008000000 */
[----:B------:R-:W-:Y:S01]  /*99a0*/  ISETP.NE.AND P1, PT, R17, RZ, PT ;  /* 0x000000ff1100720c */ /* 0x000fe20003f25270 */
[----:B------:R-:W-:Y:S01]  /*99b0*/  UMOV UR41, UR33 ;  /* 0x0000002100297c82 */ /* 0x000fe20008000000 */
[----:B------:R-:W-:Y:S01]  /*99c0*/  R2UR UR43, R0 ;  /* 0x00000000002b72ca */ /* 0x000fe200000e0000 */
[----:B------:R4:W-:Y:S01]  /*99d0*/  UTMALDG.4D [UR32], [UR8], desc[UR30] ;  /* 0x00001e20080075b4 */ /* 0x0009e20008019000 */
[----:B------:R-:W-:Y:S01]  /*99e0*/  UMOV UR39, 0x10 ;  /* 0x0000001000277882 */ /* 0x000fe20000000000 */
[----:B------:R-:W-:Y:S01]  /*99f0*/  IMAD.U32 R0, RZ, RZ, UR10 ;  /* 0x0000000aff007e24 */ /* 0x000fe2000f8e00ff */
[----:B------:R4:W-:Y:S01]  /*9a00*/  UTMALDG.4D [UR24], [UR8], desc[UR30] ;  /* 0x00001e18080075b4 */ /* 0x0009e20008019000 */
[----:B------:R4:W-:Y:S08]  /*9a10*/  UTMALDG.4D [UR16], [UR8], desc[UR30] ;  /* 0x00001e10080075b4 */ /* 0x0009f00008019000 */
[----:B------:R4:W-:Y:S02]  /*9a20*/  UBLKCP.S.G [UR40], [UR42], UR39 ;  /* 0x000000282a0073ba */ /* 0x0009e40008000227 */
[----:B----4-:R-:W-:Y:S05]  /*9a30*/  @P1 BRA `(.L_x_1645) ;  /* 0xfffffff000cc1947 */ /* 0x010fea000383ffff */
.L_x_1636:
[----:B------:R-:W4:Y:S02]  /*9a40*/  LDL.LU R4, [R1+0x4] ;  /* 0x0000040001047983 */ /* 0x000f240000300800 */
[----:B----4-:R-:W-:Y:S02]  /*9a50*/  ISETP.NE.AND P1, PT, R4, RZ, PT ;  /* 0x000000ff0400720c */ /* 0x010fe40003f25270 */
[----:B------:R4:W5:Y:S11]  /*9a60*/  LDL R4, [R1] ;  /* 0x0000000001047983 */ /* 0x0009760000100800 */
[----:B----4-:R-:W-:Y:S05]  /*9a70*/  @!P1 BRA `(.L_x_1635) ;  /* 0x0000000400949947 */ /* 0x010fea0003800000 */
[----:B------:R-:W-:-:S04]  /*9a80*/  SHF.L.U32 R12, R10, 0x1f, RZ ;  /* 0x0000001f0a0c7819 */ /* 0x000fc800000006ff */
[----:B------:R-:W4:Y:S02]  /*9a90*/  SYNCS.PHASECHK.TRANS64.TRYWAIT P1, [R15+URZ+0x26840], R12 ;  /* 0x0268400c0f0075a7 */ /* 0x000f24000802017f */
[----:B----4-:R-:W-:Y:S05]  /*9aa0*/  @!P1 BRA `(.L_x_1646) ;  /* 0x0000000c00ec9947 */ /* 0x010fea0003800000 */
.L_x_1667:
[----:B------:R-:W-:Y:S05]  /*9ab0*/  @P0 BRA `(.L_x_1647) ;  /* 0x00000000001c0947 */ /* 0x000fea0003800000 */
[----:B-----5:R-:W1:Y:S02]  /*9ac0*/  S2R R4, SR_TID.X ;  /* 0x0000000000047919 */ /* 0x020e640000002100 */
[----:B-1----:R-:W-:Y:S01]  /*9ad0*/  LOP3.LUT R5, R4, 0x1f, RZ, 0xc0, !PT ;  /* 0x0000001f04057812 */ /* 0x002fe200078ec0ff */
[----:B------:R-:W-:-:S03]  /*9ae0*/  IMAD.MOV.U32 R4, RZ, RZ, 0x3100 ;  /* 0x00003100ff047424 */ /* 0x000fc600078e00ff */
[----:B------:R-:W-:Y:S01]  /*9af0*/  ISETP.NE.AND P1, PT, R5, RZ, PT ;  /* 0x000000ff0500720c */ /* 0x000fe20003f25270 */
[----:B------:R1:W-:-:S12]  /*9b00*/  SYNCS.ARRIVE.TRANS64 RZ, [R15+URZ+0x26830], R4 ;  /* 0x026830040fff79a7 */ /* 0x0003d8000800003f */
[----:B-1----:R-:W-:Y:S05]  /*9b10*/  @!P1 BRA `(.L_x_1647) ;  /* 0x0000000000049947 */ /* 0x002fea0003800000 */
[----:B------:R-:W-:Y:S01]  /*9b20*/  BPT.TRAP 0x1 ;  /* 0x000000040000795c */ /* 0x000fe20000300000 */
.L_x_1647:
[----:B-1---5:R-:W1:Y:S01]  /*9b30*/  LDC.64 R4, c[0x0][0x728] ;  /* 0x0001ca00ff047b82 */ /* 0x022e620000000a00 */
        /* <DEDUP_REMOVED lines=17> */
[----:B------:R-:W-:Y:S02]  /*9c50*/  UIADD3 UR35, UR35, UR7, URZ ;  /* 0x0000000723237290 */ /* 0x000fe4000fffe03f */
[----:B------:R-:W-:Y:S01]  /*9c60*/  UIADD3 UR24, UR16, 0x19000, URZ ;  /* 0x0001900010187890 */ /* 0x000fe2000fffe03f */
[C---:B-1----:R-:W-:Y:S01]  /*9c70*/  LEA R4, P2, R13.reuse, R4, 0x2 ;  /* 0x000000040d047211 */ /* 0x042fe200078410ff */
[----:B------:R-:W-:Y:S01]  /*9c80*/  UIADD3 UR16, UR16, 0x1a000, URZ ;  /* 0x0001a00010107890 */ /* 0x000fe2000fffe03f */
[----:B------:R-:W-:Y:S02]  /*9c90*/  UMOV UR25, UR33 ;  /* 0x0000002100197c82 */ /* 0x000fe40008000000 */
[----:B------:R-:W-:Y:S01]  /*9ca0*/  R2UR UR40, R4 ;  /* 0x00000000042872ca */ /* 0x000fe200000e0000 */
[----:B------:R-:W-:Y:S01]  /*9cb0*/  UMOV UR27, UR35 ;  /* 0x00000023001b7c82 */ /* 0x000fe20008000000 */
[----:B------:R-:W-:Y:S01]  /*9cc0*/  LEA.HI.X.SX32 R4, R0, R11, 0x1, P1 ;  /* 0x0000000b00047211 */ /* 0x000fe200008f0eff */
[----:B------:R-:W-:Y:S01]  /*9cd0*/  UMOV UR17, UR33 ;  /* 0x0000002100117c82 */ /* 0x000fe20008000000 */
[----:B------:R-:W-:Y:S01]  /*9ce0*/  UMOV UR19, UR35 ;  /* 0x0000002300137c82 */ /* 0x000fe20008000000 */
[----:B------:R-:W-:Y:S01]  /*9cf0*/  UMOV UR43, UR33 ;  /* 0x00000021002b7c82 */ /* 0x000fe20008000000 */
        /* <DEDUP_REMOVED lines=10> */
[----:B------:R-:W2:Y:S02]  /*9da0*/  SYNCS.PHASECHK.TRANS64.TRYWAIT P1, [R15+URZ+0x26828], R12 ;  /* 0x0268280c0f0075a7 */ /* 0x000ea4000802017f */
[----:B-12---:R-:W-:Y:S05]  /*9db0*/  @!P1 BRA `(.L_x_1648) ;  /* 0x0000000c003c9947 */ /* 0x006fea0003800000 */
.L_x_1668:
[----:B------:R-:W-:Y:S05]  /*9dc0*/  @P0 BRA `(.L_x_1649) ;  /* 0x00000000001c0947 */ /* 0x000fea0003800000 */
[----:B------:R-:W2:Y:S02]  /*9dd0*/  S2R R4, SR_TID.X ;  /* 0x0000000000047919 */ /* 0x000ea40000002100 */
[----:B--2---:R-:W-:Y:S01]  /*9de0*/  LOP3.LUT R5, R4, 0x1f, RZ, 0xc0, !PT ;  /* 0x0000001f04057812 */ /* 0x004fe200078ec0ff */
[----:B------:R-:W-:-:S03]  /*9df0*/  IMAD.MOV.U32 R4, RZ, RZ, 0x3100 ;  /* 0x00003100ff047424 */ /* 0x000fc600078e00ff */
[----:B------:R-:W-:Y:S01]  /*9e00*/  ISETP.NE.AND P0, PT, R5, RZ, PT ;  /* 0x000000ff0500720c */ /* 0x000fe20003f05270 */
[----:B------:R2:W-:-:S12]  /*9e10*/  SYNCS.ARRIVE.TRANS64 RZ, [R15+URZ+0x26818], R4 ;  /* 0x026818040fff79a7 */ /* 0x0005d8000800003f */
[----:B--2---:R-:W-:Y:S05]  /*9e20*/  @!P0 BRA `(.L_x_1649) ;  /* 0x0000000000048947 */ /* 0x004fea0003800000 */
[----:B------:R-:W-:Y:S01]  /*9e30*/  BPT.TRAP 0x1 ;  /* 0x000000040000795c */ /* 0x000fe20000300000 */
.L_x_1649:
[----:B------:R2:W5:Y:S01]  /*9e40*/  LDL.LU R4, [R1] ;  /* 0x0000000001047983 */ /* 0x0005620000300800 */
        /* <DEDUP_REMOVED lines=15> */
[----:B------:R-:W-:Y:S01]  /*9f40*/  IMAD.U32 R3, RZ, RZ, UR35 ;  /* 0x00000023ff037e24 */ /* 0x000fe2000f8e00ff */
[----:B------:R-:W-:Y:S02]  /*9f50*/  UIADD3 UR32, UR40, 0x15000, URZ ;  /* 0x0001500028207890 */ /* 0x000fe4000fffe03f */
[----:B------:R-:W-:Y:S01]  /*9f60*/  UIADD3 UR33, UR40, 0x26818, URZ ;  /* 0x0002681828217890 */ /* 0x000fe2000fffe03f */
[----:B------:R-:W-:Y:S01]  /*9f70*/  PLOP3.LUT P0, PT, PT, PT, UP0, 0x80, 0x0 ;  /* 0x000000000000781c */ /* 0x000fe20003f0f008 */
[----:B------:R-:W-:Y:S01]  /*9f80*/  IMAD.U32 R0, RZ, RZ, UR10 ;  /* 0x0000000aff007e24 */ /* 0x000fe2000f8e00ff */
[----:B------:R-:W-:Y:S02]  /*9f90*/  UIADD3 UR35, UR35, UR7, URZ ;  /* 0x0000000723237290 */ /* 0x000fe4000fffe03f */
[----:B------:R-:W-:Y:S01]  /*9fa0*/  LEA.HI.X.SX32 R3, R3, R14, 0x1, P0 ;  /* 0x0000000e03037211 */ /* 0x000fe200000f0eff */
[----:B------:R-:W-:Y:S01]  /*9fb0*/  UIADD3 UR24, UR40, 0x16000, URZ ;  /* 0x0001600028187890 */ /* 0x000fe2000fffe03f */
[----:B------:R-:W-:Y:S01]  /*9fc0*/  LEA R9, P0, R0, R9, 0x2 ;  /* 0x0000000900097211 */ /* 0x000fe200078010ff */
[----:B------:R-:W-:-:S02]  /*9fd0*/  UIADD3 UR16, UR40, 0x17000, URZ ;  /* 0x0001700028107890 */ /* 0x000fc4000fffe03f */
[----:B------:R-:W-:Y:S01]  /*9fe0*/  UIADD3 UR40, UR40, 0x1e100, URZ ;  /* 0x0001e10028287890 */ /* 0x000fe2000fffe03f */
[----:B------:R-:W-:Y:S01]  /*9ff0*/  LEA.HI.X R8, R0, R8, R3, 0x2, P0 ;  /* 0x0000000800087211 */ /* 0x000fe200000f1403 */
[----:B------:R-:W-:Y:S01]  /*a000*/  UMOV UR25, UR33 ;  /* 0x0000002100197c82 */ /* 0x000fe20008000000 */
[----:B------:R-:W-:Y:S01]  /*a010*/  R2UR UR42, R9 ;  /* 0x00000000092a72ca */ /* 0x000fe200000e0000 */
[----:B------:R-:W-:Y:S01]  /*a020*/  UMOV UR27, UR35 ;  /* 0x00000023001b7c82 */ /* 0x000fe20008000000 */
[----:B------:R-:W-:Y:S01]  /*a030*/  R2UR UR43, R8 ;  /* 0x00000000082b72ca */ /* 0x000fe200000e0000 */
[----:B------:R-:W-:Y:S01]  /*a040*/  UMOV UR17, UR33 ;  /* 0x0000002100117c82 */ /* 0x000fe20008000000 */
[----:B------:R2:W-:Y:S01]  /*a050*/  UTMALDG.4D [UR32], [UR8], desc[UR30] ;  /* 0x00001e20080075b4 */ /* 0x0005e20008019000 */
[----:B------:R-:W-:Y:S01]  /*a060*/  UMOV UR19, UR35 ;  /* 0x0000002300137c82 */ /* 0x000fe20008000000 */
[----:B------:R-:W-:Y:S01]  /*a070*/  UMOV UR41, UR33 ;  /* 0x0000002100297c82 */ /* 0x000fe20008000000 */
[----:B------:R-:W-:Y:S01]  /*a080*/  UMOV UR10, 0x10 ;  /* 0x00000010000a7882 */ /* 0x000fe20000000000 */
[----:B------:R2:W-:Y:S01]  /*a090*/  UTMALDG.4D [UR24], [UR8], desc[UR30] ;  /* 0x00001e18080075b4 */ /* 0x0005e20008019000 */
[----:B------:R2:W-:Y:S06]  /*a0a0*/  UTMALDG.4D [UR16], [UR8], desc[UR30] ;  /* 0x00001e10080075b4 */ /* 0x0005ec0008019000 */
[----:B------:R2:W-:Y:S02]  /*a0b0*/  UBLKCP.S.G [UR40], [UR42], UR10 ;  /* 0x000000282a0073ba */ /* 0x0005e4000800020a */
[----:B--2---:R-:W-:-:S07]  /*a0c0*/  IMAD.MOV.U32 R16, RZ, RZ, 0x1 ;  /* 0x00000001ff107424 */ /* 0x004fce00078e00ff */
.L_x_1635:
[----:B------:R-:W1:Y:S01]  /*a0d0*/  S2R R0, SR_TID.X ;  /* 0x0000000000007919 */ /* 0x000e620000002100 */
[----:B------:R-:W-:Y:S01]  /*a0e0*/  IMAD R3, R16, 0x8, R15 ;  /* 0x0000000810037824 */ /* 0x000fe200078e020f */
[----:B-1----:R-:W-:Y:S02]  /*a0f0*/  LOP3.LUT R2, R0, 0x7f, RZ, 0xc0, !PT ;  /* 0x0000007f00027812 */ /* 0x002fe400078ec0ff */
[----:B------:R-:W-:Y:S02]  /*a100*/  SHF.L.U32 R0, R10, 0x1f, RZ ;  /* 0x0000001f0a007819 */ /* 0x000fe400000006ff */
[----:B------:R-:W-:Y:S02]  /*a110*/  ISETP.NE.AND P1, PT, R2, RZ, PT ;  /* 0x000000ff0200720c */ /* 0x000fe40003f25270 */
[----:B------:R-:W1:Y:S02]  /*a120*/  SYNCS.PHASECHK.TRANS64.TRYWAIT P0, [R3+URZ+0x26840], R0 ;  /* 0x02684000030075a7 */ /* 0x000e64000800017f */
[----:B-1----:R-:W-:Y:S09]  /*a130*/  @!P0 BRA `(.L_x_1650) ;  /* 0x0000000800708947 */ /* 0x002ff20003800000 */
.L_x_1669:
[----:B------:R-:W-:Y:S05]  /*a140*/  @P1 BRA `(.L_x_1651) ;  /* 0x0000000000181947 */ /* 0x000fea0003800000 */
[----:B------:R-:W1:Y:S01]  /*a150*/  S2R R2, SR_TID.X ;  /* 0x0000000000027919 */ /* 0x000e620000002100 */
[----:B------:R-:W-:-:S04]  /*a160*/  IMAD.MOV.U32 R0, RZ, RZ, 0x3100 ;  /* 0x00003100ff007424 */ /* 0x000fc800078e00ff */
[----:B------:R1:W-:Y:S02]  /*a170*/  SYNCS.ARRIVE.TRANS64 RZ, [R3+URZ+0x26830], R0 ;  /* 0x0268300003ff79a7 */ /* 0x0003e4000800003f */
[----:B-1----:R-:W-:-:S13]  /*a180*/  LOP3.LUT P0, RZ, R2, 0x1f, RZ, 0xc0, !PT ;  /* 0x0000001f02ff7812 */ /* 0x002fda000780c0ff */
[----:B------:R-:W-:Y:S05]  /*a190*/  @!P0 BRA `(.L_x_1651) ;  /* 0x0000000000048947 */ /* 0x000fea0003800000 */
[----:B------:R-:W-:Y:S01]  /*a1a0*/  BPT.TRAP 0x1 ;  /* 0x000000040000795c */ /* 0x000fe20000300000 */
.L_x_1651:
[----:B-----5:R-:W-:Y:S01]  /*a1b0*/  R2UR UR35, R4 ;  /* 0x00000000042372ca */ /* 0x020fe200000e0000 */
[C-C-:B------:R-:W-:Y:S01]  /*a1c0*/  IMAD R0, R16.reuse, 0x3000, R15.reuse ;  /* 0x0000300010007824 */ /* 0x140fe200078e020f */
[----:B------:R-:W-:Y:S01]  /*a1d0*/  R2UR UR17, R11 ;  /* 0x000000000b1172ca */ /* 0x000fe200000e0000 */
[----:B--234-:R-:W-:Y:S01]  /*a1e0*/  IMAD R15, R16, 0x100, R15 ;  /* 0x00000100100f7824 */ /* 0x01cfe200078e020f */
[----:B------:R-:W-:Y:S01]  /*a1f0*/  IADD3 R7, P0, R7, 0x1f0, RZ ;  /* 0x000001f007077810 */ /* 0x000fe20007f1e0ff */
[----:B------:R-:W-:Y:S01]  /*a200*/  ULDC.64 UR30, c[0x0][0x728] ;  /* 0x0001ca00001e7ab9 */ /* 0x000fe20000000a00 */
[----:B------:R-:W-:Y:S01]  /*a210*/  R2UR UR33, R3 ;  /* 0x00000000032172ca */ /* 0x000fe200000e0000 */
[----:B------:R-:W-:Y:S01]  /*a220*/  UMOV UR40, 0x0 ;  /* 0x0000000000287882 */ /* 0x000fe20000000000 */
[----:B------:R-:W-:Y:S01]  /*a230*/  R2UR UR16, R0 ;  /* 0x00000000001072ca */ /* 0x000fe200000e0000 */
[----:B------:R-:W-:Y:S01]  /*a240*/  IMAD.X R6, RZ, RZ, R6, P0 ;  /* 0x000000ffff067224 */ /* 0x000fe200000e0606 */
        /* <DEDUP_REMOVED lines=10> */
[----:B------:R-:W-:Y:S02]  /*a2f0*/  ULEA.HI.X.SX32 UR17, UR35, UR17, 0x1, UP0 ;  /* 0x0000001123117291 */ /* 0x000fe400080f0e3f */
[----:B------:R-:W-:Y:S01]  /*a300*/  ULEA UR30, UP0, UR18, UR30, 0x2 ;  /* 0x0000001e121e7291 */ /* 0x000fe2000f80103f */
[C---:B------:R-:W-:Y:S01]  /*a310*/  ISETP.NE.AND P0, PT, R0.reuse, 0x2, PT ;  /* 0x000000020000780c */ /* 0x040fe20003f05270 */
[----:B------:R-:W-:Y:S02]  /*a320*/  UIADD3 UR35, UR35, UR7, URZ ;  /* 0x0000000723237290 */ /* 0x000fe4000fffe03f */
[----:B------:R-:W-:Y:S01]  /*a330*/  UIADD3 UR32, UR16, 0x18000, URZ ;  /* 0x0001800010207890 */ /* 0x000fe2000fffe03f */
[----:B------:R-:W-:Y:S01]  /*a340*/  SEL R3, RZ, 0x1, P0 ;  /* 0x00000001ff037807 */ /* 0x000fe20000000000 */
[----:B------:R-:W-:Y:S01]  /*a350*/  UIADD3 UR24, UR16, 0x19000, URZ ;  /* 0x0001900010187890 */ /* 0x000fe2000fffe03f */
[----:B------:R-:W-:Y:S01]  /*a360*/  SEL R0, R0, RZ, P0 ;  /* 0x000000ff00007207 */ /* 0x000fe20000000000 */
[----:B------:R-:W-:Y:S01]  /*a370*/  UIADD3 UR16, UR16, 0x1a000, URZ ;  /* 0x0001a00010107890 */ /* 0x000fe2000fffe03f */
[----:B------:R-:W-:Y:S01]  /*a380*/  LOP3.LUT R10, R10, R3, RZ, 0x3c, !PT ;  /* 0x000000030a0a7212 */ /* 0x000fe200078e3cff */
[----:B------:R-:W-:-:S02]  /*a390*/  ULEA.HI.X UR31, UR18, UR31, UR17, 0x2, UP0 ;  /* 0x0000001f121f7291 */ /* 0x000fc400080f1411 */
        /* <DEDUP_REMOVED lines=17> */
.L_x_1632:
[----:B------:R-:W-:Y:S05]  /*a4b0*/  BSYNC B0 ;  /* 0x0000000000007941 */ /* 0x000fea0003800000 */
.L_x_1627:
[----:B------:R-:W-:-:S03]  /*a4c0*/  UMOV UR8, 0xffffffff ;  /* 0xffffffff00087882 */ /* 0x000fc60000000000 */
[----:B------:R-:W-:Y:S05]  /*a4d0*/  BRA.DIV UR8, `(.L_x_1652) ;  /* 0x00000006089c7947 */ /* 0x000fea000b800000 */
[----:B------:R-:W-:-:S13]  /*a4e0*/  ELECT P6, URZ, PT ;  /* 0x00000000003f782f */ /* 0x000fda00038c0000 */
.L_x_1672:
[----:B------:R-:W-:Y:S05]  /*a4f0*/  @!P6 BRA `(.L_x_1554) ;  /* 0x000000000084e947 */ /* 0x000fea0003800000 */
[----:B------:R-:W-:-:S06]  /*a500*/  ULOP3.LUT UR8, UR38, 0x2, URZ, 0xfc, !UPT ;  /* 0x0000000226087892 */ /* 0x000fcc000f8efc3f */
[----:B------:R-:W-:-:S05]  /*a510*/  IMAD.U32 R2, RZ, RZ, UR8 ;  /* 0x00000008ff027e24 */ /* 0x000fca000f8e00ff */
[----:B------:R-:W-:-:S13]  /*a520*/  ISETP.NE.AND P2, PT, R2, 0x3, PT ;  /* 0x000000030200780c */ /* 0x000fda0003f45270 */
[----:B------:R-:W-:Y:S05]  /*a530*/  @!P2 BRA `(.L_x_1653) ;  /* 0x000000000004a947 */ /* 0x000fea0003800000 */
[----:B---3--:R-:W-:Y:S01]  /*a540*/  BPT.TRAP 0x1 ;  /* 0x000000040000795c */ /* 0x008fe20000300000 */
.L_x_1653:
        /* <DEDUP_REMOVED lines=8> */
[----:B------:R-:W-:Y:S02]  /*a5d0*/  SEL R5, RZ, 0x1, P1 ;  /* 0x00000001ff057807 */ /* 0x000fe40000800000 */
[----:B------:R-:W-:Y:S01]  /*a5e0*/  SEL R6, R2, RZ, P1 ;  /* 0x000000ff02067207 */ /* 0x000fe20000800000 */
[----:B------:R-:W1:Y:S01]  /*a5f0*/  SYNCS.PHASECHK.TRANS64.TRYWAIT P0, [R7+URZ], R4 ;  /* 0x00000004070075a7 */ /* 0x000e62000800017f */
[----:B------:R-:W-:-:S03]  /*a600*/  LOP3.LUT R5, R10, R5, RZ, 0x3c, !PT ;  /* 0x000000050a057212 */ /* 0x000fc600078e3cff */
[----:B------:R-:W-:Y:S01]  /*a610*/  IMAD R3, R6, 0x8, R3 ;  /* 0x0000000806037824 */ /* 0x000fe200078e0203 */
[----:B------:R-:W-:Y:S01]  /*a620*/  SHF.L.U32 R2, R5, 0x1f, RZ ;  /* 0x0000001f05027819 */ /* 0x000fe200000006ff */
[----:B-1----:R-:W-:Y:S06]  /*a630*/  @!P0 BRA `(.L_x_1654) ;  /* 0x0000000400648947 */ /* 0x002fec0003800000 */
.L_x_1673:
[----:B------:R-:W2:Y:S02]  /*a640*/  SYNCS.PHASECHK.TRANS64.TRYWAIT P0, [R3+URZ], R2 ;  /* 0x00000002030075a7 */ /* 0x000ea4000800017f */
[----:B--2---:R-:W-:Y:S05]  /*a650*/  @!P0 BRA `(.L_x_1655) ;  /* 0x0000000400708947 */ /* 0x004fea0003800000 */
.L_x_1674:
[----:B------:R-:W-:Y:S05]  /*a660*/  @!P2 BRA `(.L_x_1656) ;  /* 0x000000000004a947 */ /* 0x000fea0003800000 */
[----:B---3--:R-:W-:Y:S01]  /*a670*/  BPT.TRAP 0x1 ;  /* 0x000000040000795c */ /* 0x008fe20000300000 */
.L_x_1656:
[----:B--2---:R-:W-:-:S04]  /*a680*/  VIADD R3, R8, 0x26840 ;  /* 0x0002684008037836 */ /* 0x004fc80000000000 */
[----:B------:R-:W-:-:S04]  /*a690*/  IMAD R5, R0, 0x8, R3 ;  /* 0x0000000800057824 */ /* 0x000fc800078e0203 */
[----:B------:R-:W2:Y:S02]  /*a6a0*/  SYNCS.PHASECHK.TRANS64.TRYWAIT P0, [R5+URZ], R4 ;  /* 0x00000004050075a7 */ /* 0x000ea4000800017f */
[----:B--2---:R-:W-:Y:S05]  /*a6b0*/  @!P0 BRA `(.L_x_1657) ;  /* 0x00000004006c8947 */ /* 0x004fea0003800000 */
.L_x_1675:
[----:B------:R-:W-:-:S07]  /*a6c0*/  IMAD R3, R6, 0x8, R3 ;  /* 0x0000000806037824 */ /* 0x000fce00078e0203 */
.L_x_1658:
[----:B----4-:R4:W1:Y:S02]  /*a6d0*/  SYNCS.PHASECHK.TRANS64.TRYWAIT P0, [R3+URZ], R2 ;  /* 0x00000002030075a7 */ /* 0x010864000800017f */
[----:B-1----:R-:W-:Y:S05]  /*a6e0*/  @!P0 NANOSLEEP.SYNCS 0x989680 ;  /* 0x009896800000895d */ /* 0x002fea0003900000 */
[----:B------:R-:W1:Y:S02]  /*a6f0*/  @!P0 SYNCS.PHASECHK.TRANS64 P0, [R3+URZ], R2 ;  /* 0x00000002030085a7 */ /* 0x000e64000800007f */
[----:B-1----:R-:W-:Y:S05]  /*a700*/  @!P0 BRA `(.L_x_1658) ;  /* 0xfffffffc00f08947 */ /* 0x002fea000383ffff */
.L_x_1554:
[----:B---3--:R-:W-:Y:S05]  /*a710*/  BSYNC B6 ;  /* 0x0000000000067941 */ /* 0x008fea0003800000 */
.L_x_1548:
[----:B------:R-:W-:Y:S05]  /*a720*/  EXIT ;  /* 0x000000000000794d */ /* 0x000fea0003800000 */
.L_x_1565:
[----:B------:R-:W-:Y:S02]  /*a730*/  IMAD.MOV.U32 R13, RZ, RZ, R16 ;  /* 0x000000ffff0d7224 */ /* 0x000fe400078e0010 */
[----:B------:R-:W-:Y:S02]  /*a740*/  IMAD.MOV.U32 R12, RZ, RZ, RZ ;  /* 0x000000ffff0c7224 */ /* 0x000fe400078e00ff */
[----:B------:R-:W-:Y:S02]  /*a750*/  IMAD.MOV.U32 R11, RZ, RZ, 0x1f ;  /* 0x0000001fff0b7424 */ /* 0x000fe400078e00ff */
[----:B------:R-:W-:-:S07]  /*a760*/  IMAD.MOV.U32 R15, RZ, RZ, -0x1 ;  /* 0xffffffffff0f7424 */ /* 0x000fce00078e00ff */
[----:B------:R-:W-:Y:S05]  /*a770*/  WARPSYNC.COLLECTIVE R15, `(.L_x_1659) ;  /* 0x000000000f087348 */ /* 0x000fea0003c00000 */
[----:B------:R1:W2:Y:S02]  /*a780*/  SHFL.IDX P6, R14, R13, R12, R11 ;  /* 0x0000000c0d0e7389 */ /* 0x0002a400000c000b */
[----:B-12---:R-:W-:Y:S01]  /*a790*/  ENDCOLLECTIVE ;  /* 0x000000000000791b */ /* 0x006fe20003800000 */
.L_x_1659:
[----:B------:R-:W-:Y:S05]  /*a7a0*/  BRA `(.L_x_1660) ;  /* 0xffffff6c00547947 */ /* 0x000fea000383ffff */
.L_x_1567:
[----:B--2---:R2:W3:Y:S02]  /*a7b0*/  SYNCS.PHASECHK.TRANS64.TRYWAIT P0, [R18+URZ+0x26800], R5 ;  /* 0x02680005120075a7 */ /* 0x0044e4000800017f */
[----:B---3--:R-:W-:Y:S05]  /*a7c0*/  @!P0 NANOSLEEP.SYNCS 0x989680 ;  /* 0x009896800000895d */ /* 0x008fea0003900000 */
[----:B------:R-:W3:Y:S02]  /*a7d0*/  @!P0 SYNCS.PHASECHK.TRANS64 P0, [R18+URZ+0x26800], R5 ;  /* 0x02680005120085a7 */ /* 0x000ee4000800007f */
[----:B---3--:R-:W-:Y:S05]  /*a7e0*/  @!P0 BRA `(.L_x_1567) ;  /* 0xfffffffc00f08947 */ /* 0x008fea000383ffff */
[----:B------:R-:W-:Y:S05]  /*a7f0*/  BRA `(.L_x_1566) ;  /* 0xffffff6c007c7947 */ /* 0x000fea000383ffff */
.L_x_1572:
[----:B--2---:R-:W-:-:S04]  /*a800*/  IMAD.U32 R7, RZ, RZ, UR7 ;  /* 0x00000007ff077e24 */ /* 0x004fc8000f8e00ff */
[----:B------:R2:W3:Y:S03]  /*a810*/  SYNCS.PHASECHK.TRANS64.TRYWAIT P0, [R7+URZ+0x26810], R16 ;  /* 0x02681010070075a7 */ /* 0x0004e6000800017f */
[----:B---3--:R-:W-:Y:S05]  /*a820*/  @!P0 NANOSLEEP.SYNCS 0x989680 ;  /* 0x009896800000895d */ /* 0x008fea0003900000 */
[----:B------:R-:W3:Y:S02]  /*a830*/  @!P0 SYNCS.PHASECHK.TRANS64 P0, [R7+URZ+0x26810], R16 ;  /* 0x02681010070085a7 */ /* 0x000ee4000800007f */
[----:B---3--:R-:W-:Y:S05]  /*a840*/  @!P0 BRA `(.L_x_1572) ;  /* 0xfffffffc00ec8947 */ /* 0x008fea000383ffff */
[----:B------:R-:W-:Y:S05]  /*a850*/  BRA `(.L_x_1571) ;  /* 0xffffff7400d07947 */ /* 0x000fea000383ffff */
.L_x_1576:
[----:B------:R-:W-:-:S04]  /*a860*/  IMAD.U32 R121, RZ, RZ, UR7 ;  /* 0x00000007ff797e24 */ /* 0x000fc8000f8e00ff */
[----:B------:R1:W1:Y:S03]  /*a870*/  SYNCS.PHASECHK.TRANS64.TRYWAIT P0, [R121+URZ+0x26830], R16 ;  /* 0x02683010790075a7 */ /* 0x000266000800017f */
[----:B-1----:R-:W-:Y:S05]  /*a880*/  @!P0 NANOSLEEP.SYNCS 0x989680 ;  /* 0x009896800000895d */ /* 0x002fea0003900000 */
[----:B------:R-:W1:Y:S02]  /*a890*/  @!P0 SYNCS.PHASECHK.TRANS64 P0, [R121+URZ+0x26830], R16 ;  /* 0x02683010790085a7 */ /* 0x000e64000800007f */
[----:B-1----:R-:W-:Y:S05]  /*a8a0*/  @!P0 BRA `(.L_x_1576) ;  /* 0xfffffffc00ec8947 */ /* 0x002fea000383ffff */
[----:B------:R-:W-:Y:S05]  /*a8b0*/  BRA `(.L_x_1575) ;  /* 0xffffff7800d87947 */ /* 0x000fea000383ffff */
.L_x_1633:
[----:B-1----:R1:W2:Y:S02]  /*a8c0*/  SYNCS.PHASECHK.TRANS64.TRYWAIT P0, [R15+URZ+0x26820], R0 ;  /* 0x026820000f0075a7 */ /* 0x0022a4000800017f */
[----:B--2---:R-:W-:Y:S05]  /*a8d0*/  @!P0 NANOSLEEP.SYNCS 0x989680 ;  /* 0x009896800000895d */ /* 0x004fea0003900000 */
[----:B------:R-:W2:Y:S02]  /*a8e0*/  @!P0 SYNCS.PHASECHK.TRANS64 P0, [R15+URZ+0x26820], R0 ;  /* 0x026820000f0085a7 */ /* 0x000ea4000800007f */
[----:B--2---:R-:W-:Y:S05]  /*a8f0*/  @!P0 BRA `(.L_x_1633) ;  /* 0xfffffffc00f08947 */ /* 0x004fea000383ffff */
[----:B------:R-:W-:Y:S05]  /*a900*/  BRA `(.L_x_1661) ;  /* 0xffffffd800e07947 */ /* 0x000fea000383ffff */
.L_x_1637:
[----:B--2---:R2:W3:Y:S02]  /*a910*/  SYNCS.PHASECHK.TRANS64.TRYWAIT P1, [R15+URZ+0x26840], R18 ;  /* 0x026840120f0075a7 */ /* 0x0044e4000802017f */
[----:B---3--:R-:W-:Y:S05]  /*a920*/  @!P1 NANOSLEEP.SYNCS 0x989680 ;  /* 0x009896800000995d */ /* 0x008fea0003900000 */
[----:B------:R-:W3:Y:S02]  /*a930*/  @!P1 SYNCS.PHASECHK.TRANS64 P1, [R15+URZ+0x26840], R18 ;  /* 0x026840120f0095a7 */ /* 0x000ee4000802007f */
[----:B---3--:R-:W-:Y:S05]  /*a940*/  @!P1 BRA `(.L_x_1637) ;  /* 0xfffffffc00f09947 */ /* 0x008fea000383ffff */
[----:B------:R-:W-:Y:S05]  /*a950*/  BRA `(.L_x_1662) ;  /* 0xffffffe400107947 */ /* 0x000fea000383ffff */
.L_x_1639:
[----:B-1----:R1:W3:Y:S02]  /*a960*/  SYNCS.PHASECHK.TRANS64.TRYWAIT P1, [R15+URZ+0x26828], R18 ;  /* 0x026828120f0075a7 */ /* 0x0022e4000802017f */
[----:B---3--:R-:W-:Y:S05]  /*a970*/  @!P1 NANOSLEEP.SYNCS 0x989680 ;  /* 0x009896800000995d */ /* 0x008fea0003900000 */
[----:B------:R-:W3:Y:S02]  /*a980*/  @!P1 SYNCS.PHASECHK.TRANS64 P1, [R15+URZ+0x26828], R18 ;  /* 0x026828120f0095a7 */ /* 0x000ee4000802007f */
[----:B---3--:R-:W-:Y:S05]  /*a990*/  @!P1 BRA `(.L_x_1639) ;  /* 0xfffffffc00f09947 */ /* 0x008fea000383ffff */
[----:B------:R-:W-:Y:S05]  /*a9a0*/  BRA `(.L_x_1663) ;  /* 0xffffffe400cc7947 */ /* 0x000fea000383ffff */
.L_x_1641:
[----:B---3--:R3:W4:Y:S02]  /*a9b0*/  SYNCS.PHASECHK.TRANS64.TRYWAIT P1, [R15+URZ+0x26848], R18 ;  /* 0x026848120f0075a7 */ /* 0x008724000802017f */
[----:B----4-:R-:W-:Y:S05]  /*a9c0*/  @!P1 NANOSLEEP.SYNCS 0x989680 ;  /* 0x009896800000995d */ /* 0x010fea0003900000 */
[----:B------:R-:W4:Y:S02]  /*a9d0*/  @!P1 SYNCS.PHASECHK.TRANS64 P1, [R15+URZ+0x26848], R18 ;  /* 0x026848120f0095a7 */ /* 0x000f24000802007f */
[----:B----4-:R-:W-:Y:S05]  /*a9e0*/  @!P1 BRA `(.L_x_1641) ;  /* 0xfffffffc00f09947 */ /* 0x010fea000383ffff */
[----:B------:R-:W-:Y:S05]  /*a9f0*/  BRA `(.L_x_1664) ;  /* 0xffffffe800887947 */ /* 0x000fea000383ffff */
.L_x_1643:
[----:B------:R-:W-:-:S07]  /*aa00*/  SHF.L.U32 R4, R10, 0x1f, RZ ;  /* 0x0000001f0a047819 */ /* 0x000fce00000006ff */
.L_x_1665:
[----:B----4-:R4:W1:Y:S02]  /*aa10*/  SYNCS.PHASECHK.TRANS64.TRYWAIT P1, [R15+URZ+0x26820], R4 ;  /* 0x026820040f0075a7 */ /* 0x010864000802017f */
[----:B-1----:R-:W-:Y:S05]  /*aa20*/  @!P1 NANOSLEEP.SYNCS 0x989680 ;  /* 0x009896800000995d */ /* 0x002fea0003900000 */
[----:B------:R-:W1:Y:S02]  /*aa30*/  @!P1 SYNCS.PHASECHK.TRANS64 P1, [R15+URZ+0x26820], R4 ;  /* 0x026820040f0095a7 */ /* 0x000e64000802007f */
[----:B-1----:R-:W-:Y:S05]  /*aa40*/  @!P1 BRA `(.L_x_1665) ;  /* 0xfffffffc00f09947 */ /* 0x002fea000383ffff */
[----:B------:R-:W-:Y:S05]  /*aa50*/  BRA `(.L_x_1666) ;  /* 0xffffffec00287947 */ /* 0x000fea000383ffff */
.L_x_1646:
[----:B----4-:R4:W1:Y:S02]  /*aa60*/  SYNCS.PHASECHK.TRANS64.TRYWAIT P1, [R15+URZ+0x26840], R12 ;  /* 0x0268400c0f0075a7 */ /* 0x010864000802017f */
[----:B-1----:R-:W-:Y:S05]  /*aa70*/  @!P1 NANOSLEEP.SYNCS 0x989680 ;  /* 0x009896800000995d */ /* 0x002fea0003900000 */
[----:B------:R-:W1:Y:S02]  /*aa80*/  @!P1 SYNCS.PHASECHK.TRANS64 P1, [R15+URZ+0x26840], R12 ;  /* 0x0268400c0f0095a7 */ /* 0x000e64000802007f */
[----:B-1----:R-:W-:Y:S05]  /*aa90*/  @!P1 BRA `(.L_x_1646) ;  /* 0xfffffffc00f09947 */ /* 0x002fea000383ffff */
[----:B------:R-:W-:Y:S05]  /*aaa0*/  BRA `(.L_x_1667) ;  /* 0xfffffff000007947 */ /* 0x000fea000383ffff */
.L_x_1648:
[----:B-1----:R1:W2:Y:S02]  /*aab0*/  SYNCS.PHASECHK.TRANS64.TRYWAIT P1, [R15+URZ+0x26828], R12 ;  /* 0x0268280c0f0075a7 */ /* 0x0022a4000802017f */
[----:B--2---:R-:W-:Y:S05]  /*aac0*/  @!P1 NANOSLEEP.SYNCS 0x989680 ;  /* 0x009896800000995d */ /* 0x004fea0003900000 */
[----:B------:R-:W2:Y:S02]  /*aad0*/  @!P1 SYNCS.PHASECHK.TRANS64 P1, [R15+URZ+0x26828], R12 ;  /* 0x0268280c0f0095a7 */ /* 0x000ea4000802007f */
[----:B--2---:R-:W-:Y:S05]  /*aae0*/  @!P1 BRA `(.L_x_1648) ;  /* 0xfffffffc00f09947 */ /* 0x004fea000383ffff */
[----:B------:R-:W-:Y:S05]  /*aaf0*/  BRA `(.L_x_1668) ;  /* 0xfffffff000b07947 */ /* 0x000fea000383ffff */
.L_x_1650:
[----:B------:R1:W1:Y:S02]  /*ab00*/  SYNCS.PHASECHK.TRANS64.TRYWAIT P0, [R3+URZ+0x26840], R0 ;  /* 0x02684000030075a7 */ /* 0x000264000800017f */
[----:B-1----:R-:W-:Y:S05]  /*ab10*/  @!P0 NANOSLEEP.SYNCS 0x989680 ;  /* 0x009896800000895d */ /* 0x002fea0003900000 */
[----:B------:R-:W1:Y:S02]  /*ab20*/  @!P0 SYNCS.PHASECHK.TRANS64 P0, [R3+URZ+0x26840], R0 ;  /* 0x02684000030085a7 */ /* 0x000e64000800007f */
[----:B-1----:R-:W-:Y:S05]  /*ab30*/  @!P0 BRA `(.L_x_1650) ;  /* 0xfffffffc00f08947 */ /* 0x002fea000383ffff */
[----:B------:R-:W-:Y:S05]  /*ab40*/  BRA `(.L_x_1669) ;  /* 0xfffffff4007c7947 */ /* 0x000fea000383ffff */
.L_x_1652:
[----:B------:R-:W-:Y:S01]  /*ab50*/  BSSY B0, `(.L_x_1670) ;  /* 0x0000006000007945 */ /* 0x000fe20003800000 */
[----:B------:R-:W-:-:S07]  /*ab60*/  IMAD.MOV.U32 R15, RZ, RZ, -0x1 ;  /* 0xffffffffff0f7424 */ /* 0x000fce00078e00ff */
[----:B---3--:R-:W-:Y:S05]  /*ab70*/  WARPSYNC.COLLECTIVE R15, `(.L_x_1671) ;  /* 0x000000000f0c7348 */ /* 0x008fea0003c00000 */
[----:B------:R-:W-:Y:S02]  /*ab80*/  ELECT P6, UR62, PT ;  /* 0x00000000003e782f */ /* 0x000fe400038c0000 */
[----:B------:R-:W-:Y:S01]  /*ab90*/  MOV R14, UR62 ;  /* 0x0000003e000e7c02 */ /* 0x000fe20008000f00 */
[----:B---3--:R-:W-:Y:S10]  /*aba0*/  ENDCOLLECTIVE ;  /* 0x000000000000791b */ /* 0x008ff40003800000 */
.L_x_1671:
[----:B------:R-:W-:Y:S05]  /*abb0*/  BSYNC B0 ;  /* 0x0000000000007941 */ /* 0x000fea0003800000 */
.L_x_1670:
[----:B------:R-:W-:Y:S05]  /*abc0*/  BRA `(.L_x_1672) ;  /* 0xfffffff800487947 */ /* 0x000fea000383ffff */
.L_x_1654:
[----:B-1----:R1:W2:Y:S02]  /*abd0*/  SYNCS.PHASECHK.TRANS64.TRYWAIT P0, [R7+URZ], R4 ;  /* 0x00000004070075a7 */ /* 0x0022a4000800017f */
[----:B--2---:R-:W-:Y:S05]  /*abe0*/  @!P0 NANOSLEEP.SYNCS 0x989680 ;  /* 0x009896800000895d */ /* 0x004fea0003900000 */
[----:B------:R-:W2:Y:S02]  /*abf0*/  @!P0 SYNCS.PHASECHK.TRANS64 P0, [R7+URZ], R4 ;  /* 0x00000004070085a7 */ /* 0x000ea4000800007f */
[----:B--2---:R-:W-:Y:S05]  /*ac00*/  @!P0 BRA `(.L_x_1654) ;  /* 0xfffffffc00f08947 */ /* 0x004fea000383ffff */
[----:B------:R-:W-:Y:S05]  /*ac10*/  BRA `(.L_x_1673) ;  /* 0xfffffff800887947 */ /* 0x000fea000383ffff */
.L_x_1655:
[----:B--2---:R2:W4:Y:S02]  /*ac20*/  SYNCS.PHASECHK.TRANS64.TRYWAIT P0, [R3+URZ], R2 ;  /* 0x00000002030075a7 */ /* 0x004524000800017f */
[----:B----4-:R-:W-:Y:S05]  /*ac30*/  @!P0 NANOSLEEP.SYNCS 0x989680 ;  /* 0x009896800000895d */ /* 0x010fea0003900000 */
[----:B------:R-:W4:Y:S02]  /*ac40*/  @!P0 SYNCS.PHASECHK.TRANS64 P0, [R3+URZ], R2 ;  /* 0x00000002030085a7 */ /* 0x000f24000800007f */
[----:B----4-:R-:W-:Y:S05]  /*ac50*/  @!P0 BRA `(.L_x_1655) ;  /* 0xfffffffc00f08947 */ /* 0x010fea000383ffff */
[----:B------:R-:W-:Y:S05]  /*ac60*/  BRA `(.L_x_1674) ;  /* 0xfffffff8007c7947 */ /* 0x000fea000383ffff */
.L_x_1657:
[----:B--2---:R2:W4:Y:S02]  /*ac70*/  SYNCS.PHASECHK.TRANS64.TRYWAIT P0, [R5+URZ], R4 ;  /* 0x00000004050075a7 */ /* 0x004524000800017f */
[----:B----4-:R-:W-:Y:S05]  /*ac80*/  @!P0 NANOSLEEP.SYNCS 0x989680 ;  /* 0x009896800000895d */ /* 0x010fea0003900000 */
[----:B------:R-:W4:Y:S02]  /*ac90*/  @!P0 SYNCS.PHASECHK.TRANS64 P0, [R5+URZ], R4 ;  /* 0x00000004050085a7 */ /* 0x000f24000800007f */
[----:B----4-:R-:W-:Y:S05]  /*aca0*/  @!P0 BRA `(.L_x_1657) ;  /* 0xfffffffc00f08947 */ /* 0x010fea000383ffff */
[----:B------:R-:W-:Y:S05]  /*acb0*/  BRA `(.L_x_1675) ;  /* 0xfffffff800807947 */ /* 0x000fea000383ffff */
.L_x_1676:
        /* <DEDUP_REMOVED lines=12> */
.L_x_3307:


//--------------------- .text._ZN7cutlass13device_kernelIN5flash11enable_sm90INS1_16FlashAttnBwdSm90INS1_25CollectiveMainloopBwdSm90ILi2ELi2ELi2EN4cute5tupleIJNS5_1CILi1EEES8_S8_EEENS6_IJNS7_ILi64EEENS7_ILi128EEENS7_ILi96EEEEEENS_6half_tEfNS_4arch4Sm90ELb0ELb1ELb0ELb1ELb1ELb1ELb0ELb0ELi2ELi1ELi2ELi1ELb1EEENS1_21CollectiveEpilogueBwdISD_SE_SG_Li256ELb1ELb0ELi1EEENS1_19SingleTileSchedulerILb1ELb0ELb0ELi128EEEEEEEEEvNT_6ParamsE --------------------------
	.section	.text._ZN7cutlass13device_kernelIN5flash11enable_sm90INS1_16FlashAttnBwdSm90INS1_25CollectiveMainloopBwdSm90ILi2ELi2ELi2EN4cute5tupleIJNS5_1CILi1EEES8_S8_EEENS6_IJNS7_ILi64EEENS7_ILi128EEENS7_ILi96EEEEEENS_6half_tEfNS_4arch4Sm90ELb0ELb1ELb0ELb1ELb1ELb1ELb0ELb0ELi2ELi1ELi2ELi1ELb1EEENS1_21CollectiveEpilogueBwdISD_SE_SG_Li256ELb1ELb0ELi1EEENS1_19SingleTileSchedulerILb1ELb0ELb0ELi128EEEEEEEEEvNT_6ParamsE,"ax",@progbits
	.align	128
.text._ZN7cutlass13device_kernelIN5flash11enable_sm90INS1_16FlashAttnBwdSm90INS1_25CollectiveMainloopBwdSm90ILi2ELi2ELi2EN4cute5tupleIJNS5_1CILi1EEES8_S8_EEENS6_IJNS7_ILi64EEENS7_ILi128EEENS7_ILi96EEEEEENS_6half_tEfNS_4arch4Sm90ELb0ELb1ELb0ELb1ELb1ELb1ELb0ELb0ELi2ELi1ELi2ELi1ELb1EEENS1_21CollectiveEpilogueBwdISD_SE_SG_Li256ELb1ELb0ELi1EEENS1_19SingleTileSchedulerILb1ELb0ELb0ELi128EEEEEEEEEvNT_6ParamsE:
        .type           _ZN7cutlass13device_kernelIN5flash11enable_sm90INS1_16FlashAttnBwdSm90INS1_25CollectiveMainloopBwdSm90ILi2ELi2ELi2EN4cute5tupleIJNS5_1CILi1EEES8_S8_EEENS6_IJNS7_ILi64EEENS7_ILi128EEENS7_ILi96EEEEEENS_6half_tEfNS_4arch4Sm90ELb0ELb1ELb0ELb1ELb1ELb1ELb0ELb0ELi2ELi1ELi2ELi1ELb1EEENS1_21CollectiveEpilogueBwdISD_SE_SG_Li256ELb1ELb0ELi1EEENS1_19SingleTileSchedulerILb1ELb0ELb0ELi128EEEEEEEEEvNT_6ParamsE,@function
        .size           _ZN7cutlass13device_kernelIN5flash11enable_sm90INS1_16FlashAttnBwdSm90INS1_25CollectiveMainloopBwdSm90ILi2ELi2ELi2EN4cute5tupleIJNS5_1CILi1EEES8_S8_EEENS6_IJNS7_ILi64EEENS7_ILi128EEENS7_ILi96EEEEEENS_6half_tEfNS_4arch4Sm90ELb0ELb1ELb0ELb1ELb1ELb1ELb0ELb0ELi2ELi1ELi2ELi1ELb1EEENS1_21CollectiveEpilogueBwdISD_SE_SG_Li256ELb1ELb0ELi1EEENS1_19SingleTileSchedulerILb1ELb0ELb0ELi128EEEEEEEEEvNT_6ParamsE,(.L_x_3308 - _ZN7cutlass13device_kernelIN5flash11enable_sm90INS1_16FlashAttnBwdSm90INS1_25CollectiveMainloopBwdSm90ILi2ELi2ELi2EN4cute5tupleIJNS5_1CILi1EEES8_S8_EEENS6_IJNS7_ILi64EEENS7_ILi128EEENS7_ILi96EEEEEENS_6half_tEfNS_4arch4Sm90ELb0ELb1ELb0ELb1ELb1ELb1ELb0ELb0ELi2ELi1ELi2ELi1ELb1EEENS1_21CollectiveEpilogueBwdISD_SE_SG_Li256ELb1ELb0ELi1EEENS1_19SingleTileSchedulerILb1ELb0ELb0ELi128EEEEEEEEEvNT_6ParamsE)
        .other          _ZN7cutlass13device_kernelIN5flash11enable_sm90INS1_16FlashAttnBwdSm90INS1_25CollectiveMainloopBwdSm90ILi2ELi2ELi2EN4cute5tupleIJNS5_1CILi1EEES8_S8_EEENS6_IJNS7_ILi64EEENS7_ILi128EEENS7_ILi96EEEEEENS_6half_tEfNS_4arch4Sm90ELb0ELb1ELb0ELb1ELb1ELb1ELb0ELb0ELi2ELi1ELi2ELi1ELb1EEENS1_21CollectiveEpilogueBwdISD_SE_SG_Li256ELb1ELb0ELi1EEENS1_19SingleTileSchedulerILb1ELb0ELb0ELi128EEEEEEEEEvNT_6ParamsE,@"STO_CUDA_ENTRY STV_DEFAULT"
_ZN7cutlass13device_kernelIN5flash11enable_sm90INS1_16FlashAttnBwdSm90INS1_25CollectiveMainloopBwdSm90ILi2ELi2ELi2EN4cute5tupleIJNS5_1CILi1EEES8_S8_EEENS6_IJNS7_ILi64EEENS7_ILi128EEENS7_ILi96EEEEEENS_6half_tEfNS_4arch4Sm90ELb0ELb1ELb0ELb1ELb1ELb1ELb0ELb0ELi2ELi1ELi2ELi1ELb1EEENS1_21CollectiveEpilogueBwdISD_SE_SG_Li256ELb1ELb0ELi1EEENS1_19SingleTileSchedulerILb1ELb0ELb0ELi128EEEEEEEEEvNT_6ParamsE:
        /* <DEDUP_REMOVED lines=24> */
.L_x_1678:
[----:B------:R-:W-:Y:S05]  /*0180*/  BSYNC B0 ;  /* 0x0000000000007941 */ /* 0x000fea0003800000 */
.L_x_1677:
        /* <DEDUP_REMOVED lines=37> */
.L_x_1679:
        /* <DEDUP_REMOVED lines=22> */
.L_x_1680:
[----:B------:R-:W-:Y:S01]  /*0540*/  PLOP3.LUT P0, PT, PT, PT, UP0, 0x80, 0x0 ;  /* 0x000000000000781c */ /* 0x000fe20003f0f008 */
[----:B------:R-:W-:Y:S01]  /*0550*/  NOP ;  /* 0x0000000000007918 */ /* 0x000fe20000000000 */
[----:B------:R-:W-:Y:S01]  /*0560*/  ULDC.64 UR46, c[0x0][0x208] ;  /* 0x00008200002e7ab9 */ /* 0x000fe20000000a00 */
[----:B------:R-:W-:Y:S01]  /*0570*/  BSSY B6, `(.L_x_1681) ;  /* 0x0000b0e000067945 */ /* 0x000fe20003800000 */
[----:B-12-4-:R-:W-:Y:S09]  /*0580*/  BAR.SYNC.DEFER_BLOCKING 0x0 ;  /* 0x0000000000007b1d */ /* 0x016ff20000010000 */
[----:B------:R-:W-:Y:S05]  /*0590*/  @!P0 BRA `(.L_x_1682) ;  /* 0x0000006000488947 */ /* 0x000fea0003800000 */
.L_x_1683:
        /* <DEDUP_REMOVED lines=22> */
.L_x_1684:
        /* <DEDUP_REMOVED lines=14> */
.L_x_1686:
[----:B------:R-:W-:-:S05]  /*07e0*/  ULDC UR4, c[0x0][0x8bc] ;  /* 0x00022f0000047ab9 */ /* 0x000fca0000000800 */
.L_x_1685:
        /* <DEDUP_REMOVED lines=19> */
.L_x_1688:
        /* <DEDUP_REMOVED lines=14> */
.L_x_1689:
        /* <DEDUP_REMOVED lines=11> */
.L_x_1690:
        /* <DEDUP_REMOVED lines=13> */
.L_x_1691:
        /* <DEDUP_REMOVED lines=66> */
.L_x_1692:
        /* <DEDUP_REMOVED lines=28> */
.L_x_1695:
        /* <DEDUP_REMOVED lines=15> */
.L_x_1694:
        /* <DEDUP_REMOVED lines=22> */
.L_x_1697:
        /* <DEDUP_REMOVED lines=15> */
.L_x_1696:
[----:B------:R-:W-:Y:S01]  /*14a0*/  SHF.R.S32.HI R25, RZ, 0x1f, R22 ;  /* 0x0000001fff197819 */ /* 0x000fe20000011416 */
[----:B------:R-:W-:-:S03]  /*14b0*/  UMOV UR4, 0xffffffff ;  /* 0xffffffff00047882 */ /* 0x000fc60000000000 */
[----:B------:R-:W-:-:S04]  /*14c0*/  LEA.HI R0, R25, R22, RZ, 0x7 ;  /* 0x0000001619007211 */ /* 0x000fc800078f38ff */
[----:B------:R-:W-:Y:S01]  /*14d0*/  SHF.R.S32.HI R16, RZ, 0x7, R0 ;  /* 0x00000007ff107819 */ /* 0x000fe20000011400 */
[----:B------:R-:W-:Y:S06]  /*14e0*/  BRA.DIV UR4, `(.L_x_1698) ;  /* 0x000000a204607947 */ /* 0x000fec000b800000 */
[----:B------:R1:W2:Y:S02]  /*14f0*/  SHFL.IDX PT, R14, R16, RZ, 0x1f ;  /* 0x00001fff100e7589 */ /* 0x0002a400000e0000 */
.L_x_1821:
        /* <DEDUP_REMOVED lines=15> */
.L_x_1699:
        /* <DEDUP_REMOVED lines=19> */
.L_x_1701:
        /* <DEDUP_REMOVED lines=122> */
.L_x_1712:
[----:B------:R-:W-:-:S06]  /*1ec0*/  UISETP.NE.AND UP0, UPT, UR9, 0x3, UPT ;  /* 0x000000030900788c */ /* 0x000fcc000bf05270 */
[----:B------:R-:W-:-:S13]  /*1ed0*/  PLOP3.LUT P6, PT, PT, PT, UP0, 0x80, 0x0 ;  /* 0x000000000000781c */ /* 0x000fda0003fcf008 */
[----:B-1----:R-:W-:Y:S05]  /*1ee0*/  @!P6 BRA `(.L_x_1702) ;  /* 0x000000000004e947 */ /* 0x002fea0003800000 */
[----:B------:R-:W-:Y:S01]  /*1ef0*/  BPT.TRAP 0x1 ;  /* 0x000000040000795c */ /* 0x000fe20000300000 */
.L_x_1702:
[----:B------:R-:W-:Y:S01]  /*1f00*/  R2UR UR7, R18 ;  /* 0x00000000120772ca */ /* 0x000fe200000e0000 */
[----:B------:R-:W-:-:S05]  /*1f10*/  IMAD.U32 R16, RZ, RZ, UR4 ;  /* 0x00000004ff107e24 */ /* 0x000fca000f8e00ff */
[----:B------:R-:W-:-:S07]  /*1f20*/  SHF.L.U32 R16, R16, 0x1f, RZ ;  /* 0x0000001f10107819 */ /* 0x000fce00000006ff */
[----:B------:R-:W-:-:S09]  /*1f30*/  ULEA UR7, UR5, UR7, 0x3 ;  /* 0x0000000705077291 */ /* 0x000fd2000f8e183f */
[----:B------:R1:W2:Y:S01]  /*1f40*/  SYNCS.PHASECHK.TRANS64.TRYWAIT P0, [UR7+0x26810], R16 ;  /* 0x02681010ff0075a7 */ /* 0x0002a20008000147 */
[----:B------:R-:W-:Y:S05]  /*1f50*/  @!P6 BRA `(.L_x_1703) ;  /* 0x000000000004e947 */ /* 0x000fea0003800000 */
[----:B------:R-:W-:Y:S01]  /*1f60*/  BPT.TRAP 0x1 ;  /* 0x000000040000795c */ /* 0x000fe20000300000 */
.L_x_1703:
[----:B--2---:R-:W-:Y:S05]  /*1f70*/  @P0 BRA `(.L_x_1704) ;  /* 0x0000000000080947 */ /* 0x004fea0003800000 */
[----:B------:R-:W2:Y:S02]  /*1f80*/  SYNCS.PHASECHK.TRANS64.TRYWAIT P0, [UR7+0x26810], R16 ;  /* 0x02681010ff0075a7 */ /* 0x000ea40008000147 */
[----:B--2---:R-:W-:Y:S05]  /*1f90*/  @!P0 BRA `(.L_x_1705) ;  /* 0x0000009400e88947 */ /* 0x004fea0003800000 */
.L_x_1704:
        /* <DEDUP_REMOVED lines=66> */
.L_x_1706:
[----:B------:R1:W1:Y:S01]  /*23c0*/  SYNCS.PHASECHK.TRANS64.TRYWAIT P0, [UR7+0x26830], R16 ;  /* 0x02683010ff0075a7 */ /* 0x0002620008000147 */
[----:B------:R-:W-:Y:S05]  /*23d0*/  @!P6 BRA `(.L_x_1707) ;  /* 0x000000000004e947 */ /* 0x000fea0003800000 */
[----:B------:R-:W-:Y:S01]  /*23e0*/  BPT.TRAP 0x1 ;  /* 0x000000040000795c */ /* 0x000fe20000300000 */
.L_x_1707:
[----:B-1----:R-:W-:Y:S05]  /*23f0*/  @P0 BRA `(.L_x_1708) ;  /* 0x0000000000080947 */ /* 0x002fea0003800000 */
[----:B------:R-:W1:Y:S02]  /*2400*/  SYNCS.PHASECHK.TRANS64.TRYWAIT P0, [UR7+0x26830], R16 ;  /* 0x02683010ff0075a7 */ /* 0x000e640008000147 */
[----:B-1----:R-:W-:Y:S05]  /*2410*/  @!P0 BRA `(.L_x_1709) ;  /* 0x0000009000e08947 */ /* 0x002fea0003800000 */
.L_x_1708:
        /* <DEDUP_REMOVED lines=517> */
.L_x_1710:
        /* <DEDUP_REMOVED lines=44> */
.L_x_1711:
        /* <DEDUP_REMOVED lines=62> */
.L_x_1693:
        /* <DEDUP_REMOVED lines=150> */
.L_x_1714:
        /* <DEDUP_REMOVED lines=60> */
.L_x_1716:
[----:B------:R-:W-:Y:S05]  /*5830*/  BSYNC B0 ;  /* 0x0000000000007941 */ /* 0x000fea0003800000 */
.L_x_1715:
        /* <DEDUP_REMOVED lines=22> */
.L_x_1718:
[----:B------:R-:W-:Y:S05]  /*59a0*/  BSYNC B0 ;  /* 0x0000000000007941 */ /* 0x000fea0003800000 */
.L_x_1717:
        /* <DEDUP_REMOVED lines=26> */
.L_x_1720:
[----:B------:R-:W-:Y:S05]  /*5b50*/  BSYNC B0 ;  /* 0x0000000000007941 */ /* 0x000fea0003800000 */
.L_x_1719:
        /* <DEDUP_REMOVED lines=23> */
.L_x_1713:
        /* <DEDUP_REMOVED lines=41> */
.L_x_1721:
        /* <DEDUP_REMOVED lines=47> */
.L_x_1723:
[----:B------:R-:W-:Y:S05]  /*6250*/  BSYNC B0 ;  /* 0x0000000000007941 */ /* 0x000fea0003800000 */
.L_x_1722:
        /* <DEDUP_REMOVED lines=21> */
.L_x_1725:
[----:B------:R-:W-:Y:S05]  /*63b0*/  BSYNC B0 ;  /* 0x0000000000007941 */ /* 0x000fea0003800000 */
.L_x_1724:
        /* <DEDUP_REMOVED lines=25> */
.L_x_1727:
[----:B------:R-:W-:Y:S05]  /*6550*/  BSYNC B0 ;  /* 0x0000000000007941 */ /* 0x000fea0003800000 */
.L_x_1726:
        /* <DEDUP_REMOVED lines=22> */
.L_x_1682:
        /* <DEDUP_REMOVED lines=21> */
.L_x_1729:
        /* <DEDUP_REMOVED lines=13> */
.L_x_1731:
[----:B------:R-:W-:-:S05]  /*68e0*/  ULDC UR4, c[0x0][0x8bc] ;  /* 0x00022f0000047ab9 */ /* 0x000fca0000000800 */
.L_x_1730:
        /* <DEDUP_REMOVED lines=26> */
[----:B------:R-:W-:Y:S01]  /*6a90*/  ULDC UR10, c[0x0][0x280] ;  /* 0x0000a000000a7ab9 */ /* 0x000fe20000000800 */
[----:B-1----:R-:W-:-:S11]  /*6aa0*/  USHF.R.S32.HI UR15, URZ, 0x1f, UR7 ;  /* 0x0000001f3f0f7899 */ /* 0x002fd60008011407 */
[----:B--2---:R-:W-:Y:S02]  /*6ab0*/  @P0 R2UR UR4, R0 ;  /* 0x00000000000402ca */ /* 0x004fe400000e0000 */
[----:B------:R-:W-:-:S04]  /*6ac0*/  ISETP.NE.U32.AND P0, PT, RZ, UR8, PT ;  /* 0x00000008ff007c0c */ /* 0x000fc8000bf05070 */
        /* <DEDUP_REMOVED lines=14> */
.L_x_1732:
        /* <DEDUP_REMOVED lines=13> */
.L_x_1733:
        /* <DEDUP_REMOVED lines=12> */
.L_x_1734:
[----:B------:R-:W-:Y:S01]  /*6d40*/  UIADD3 UR8, -UR12, UR10, UR6 ;  /* 0x0000000a0c087290 */ /* 0x000fe2000fffe106 */
[----:B------:R-:W-:Y:S01]  /*6d50*/  ISETP.LE.AND P0, PT, RZ, UR22, PT ;  /* 0x00000016ff007c0c */ /* 0x000fe2000bf03270 */
[----:B------:R-:W-:Y:S01]  /*6d60*/  ULDC UR9, c[0x0][0x74c] ;  /* 0x0001d30000097ab9 */ /* 0x000fe20000000800 */
[----:B------:R-:W-:Y:S01]  /*6d70*/  ULDC UR20, c[0x0][0x288] ;  /* 0x0000a20000147ab9 */ /* 0x000fe20000000800 */
[----:B------:R-:W-:Y:S02]  /*6d80*/  UIADD3 UR9, UR8, -UR9, URZ ;  /* 0x8000000908097290 */ /* 0x000fe4000fffe03f */
[----:B------:R-:W-:Y:S02]  /*6d90*/  UIADD3 UR8, UR10, 0x3f, URZ ;  /* 0x0000003f0a087890 */ /* 0x000fe4000fffe03f */
[----:B------:R-:W-:Y:S02]  /*6da0*/  USHF.R.S32.HI UR11, URZ, 0x1f, UR9 ;  /* 0x0000001f3f0b7899 */ /* 0x000fe40008011409 */
[----:B------:R-:W-:-:S02]  /*6db0*/  USHF.R.S32.HI UR14, URZ, 0x1f, UR13 ;  /* 0x0000001f3f0e7899 */ /* 0x000fc4000801140d */
[----:B------:R-:W-:Y:S02]  /*6dc0*/  ULEA.HI UR11, UR11, UR9, URZ, 0x6 ;  /* 0x000000090b0b7291 */ /* 0x000fe4000f8f303f */
[----:B------:R-:W-:Y:S02]  /*6dd0*/  USHF.R.S32.HI UR9, URZ, 0x1f, UR8 ;  /* 0x0000001f3f097899 */ /* 0x000fe40008011408 */
[----:B------:R-:W-:Y:S02]  /*6de0*/  USHF.R.S32.HI UR11, URZ, 0x6, UR11 ;  /* 0x000000063f0b7899 */ /* 0x000fe4000801140b */
[----:B------:R-:W-:Y:S02]  /*6df0*/  ULEA.HI UR8, UR9, UR8, URZ, 0x6 ;  /* 0x0000000809087291 */ /* 0x000fe4000f8f303f */
[----:B------:R-:W-:Y:S02]  /*6e00*/  UISETP.LT.AND UP1, UPT, URZ, UR11, UPT ;  /* 0x0000000b3f00728c */ /* 0x000fe4000bf21270 */
[----:B------:R-:W-:-:S02]  /*6e10*/  USHF.R.S32.HI UR8, URZ, 0x6, UR8 ;  /* 0x000000063f087899 */ /* 0x000fc40008011408 */
[----:B------:R-:W-:Y:S02]  /*6e20*/  USEL UR16, UR13, URZ, !UP0 ;  /* 0x0000003f0d107287 */ /* 0x000fe4000c000000 */
[----:B------:R-:W-:Y:S02]  /*6e30*/  USEL UR9, URZ, UR11, !UP1 ;  /* 0x0000000b3f097287 */ /* 0x000fe4000c800000 */
[----:B------:R-:W-:Y:S01]  /*6e40*/  UIMAD UR13, UR13, UR20, URZ ;  /* 0x000000140d0d72a4 */ /* 0x000fe2000f8e023f */
[----:B------:R-:W-:Y:S01]  /*6e50*/  UMOV UR11, UR8 ;  /* 0x00000008000b7c82 */ /* 0x000fe20008000000 */
[----:B------:R-:W-:Y:S10]  /*6e60*/  @!P0 BRA `(.L_x_1735) ;  /* 0x0000000000208947 */ /* 0x000ff40003800000 */
[----:B------:R-:W-:-:S03]  /*6e70*/  UIADD3 UR6, UR6, 0xbf, UR10 ;  /* 0x000000bf06067890 */ /* 0x000fc6000fffe00a */
[----:B------:R-:W-:Y:S02]  /*6e80*/  ULDC UR10, c[0x0][0x748] ;  /* 0x0001d200000a7ab9 */ /* 0x000fe40000000800 */
[----:B------:R-:W-:-:S04]  /*6e90*/  UIADD3 UR6, UR6, UR10, -UR12 ;  /* 0x0000000a06067290 */ /* 0x000fc8000fffe80c */
[----:B------:R-:W-:-:S04]  /*6ea0*/  USHF.R.S32.HI UR10, URZ, 0x1f, UR6 ;  /* 0x0000001f3f0a7899 */ /* 0x000fc80008011406 */
[----:B------:R-:W-:-:S04]  /*6eb0*/  ULEA.HI UR10, UR10, UR6, URZ, 0x6 ;  /* 0x000000060a0a7291 */ /* 0x000fc8000f8f303f */
[----:B------:R-:W-:-:S04]  /*6ec0*/  USHF.R.S32.HI UR10, URZ, 0x6, UR10 ;  /* 0x000000063f0a7899 */ /* 0x000fc8000801140a */
[----:B------:R-:W-:-:S04]  /*6ed0*/  UISETP.LT.AND UP1, UPT, UR8, UR10, UPT ;  /* 0x0000000a0800728c */ /* 0x000fc8000bf21270 */
[----:B------:R-:W-:-:S12]  /*6ee0*/  USEL UR11, UR8, UR10, UP1 ;  /* 0x0000000a080b7287 */ /* 0x000fd80008800000 */
.L_x_1735:
[----:B------:R-:W-:Y:S02]  /*6ef0*/  UISETP.GT.AND UP1, UPT, UR11, UR9, UPT ;  /* 0x000000090b00728c */ /* 0x000fe4000bf24270 */
[----:B------:R-:W-:Y:S02]  /*6f00*/  USEL UR21, UR14, URZ, !UP0 ;  /* 0x0000003f0e157287 */ /* 0x000fe4000c000000 */
[----:B------:R-:W-:Y:S02]  /*6f10*/  UIADD3 UR23, UP0, UR13, UR7, URZ ;  /* 0x000000070d177290 */ /* 0x000fe4000ff1e03f */
[----:B------:R-:W-:Y:S02]  /*6f20*/  PLOP3.LUT P1, PT, PT, PT, UP1, 0x80, 0x0 ;  /* 0x000000000000781c */ /* 0x000fe40003f2f018 */
[----:B------:R-:W-:Y:S01]  /*6f30*/  ELECT P0, URZ, PT ;  /* 0x00000000003f782f */ /* 0x000fe20003800000 */
[----:B------:R-:W-:-:S10]  /*6f40*/  ULEA.HI.X.SX32 UR10, UR13, UR15, 0x1, UP0 ;  /* 0x0000000f0d0a7291 */ /* 0x000fd400080f0e3f */
[----:B------:R-:W-:Y:S05]  /*6f50*/  @!P1 BRA `(.L_x_1736) ;  /* 0x0000001000909947 */ /* 0x000fea0003800000 */
[----:B------:R-:W-:Y:S01]  /*6f60*/  ULDC.64 UR18, c[0x0][0x2d8] ;  /* 0x0000b60000127ab9 */ /* 0x000fe20000000a00 */
[----:B------:R-:W1:Y:S01]  /*6f70*/  S2R R0, SR_TID.X ;  /* 0x0000000000007919 */ /* 0x000e620000002100 */
[----:B------:R-:W-:Y:S02]  /*6f80*/  UIMAD UR6, UR15, UR18, URZ ;  /* 0x000000120f0672a4 */ /* 0x000fe4000f8e023f */
[----:B------:R-:W-:Y:S02]  /*6f90*/  UIMAD.WIDE.U32 UR12, UR7, UR18, URZ ;  /* 0x00000012070c72a5 */ /* 0x000fe4000f8e003f */
[----:B------:R-:W-:Y:S02]  /*6fa0*/  UIMAD UR19, UR7, UR19, UR6 ;  /* 0x00000013071372a4 */ /* 0x000fe4000f8e0206 */
[----:B------:R-:W-:Y:S02]  /*6fb0*/  UIADD3 UR7, -UR9, UR11, URZ ;  /* 0x0000000b09077290 */ /* 0x000fe4000fffe13f */
[----:B------:R-:W-:-:S02]  /*6fc0*/  UIADD3 UR6, UP0, UR4, UR12, URZ ;  /* 0x0000000c04067290 */ /* 0x000fc4000ff1e03f */
[----:B------:R-:W-:Y:S02]  /*6fd0*/  UIADD3 UR19, UR13, UR19, URZ ;  /* 0x000000130d137290 */ /* 0x000fe4000fffe03f */
[----:B------:R-:W-:Y:S02]  /*6fe0*/  ULOP3.LUT UR17, UR7, 0x1, URZ, 0xc0, !UPT ;  /* 0x0000000107117892 */ /* 0x000fe4000f8ec03f */
[----:B------:R-:W-:Y:S02]  /*6ff0*/  UIADD3.X UR7, UR5, UR19, URZ, UP0, !UPT ;  /* 0x0000001305077290 */ /* 0x000fe400087fe43f */
[----:B------:R-:W-:Y:S01]  /*7000*/  UISETP.NE.U32.AND UP0, UPT, UR17, 0x1, UPT ;  /* 0x000000011100788c */ /* 0x000fe2000bf05070 */
[----:B------:R-:W-:Y:S02]  /*7010*/  ULDC.64 UR14, c[0x0][0x2e0] ;  /* 0x0000b800000e7ab9 */ /* 0x000fe40000000a00 */
[----:B------:R-:W-:-:S03]  /*7020*/  UIMAD UR18, UR21, UR14, URZ ;  /* 0x0000000e151272a4 */ /* 0x000fc6000f8e023f */
[----:B------:R-:W-:Y:S01]  /*7030*/  PLOP3.LUT P1, PT, PT, PT, UP0, 0x80, 0x0 ;  /* 0x000000000000781c */ /* 0x000fe20003f2f008 */
[----:B------:R-:W-:Y:S02]  /*7040*/  UIMAD.WIDE.U32 UR6, UR16, UR14, UR6 ;  /* 0x0000000e100672a5 */ /* 0x000fe4000f8e0006 */
[----:B------:R-:W-:Y:S01]  /*7050*/  UIMAD UR18, UR16, UR15, UR18 ;  /* 0x0000000f101272a4 */ /* 0x000fe2000f8e0212 */
[----:B------:R-:W-:Y:S02]  /*7060*/  ULDC UR21, c[0x0][0x760] ;  /* 0x0001d80000157ab9 */ /* 0x000fe40000000800 */
[----:B------:R-:W-:Y:S02]  /*7070*/  UIMAD UR15, UR20, UR21, URZ ;  /* 0x00000015140f72a4 */ /* 0x000fe4000f8e023f */
[----:B------:R-:W-:Y:S01]  /*7080*/  UIADD3 UR24, UR7, UR18, URZ ;  /* 0x0000001207187290 */ /* 0x000fe2000fffe03f */
[----:B-1----:R-:W-:-:S04]  /*7090*/  LOP3.LUT R9, R0, 0x1f, RZ, 0xc0, !PT ;  /* 0x0000001f00097812 */ /* 0x002fc800078ec0ff */
[----:B------:R-:W-:Y:S07]  /*70a0*/  @P1 BRA `(.L_x_1737) ;  /* 0x00000004006c1947 */ /* 0x000fee0003800000 */
        /* <DEDUP_REMOVED lines=11> */
.L_x_1740:
[----:B------:R-:W2:Y:S04]  /*7160*/  LDG.E.STRONG.GPU R0, desc[UR46][R2.64] ;  /* 0x0000002e02007981 */ /* 0x000ea8000c1ef900 */
[----:B--2---:R-:W-:Y:S01]  /*7170*/  CCTL.IVALL ;  /* 0x00000000ff00798f */ /* 0x004fe20002000000 */
[----:B------:R-:W-:Y:S05]  /*7180*/  YIELD ;  /* 0x0000000000007946 */ /* 0x000fea0003800000 */
[----:B------:R-:W-:-:S13]  /*7190*/  ISETP.NE.AND P1, PT, R0, UR22, PT ;  /* 0x0000001600007c0c */ /* 0x000fda000bf25270 */
[----:B------:R-:W-:Y:S05]  /*71a0*/  @P1 BRA `(.L_x_1740) ;  /* 0xfffffffc00ec1947 */ /* 0x000fea000383ffff */
.L_x_1739:
[----:B------:R-:W-:Y:S05]  /*71b0*/  BSYNC B0 ;  /* 0x0000000000007941 */ /* 0x000fea0003800000 */
.L_x_1738:
[----:B------:R-:W-:-:S03]  /*71c0*/  UMOV UR17, 0xffffffff ;  /* 0xffffffff00117882 */ /* 0x000fc60000000000 */
[----:B------:R-:W-:Y:S05]  /*71d0*/  BRA.DIV UR17, `(.L_x_1741) ;  /* 0x0000004611887947 */ /* 0x000fea000b800000 */
[----:B------:R-:W-:Y:S01]  /*71e0*/  NOP ;  /* 0x0000000000007918 */ /* 0x000fe20000000000 */
.L_x_1824:
        /* <DEDUP_REMOVED lines=22> */
.L_x_1743:
[----:B------:R-:W-:Y:S05]  /*7350*/  BSYNC B0 ;  /* 0x0000000000007941 */ /* 0x000fea0003800000 */
.L_x_1742:
        /* <DEDUP_REMOVED lines=20> */
.L_x_1745:
[----:B------:R-:W-:Y:S05]  /*74a0*/  BSYNC B0 ;  /* 0x0000000000007941 */ /* 0x000fea0003800000 */
.L_x_1744:
[----:B------:R-:W-:Y:S06]  /*74b0*/  BAR.ARV 0xa, 0xa0 ;  /* 0x0282800000007b1d */ /* 0x000fec0000002000 */
[----:B------:R-:W-:Y:S04]  /*74c0*/  BSSY B0, `(.L_x_1746) ;  /* 0x0000003000007945 */ /* 0x000fe80003800000 */
[----:B------:R-:W-:Y:S05]  /*74d0*/  @!P0 BRA `(.L_x_1747) ;  /* 0x0000000000048947 */ /* 0x000fea0003800000 */
[----:B------:R-:W-:-:S04]  /*74e0*/  DEPBAR.LE SB0, 0x0 ;  /* 0x000080000000791a */ /* 0x000fc80000000000 */
.L_x_1747:
[----:B------:R-:W-:Y:S05]  /*74f0*/  BSYNC B0 ;  /* 0x0000000000007941 */ /* 0x000fea0003800000 */
.L_x_1746:
        /* <DEDUP_REMOVED lines=19> */
.L_x_1749:
[----:B------:R-:W-:Y:S05]  /*7630*/  BSYNC B0 ;  /* 0x0000000000007941 */ /* 0x000fea0003800000 */
.L_x_1748:
[----:B------:R-:W-:Y:S01]  /*7640*/  UIADD3 UR17, UR9, 0x1, URZ ;  /* 0x0000000109117890 */ /* 0x000fe2000fffe03f */
[----:B------:R-:W-:Y:S11]  /*7650*/  BRA `(.L_x_1750) ;  /* 0x0000000000047947 */ /* 0x000ff60003800000 */
.L_x_1737:
[----:B------:R-:W-:-:S05]  /*7660*/  UMOV UR17, UR9 ;  /* 0x0000000900117c82 */ /* 0x000fca0008000000 */
.L_x_1750:
[----:B------:R-:W-:-:S04]  /*7670*/  UIADD3 UR9, UR9, 0x1, URZ ;  /* 0x0000000109097890 */ /* 0x000fc8000fffe03f */
[----:B------:R-:W-:-:S03]  /*7680*/  UISETP.NE.AND UP0, UPT, UR11, UR9, UPT ;  /* 0x000000090b00728c */ /* 0x000fc6000bf05270 */
[----:B------:R-:W-:-:S03]  /*7690*/  UMOV UR9, UR17 ;  /* 0x0000001100097c82 */ /* 0x000fc60008000000 */
[----:B------:R-:W-:-:S13]  /*76a0*/  PLOP3.LUT P1, PT, PT, PT, UP0, 0x80, 0x0 ;  /* 0x000000000000781c */ /* 0x000fda0003f2f008 */
[----:B------:R-:W-:Y:S05]  /*76b0*/  @!P1 BRA `(.L_x_1736) ;  /* 0x0000000800b89947 */ /* 0x000fea0003800000 */
[----:B------:R-:W-:Y:S01]  /*76c0*/  UMOV UR13, UR19 ;  /* 0x00000013000d7c82 */ /* 0x000fe20008000000 */
[----:B------:R-:W-:Y:S01]  /*76d0*/  ULDC.64 UR20, c[0x0][0x2c0] ;  /* 0x0000b00000147ab9 */ /* 0x000fe20000000a00 */
[----:B------:R-:W-:Y:S01]  /*76e0*/  UIMAD.WIDE.U32 UR12, UR16, UR14, UR12 ;  /* 0x0000000e100c72a5 */ /* 0x000fe2000f8e000c */
[----:B------:R-:W-:-:S03]  /*76f0*/  UMOV UR9, UR17 ;  /* 0x0000001100097c82 */ /* 0x000fc60008000000 */
[----:B------:R-:W-:-:S04]  /*7700*/  UIADD3 UR4, UP0, UR4, UR12, URZ ;  /* 0x0000000c04047290 */ /* 0x000fc8000ff1e03f */
[----:B------:R-:W-:Y:S02]  /*7710*/  UIADD3.X UR5, UR5, UR18, UR13, UP0, !UPT ;  /* 0x0000001205057290 */ /* 0x000fe400087fe40d */
[----:B------:R-:W-:-:S04]  /*7720*/  ULEA UR14, UP0, UR4, UR20, 0x2 ;  /* 0x00000014040e7291 */ /* 0x000fc8000f80103f */
[----:B------:R-:W-:Y:S02]  /*7730*/  ULEA.HI.X UR5, UR4, UR21, UR5, 0x2, UP0 ;  /* 0x0000001504057291 */ /* 0x000fe400080f1405 */
[----:B------:R-:W-:Y:S01]  /*7740*/  UIADD3 UR14, UP0, UR14, 0x3000, URZ ;  /* 0x000030000e0e7890 */ /* 0x000fe2000ff1e03f */
[----:B------:R-:W-:-:S03]  /*7750*/  UMOV UR4, URZ ;  /* 0x0000003f00047c82 */ /* 0x000fc60008000000 */
[----:B------:R-:W-:-:S12]  /*7760*/  UIADD3.X UR5, URZ, UR5, URZ, UP0, !UPT ;  /* 0x000000053f057290 */ /* 0x000fd800087fe43f */
.L_x_1775:
        /* <DEDUP_REMOVED lines=11> */
.L_x_1753:
[----:B------:R-:W2:Y:S04]  /*7820*/  LDG.E.STRONG.GPU R0, desc[UR46][R2.64] ;  /* 0x0000002e02007981 */ /* 0x000ea8000c1ef900 */
[----:B--2---:R-:W-:Y:S01]  /*7830*/  CCTL.IVALL ;  /* 0x00000000ff00798f */ /* 0x004fe20002000000 */
[----:B------:R-:W-:Y:S05]  /*7840*/  YIELD ;  /* 0x0000000000007946 */ /* 0x000fea0003800000 */
[----:B------:R-:W-:-:S13]  /*7850*/  ISETP.NE.AND P1, PT, R0, UR22, PT ;  /* 0x0000001600007c0c */ /* 0x000fda000bf25270 */
[----:B------:R-:W-:Y:S05]  /*7860*/  @P1 BRA `(.L_x_1753) ;  /* 0xfffffffc00ec1947 */ /* 0x000fea000383ffff */
.L_x_1752:
[----:B------:R-:W-:Y:S05]  /*7870*/  BSYNC B0 ;  /* 0x0000000000007941 */ /* 0x000fea0003800000 */
.L_x_1751:
[----:B------:R-:W-:-:S03]  /*7880*/  UMOV UR16, 0xffffffff ;  /* 0xffffffff00107882 */ /* 0x000fc60000000000 */
[----:B------:R-:W-:Y:S05]  /*7890*/  BRA.DIV UR16, `(.L_x_1754) ;  /* 0x0000003e10f47947 */ /* 0x000fea000b800000 */
[----:B------:R-:W-:Y:S01]  /*78a0*/  NOP ;  /* 0x0000000000007918 */ /* 0x000fe20000000000 */
.L_x_1827:
        /* <DEDUP_REMOVED lines=9> */
[----:B------:R-:W-:-:S03]  /*7940*/  UMOV UR27, 0x14f00000 ;  /* 0x14f00000001b7882 */ /* 0x000fc60000000000 */
[----:B------:R-:W-:Y:S02]  /*7950*/  ULEA.HI.X.SX32 UR16, UR16, UR24, 0x1, UP0 ;  /* 0x0000001810107291 */ /* 0x000fe400080f0e3f */
[----:B------:R-:W-:-:S04]  /*7960*/  ULEA UR18, UP0, UR26, UR18, 0x2 ;  /* 0x000000121a127291 */ /* 0x000fc8000f80103f */
[----:B------:R-:W-:-:S03]  /*7970*/  ULEA.HI.X UR19, UR26, UR19, UR16, 0x2, UP0 ;  /* 0x000000131a137291 */ /* 0x000fc600080f1410 */
[----:B------:R-:W-:Y:S01]  /*7980*/  UMOV UR16, 0x300 ;  /* 0x0000030000107882 */ /* 0x000fe20000000000 */
[----:B------:R-:W-:Y:S01]  /*7990*/  UMOV UR26, 0x0 ;  /* 0x00000000001a7882 */ /* 0x000fe20000000000 */
[----:B-1----:R-:W-:-:S04]  /*79a0*/  ULEA UR21, UR25, UR21, 0x18 ;  /* 0x0000001519157291 */ /* 0x002fc8000f8ec03f */
[----:B------:R-:W-:-:S09]  /*79b0*/  UIADD3 UR21, UR21, 0xc000, URZ ;  /* 0x0000c00015157890 */ /* 0x000fd2000fffe03f */
[----:B------:R1:W-:Y:S02]  /*79c0*/  UBLKRED.G.S.ADD.F32.RN [UR18], [UR21], UR16, desc[UR26] ;  /* 0x00001a12150073bb */ /* 0x0003e400080a1410 */
[----:B-1----:R0:W-:Y:S02]  /*79d0*/  UTMACMDFLUSH ;  /* 0x00000000000079b7 */ /* 0x0021e40000000000 */
.L_x_1756:
[----:B------:R-:W-:Y:S05]  /*79e0*/  BSYNC B0 ;  /* 0x0000000000007941 */ /* 0x000fea0003800000 */
.L_x_1755:
[----:B------:R-:W-:Y:S01]  /*79f0*/  UIMAD UR16, UR17, 0x1800, UR4 ;  /* 0x00001800111078a4 */ /* 0x000fe2000f8e0204 */
[----:B------:R-:W-:Y:S06]  /*7a00*/  BAR.SYNC.DEFER_BLOCKING 0xe, 0xa0 ;  /* 0x0382800000007b1d */ /* 0x000fec0000010000 */
[----:B------:R-:W-:Y:S01]  /*7a10*/  UMOV UR18, UR14 ;  /* 0x0000000e00127c82 */ /* 0x000fe20008000000 */
[----:B------:R-:W-:Y:S01]  /*7a20*/  UMOV UR19, UR5 ;  /* 0x0000000500137c82 */ /* 0x000fe20008000000 */
[----:B------:R-:W-:Y:S01]  /*7a30*/  BSSY B0, `(.L_x_1757) ;  /* 0x000000d000007945 */ /* 0x000fe20003800000 */
[----:B------:R-:W-:-:S03]  /*7a40*/  UIMAD.WIDE UR18, UR16, 0x4, UR18 ;  /* 0x00000004101278a5 */ /* 0x000fc6000f8e0212 */
[----:B------:R-:W-:Y:S09]  /*7a50*/  @!P0 BRA `(.L_x_1758) ;  /* 0x0000000000288947 */ /* 0x000ff20003800000 */
        /* <DEDUP_REMOVED lines=10> */
.L_x_1758:
[----:B------:R-:W-:Y:S05]  /*7b00*/  BSYNC B0 ;  /* 0x0000000000007941 */ /* 0x000fea0003800000 */
.L_x_1757:
[----:B------:R-:W-:Y:S06]  /*7b10*/  BAR.ARV 0xa, 0xa0 ;  /* 0x0282800000007b1d */ /* 0x000fec0000002000 */
[----:B------:R-:W-:Y:S04]  /*7b20*/  BSSY B0, `(.L_x_1759) ;  /* 0x0000003000007945 */ /* 0x000fe80003800000 */
[----:B------:R-:W-:Y:S05]  /*7b30*/  @!P0 BRA `(.L_x_1760) ;  /* 0x0000000000048947 */ /* 0x000fea0003800000 */
[----:B------:R-:W-:-:S04]  /*7b40*/  DEPBAR.LE SB0, 0x0 ;  /* 0x000080000000791a */ /* 0x000fc80000000000 */
.L_x_1760:
[----:B------:R-:W-:Y:S05]  /*7b50*/  BSYNC B0 ;  /* 0x0000000000007941 */ /* 0x000fea0003800000 */
.L_x_1759:
        /* <DEDUP_REMOVED lines=19> */
.L_x_1762:
[----:B------:R-:W-:Y:S05]  /*7c90*/  BSYNC B0 ;  /* 0x0000000000007941 */ /* 0x000fea0003800000 */
.L_x_1761:
        /* <DEDUP_REMOVED lines=9> */
.L_x_1765:
[----:B------:R-:W2:Y:S04]  /*7d30*/  LDG.E.STRONG.GPU R0, desc[UR46][R2.64] ;  /* 0x0000002e02007981 */ /* 0x000ea8000c1ef900 */
[----:B--2---:R-:W-:Y:S01]  /*7d40*/  CCTL.IVALL ;  /* 0x00000000ff00798f */ /* 0x004fe20002000000 */
[----:B------:R-:W-:Y:S05]  /*7d50*/  YIELD ;  /* 0x0000000000007946 */ /* 0x000fea0003800000 */
[----:B------:R-:W-:-:S13]  /*7d60*/  ISETP.NE.AND P1, PT, R0, UR22, PT ;  /* 0x0000001600007c0c */ /* 0x000fda000bf25270 */
[----:B------:R-:W-:Y:S05]  /*7d70*/  @P1 BRA `(.L_x_1765) ;  /* 0xfffffffc00ec1947 */ /* 0x000fea000383ffff */
.L_x_1764:
[----:B------:R-:W-:Y:S05]  /*7d80*/  BSYNC B0 ;  /* 0x0000000000007941 */ /* 0x000fea0003800000 */
.L_x_1763:
[----:B------:R-:W-:-:S03]  /*7d90*/  UMOV UR12, 0xffffffff ;  /* 0xffffffff000c7882 */ /* 0x000fc60000000000 */
[----:B------:R-:W-:Y:S05]  /*7da0*/  BRA.DIV UR12, `(.L_x_1766) ;  /* 0x0000003a0ccc7947 */ /* 0x000fea000b800000 */
[----:B------:R-:W-:Y:S01]  /*7db0*/  NOP ;  /* 0x0000000000007918 */ /* 0x000fe20000000000 */
.L_x_1830:
        /* <DEDUP_REMOVED lines=15> */
.L_x_1768:
[----:B------:R-:W-:Y:S05]  /*7eb0*/  BSYNC B0 ;  /* 0x0000000000007941 */ /* 0x000fea0003800000 */
.L_x_1767:
        /* <DEDUP_REMOVED lines=15> */
.L_x_1770:
[----:B------:R-:W-:Y:S05]  /*7fb0*/  BSYNC B0 ;  /* 0x0000000000007941 */ /* 0x000fea0003800000 */
.L_x_1769:
[----:B------:R-:W-:Y:S06]  /*7fc0*/  BAR.ARV 0xa, 0xa0 ;  /* 0x0282800000007b1d */ /* 0x000fec0000002000 */
[----:B------:R-:W-:Y:S04]  /*7fd0*/  BSSY B0, `(.L_x_1771) ;  /* 0x0000003000007945 */ /* 0x000fe80003800000 */
[----:B------:R-:W-:Y:S05]  /*7fe0*/  @!P0 BRA `(.L_x_1772) ;  /* 0x0000000000048947 */ /* 0x000fea0003800000 */
[----:B------:R-:W-:-:S04]  /*7ff0*/  DEPBAR.LE SB0, 0x0 ;  /* 0x000080000000791a */ /* 0x000fc80000000000 */
.L_x_1772:
[----:B------:R-:W-:Y:S05]  /*8000*/  BSYNC B0 ;  /* 0x0000000000007941 */ /* 0x000fea0003800000 */
.L_x_1771:
        /* <DEDUP_REMOVED lines=19> */
.L_x_1774:
[----:B------:R-:W-:Y:S05]  /*8140*/  BSYNC B0 ;  /* 0x0000000000007941 */ /* 0x000fea0003800000 */
.L_x_1773:
[----:B------:R-:W-:Y:S02]  /*8150*/  UIADD3 UR9, UR9, 0x2, URZ ;  /* 0x0000000209097890 */ /* 0x000fe4000fffe03f */
[----:B------:R-:W-:Y:S02]  /*8160*/  UIADD3 UR4, UR4, 0x3000, URZ ;  /* 0x0000300004047890 */ /* 0x000fe4000fffe03f */
[----:B------:R-:W-:-:S06]  /*8170*/  UISETP.GE.AND UP0, UPT, UR9, UR11, UPT ;  /* 0x0000000b0900728c */ /* 0x000fcc000bf06270 */
[----:B------:R-:W-:-:S13]  /*8180*/  PLOP3.LUT P1, PT, PT, PT, UP0, 0x80, 0x0 ;  /* 0x000000000000781c */ /* 0x000fda0003f2f008 */
[----:B------:R-:W-:Y:S05]  /*8190*/  @!P1 BRA `(.L_x_1775) ;  /* 0xfffffff400749947 */ /* 0x000fea000383ffff */
.L_x_1736:
        /* <DEDUP_REMOVED lines=41> */
.L_x_1778:
[----:B------:R-:W-:Y:S05]  /*8430*/  BSYNC B0 ;  /* 0x0000000000007941 */ /* 0x000fea0003800000 */
.L_x_1777:
[----:B------:R-:W-:Y:S05]  /*8440*/  BRA `(.L_x_1779) ;  /* 0x0000000000047947 */ /* 0x000fea0003800000 */
.L_x_1776:
[----:B------:R-:W-:-:S05]  /*8450*/  UMOV UR4, UR9 ;  /* 0x0000000900047c82 */ /* 0x000fca0008000000 */
.L_x_1779:
        /* <DEDUP_REMOVED lines=11> */
.L_x_1784:
        /* <DEDUP_REMOVED lines=24> */
.L_x_1781:
[----:B------:R-:W-:Y:S05]  /*8690*/  BSYNC B0 ;  /* 0x0000000000007941 */ /* 0x000fea0003800000 */
.L_x_1780:
        /* <DEDUP_REMOVED lines=24> */
.L_x_1783:
[----:B------:R-:W-:Y:S05]  /*8820*/  BSYNC B0 ;  /* 0x0000000000007941 */ /* 0x000fea0003800000 */
.L_x_1782:
[----:B------:R-:W-:Y:S02]  /*8830*/  UIADD3 UR7, UR7, 0x2, URZ ;  /* 0x0000000207077890 */ /* 0x000fe4000fffe03f */
[----:B------:R-:W-:Y:S02]  /*8840*/  ULEA UR5, UR19, UR5, 0x1 ;  /* 0x0000000513057291 */ /* 0x000fe4000f8e083f */
[----:B------:R-:W-:Y:S02]  /*8850*/  ULEA UR6, UR19, UR6, 0x1 ;  /* 0x0000000613067291 */ /* 0x000fe4000f8e083f */
[----:B------:R-:W-:-:S13]  /*8860*/  ISETP.NE.AND P0, PT, RZ, UR7, PT ;  /* 0x00000007ff007c0c */ /* 0x000fda000bf05270 */
[----:B------:R-:W-:Y:S05]  /*8870*/  @!P0 BRA `(.L_x_1687) ;  /* 0x0000002c00748947 */ /* 0x000fea0003800000 */
[----:B------:R-:W-:Y:S05]  /*8880*/  BRA `(.L_x_1784) ;  /* 0xfffffffc00207947 */ /* 0x000fea000383ffff */
.L_x_1728:
        /* <DEDUP_REMOVED lines=14> */
.L_x_1785:
        /* <DEDUP_REMOVED lines=14> */
.L_x_1787:
[----:B------:R-:W-:-:S05]  /*8a50*/  ULDC UR4, c[0x0][0x8bc] ;  /* 0x00022f0000047ab9 */ /* 0x000fca0000000800 */
.L_x_1786:
        /* <DEDUP_REMOVED lines=59> */
.L_x_1789:
        /* <DEDUP_REMOVED lines=13> */
.L_x_1790:
        /* <DEDUP_REMOVED lines=8> */
.L_x_1791:
        /* <DEDUP_REMOVED lines=21> */
.L_x_1792:
        /* <DEDUP_REMOVED lines=50> */
.L_x_1831:
        /* <DEDUP_REMOVED lines=15> */
.L_x_1795:
        /* <DEDUP_REMOVED lines=127> */
.L_x_1806:
[----:B-123--:R-:W-:-:S04]  /*9cb0*/  SHF.L.U32 R18, R10, 0x1f, RZ ;  /* 0x0000001f0a127819 */ /* 0x00efc800000006ff */
[----:B------:R-:W2:Y:S02]  /*9cc0*/  SYNCS.PHASECHK.TRANS64.TRYWAIT P1, [R15+URZ+0x26840], R18 ;  /* 0x026840120f0075a7 */ /* 0x000ea4000802017f */
[----:B--2---:R-:W-:Y:S05]  /*9cd0*/  @!P1 BRA `(.L_x_1798) ;  /* 0x0000001c00309947 */ /* 0x004fea0003800000 */
.L_x_1832:
        /* <DEDUP_REMOVED lines=8> */
.L_x_1799:
        /* <DEDUP_REMOVED lines=44> */
.L_x_1833:
        /* <DEDUP_REMOVED lines=8> */
.L_x_1801:
        /* <DEDUP_REMOVED lines=44> */
.L_x_1834:
        /* <DEDUP_REMOVED lines=8> */
.L_x_1803:
        /* <DEDUP_REMOVED lines=38> */
.L_x_1836:
        /* <DEDUP_REMOVED lines=8> */
.L_x_1805:
        /* <DEDUP_REMOVED lines=44> */
.L_x_1797:
[----:B------:R-:W4:Y:S02]  /*a980*/  LDL.LU R4, [R1+0x4] ;  /* 0x0000040001047983 */ /* 0x000f240000300800 */
[----:B----4-:R-:W-:Y:S02]  /*a990*/  ISETP.NE.AND P1, PT, R4, RZ, PT ;  /* 0x000000ff0400720c */ /* 0x010fe40003f25270 */
[----:B------:R4:W5:Y:S11]  /*a9a0*/  LDL R4, [R1] ;  /* 0x0000000001047983 */ /* 0x0009760000100800 */
[----:B----4-:R-:W-:Y:S05]  /*a9b0*/  @!P1 BRA `(.L_x_1796) ;  /* 0x0000000400949947 */ /* 0x010fea0003800000 */
[----:B------:R-:W-:-:S04]  /*a9c0*/  SHF.L.U32 R12, R10, 0x1f, RZ ;  /* 0x0000001f0a0c7819 */ /* 0x000fc800000006ff */
[----:B------:R-:W4:Y:S02]  /*a9d0*/  SYNCS.PHASECHK.TRANS64.TRYWAIT P1, [R15+URZ+0x26840], R12 ;  /* 0x0268400c0f0075a7 */ /* 0x000f24000802017f */
[----:B----4-:R-:W-:Y:S05]  /*a9e0*/  @!P1 BRA `(.L_x_1807) ;  /* 0x0000001000409947 */ /* 0x010fea0003800000 */
.L_x_1837:
        /* <DEDUP_REMOVED lines=8> */
.L_x_1808:
        /* <DEDUP_REMOVED lines=41> */
.L_x_1838:
        /* <DEDUP_REMOVED lines=8> */
.L_x_1810:
        /* <DEDUP_REMOVED lines=41> */
.L_x_1796:
[----:B------:R-:W1:Y:S01]  /*b010*/  S2R R0, SR_TID.X ;  /* 0x0000000000007919 */ /* 0x000e620000002100 */
[----:B------:R-:W-:Y:S01]  /*b020*/  IMAD R3, R16, 0x8, R15 ;  /* 0x0000000810037824 */ /* 0x000fe200078e020f */
[----:B-1----:R-:W-:Y:S02]  /*b030*/  LOP3.LUT R2, R0, 0x7f, RZ, 0xc0, !PT ;  /* 0x0000007f00027812 */ /* 0x002fe400078ec0ff */
[----:B------:R-:W-:Y:S02]  /*b040*/  SHF.L.U32 R0, R10, 0x1f, RZ ;  /* 0x0000001f0a007819 */ /* 0x000fe400000006ff */
[----:B------:R-:W-:Y:S02]  /*b050*/  ISETP.NE.AND P1, PT, R2, RZ, PT ;  /* 0x000000ff0200720c */ /* 0x000fe40003f25270 */
[----:B------:R-:W1:Y:S02]  /*b060*/  SYNCS.PHASECHK.TRANS64.TRYWAIT P0, [R3+URZ+0x26840], R0 ;  /* 0x02684000030075a7 */ /* 0x000e64000800017f */
[----:B-1----:R-:W-:Y:S09]  /*b070*/  @!P0 BRA `(.L_x_1811) ;  /* 0x0000000800c48947 */ /* 0x002ff20003800000 */
.L_x_1839:
[----:B------:R-:W-:Y:S05]  /*b080*/  @P1 BRA `(.L_x_1812) ;  /* 0x0000000000181947 */ /* 0x000fea0003800000 */
[----:B------:R-:W1:Y:S01]  /*b090*/  S2R R2, SR_TID.X ;  /* 0x0000000000027919 */ /* 0x000e620000002100 */
[----:B------:R-:W-:-:S04]  /*b0a0*/  IMAD.MOV.U32 R0, RZ, RZ, 0x3100 ;  /* 0x00003100ff007424 */ /* 0x000fc800078e00ff */
[----:B------:R1:W-:Y:S02]  /*b0b0*/  SYNCS.ARRIVE.TRANS64 RZ, [R3+URZ+0x26830], R0 ;  /* 0x0268300003ff79a7 */ /* 0x0003e4000800003f */
[----:B-1----:R-:W-:-:S13]  /*b0c0*/  LOP3.LUT P0, RZ, R2, 0x1f, RZ, 0xc0, !PT ;  /* 0x0000001f02ff7812 */ /* 0x002fda000780c0ff */
[----:B------:R-:W-:Y:S05]  /*b0d0*/  @!P0 BRA `(.L_x_1812) ;  /* 0x0000000000048947 */ /* 0x000fea0003800000 */
[----:B------:R-:W-:Y:S01]  /*b0e0*/  BPT.TRAP 0x1 ;  /* 0x000000040000795c */ /* 0x000fe20000300000 */
.L_x_1812:
        /* <DEDUP_REMOVED lines=48> */
.L_x_1793:
[----:B------:R-:W-:Y:S05]  /*b3f0*/  BSYNC B0 ;  /* 0x0000000000007941 */ /* 0x000fea0003800000 */
.L_x_1788:
[----:B------:R-:W-:-:S03]  /*b400*/  UMOV UR8, 0xffffffff ;  /* 0xffffffff00087882 */ /* 0x000fc60000000000 */
[----:B------:R-:W-:Y:S05]  /*b410*/  BRA.DIV UR8, `(.L_x_1813) ;  /* 0x0000000608f07947 */ /* 0x000fea000b800000 */
[----:B------:R-:W-:-:S13]  /*b420*/  ELECT P6, URZ, PT ;  /* 0x00000000003f782f */ /* 0x000fda00038c0000 */
.L_x_1842:
[----:B------:R-:W-:Y:S05]  /*b430*/  @!P6 BRA `(.L_x_1687) ;  /* 0x000000000084e947 */ /* 0x000fea0003800000 */
[----:B------:R-:W-:-:S06]  /*b440*/  ULOP3.LUT UR8, UR38, 0x2, URZ, 0xfc, !UPT ;  /* 0x0000000226087892 */ /* 0x000fcc000f8efc3f */
[----:B------:R-:W-:-:S05]  /*b450*/  IMAD.U32 R2, RZ, RZ, UR8 ;  /* 0x00000008ff027e24 */ /* 0x000fca000f8e00ff */
[----:B------:R-:W-:-:S13]  /*b460*/  ISETP.NE.AND P2, PT, R2, 0x3, PT ;  /* 0x000000030200780c */ /* 0x000fda0003f45270 */
[----:B------:R-:W-:Y:S05]  /*b470*/  @!P2 BRA `(.L_x_1814) ;  /* 0x000000000004a947 */ /* 0x000fea0003800000 */
[----:B---3--:R-:W-:Y:S01]  /*b480*/  BPT.TRAP 0x1 ;  /* 0x000000040000795c */ /* 0x008fe20000300000 */
.L_x_1814:
        /* <DEDUP_REMOVED lines=15> */
.L_x_1843:
[----:B------:R-:W2:Y:S02]  /*b580*/  SYNCS.PHASECHK.TRANS64.TRYWAIT P0, [R3+URZ], R2 ;  /* 0x00000002030075a7 */ /* 0x000ea4000800017f */
[----:B--2---:R-:W-:Y:S05]  /*b590*/  @!P0 BRA `(.L_x_1816) ;  /* 0x0000000400c48947 */ /* 0x004fea0003800000 */
.L_x_1844:
[----:B------:R-:W-:Y:S05]  /*b5a0*/  @!P2 BRA `(.L_x_1817) ;  /* 0x000000000004a947 */ /* 0x000fea0003800000 */
[----:B---3--:R-:W-:Y:S01]  /*b5b0*/  BPT.TRAP 0x1 ;  /* 0x000000040000795c */ /* 0x008fe20000300000 */
.L_x_1817:
[----:B--2---:R-:W-:-:S04]  /*b5c0*/  VIADD R3, R8, 0x26840 ;  /* 0x0002684008037836 */ /* 0x004fc80000000000 */
[----:B------:R-:W-:-:S04]  /*b5d0*/  IMAD R5, R0, 0x8, R3 ;  /* 0x0000000800057824 */ /* 0x000fc800078e0203 */
[----:B------:R-:W2:Y:S02]  /*b5e0*/  SYNCS.PHASECHK.TRANS64.TRYWAIT P0, [R5+URZ], R4 ;  /* 0x00000004050075a7 */ /* 0x000ea4000800017f */
[----:B--2---:R-:W-:Y:S05]  /*b5f0*/  @!P0 BRA `(.L_x_1818) ;  /* 0x0000000400c08947 */ /* 0x004fea0003800000 */
.L_x_1845:
[----:B------:R-:W-:-:S07]  /*b600*/  IMAD R3, R6, 0x8, R3 ;  /* 0x0000000806037824 */ /* 0x000fce00078e0203 */
.L_x_1819:
[----:B----4-:R4:W1:Y:S02]  /*b610*/  SYNCS.PHASECHK.TRANS64.TRYWAIT P0, [R3+URZ], R2 ;  /* 0x00000002030075a7 */ /* 0x010864000800017f */
[----:B-1----:R-:W-:Y:S05]  /*b620*/  @!P0 NANOSLEEP.SYNCS 0x989680 ;  /* 0x009896800000895d */ /* 0x002fea0003900000 */
[----:B------:R-:W1:Y:S02]  /*b630*/  @!P0 SYNCS.PHASECHK.TRANS64 P0, [R3+URZ], R2 ;  /* 0x00000002030085a7 */ /* 0x000e64000800007f */
[----:B-1----:R-:W-:Y:S05]  /*b640*/  @!P0 BRA `(.L_x_1819) ;  /* 0xfffffffc00f08947 */ /* 0x002fea000383ffff */
.L_x_1687:
[----:B---3--:R-:W-:Y:S05]  /*b650*/  BSYNC B6 ;  /* 0x0000000000067941 */ /* 0x008fea0003800000 */
.L_x_1681:
[----:B------:R-:W-:Y:S05]  /*b660*/  EXIT ;  /* 0x000000000000794d */ /* 0x000fea0003800000 */
.L_x_1698:
[----:B------:R-:W-:Y:S02]  /*b670*/  IMAD.MOV.U32 R13, RZ, RZ, R16 ;  /* 0x000000ffff0d7224 */ /* 0x000fe400078e0010 */
[----:B------:R-:W-:Y:S02]  /*b680*/  IMAD.MOV.U32 R12, RZ, RZ, RZ ;  /* 0x000000ffff0c7224 */ /* 0x000fe400078e00ff */
[----:B------:R-:W-:Y:S02]  /*b690*/  IMAD.MOV.U32 R11, RZ, RZ, 0x1f ;  /* 0x0000001fff0b7424 */ /* 0x000fe400078e00ff */
[----:B------:R-:W-:-:S07]  /*b6a0*/  IMAD.MOV.U32 R15, RZ, RZ, -0x1 ;  /* 0xffffffffff0f7424 */ /* 0x000fce00078e00ff */
[----:B------:R-:W-:Y:S05]  /*b6b0*/  WARPSYNC.COLLECTIVE R15, `(.L_x_1820) ;  /* 0x000000000f087348 */ /* 0x000fea0003c00000 */
[----:B------:R1:W2:Y:S02]  /*b6c0*/  SHFL.IDX P6, R14, R13, R12, R11 ;  /* 0x0000000c0d0e7389 */ /* 0x0002a400000c000b */
[----:B-12---:R-:W-:Y:S01]  /*b6d0*/  ENDCOLLECTIVE ;  /* 0x000000000000791b */ /* 0x006fe20003800000 */
.L_x_1820:
[----:B------:R-:W-:Y:S05]  /*b6e0*/  BRA `(.L_x_1821) ;  /* 0xffffff5c00847947 */ /* 0x000fea000383ffff */
.L_x_1700:
[----:B--2---:R2:W3:Y:S02]  /*b6f0*/  SYNCS.PHASECHK.TRANS64.TRYWAIT P0, [R18+URZ+0x26800], R5 ;  /* 0x02680005120075a7 */ /* 0x0044e4000800017f */
[----:B---3--:R-:W-:Y:S05]  /*b700*/  @!P0 NANOSLEEP.SYNCS 0x989680 ;  /* 0x009896800000895d */ /* 0x008fea0003900000 */
[----:B------:R-:W3:Y:S02]  /*b710*/  @!P0 SYNCS.PHASECHK.TRANS64 P0, [R18+URZ+0x26800], R5 ;  /* 0x02680005120085a7 */ /* 0x000ee4000800007f */
[----:B---3--:R-:W-:Y:S05]  /*b720*/  @!P0 BRA `(.L_x_1700) ;  /* 0xfffffffc00f08947 */ /* 0x008fea000383ffff */
[----:B------:R-:W-:Y:S05]  /*b730*/  BRA `(.L_x_1699) ;  /* 0xffffff5c00ac7947 */ /* 0x000fea000383ffff */
.L_x_1705:
[----:B--2---:R-:W-:-:S04]  /*b740*/  IMAD.U32 R7, RZ, RZ, UR7 ;  /* 0x00000007ff077e24 */ /* 0x004fc8000f8e00ff */
[----:B------:R2:W3:Y:S03]  /*b750*/  SYNCS.PHASECHK.TRANS64.TRYWAIT P0, [R7+URZ+0x26810], R16 ;  /* 0x02681010070075a7 */ /* 0x0004e6000800017f */
[----:B---3--:R-:W-:Y:S05]  /*b760*/  @!P0 NANOSLEEP.SYNCS 0x989680 ;  /* 0x009896800000895d */ /* 0x008fea0003900000 */
[----:B------:R-:W3:Y:S02]  /*b770*/  @!P0 SYNCS.PHASECHK.TRANS64 P0, [R7+URZ+0x26810], R16 ;  /* 0x02681010070085a7 */ /* 0x000ee4000800007f */
[----:B---3--:R-:W-:Y:S05]  /*b780*/  @!P0 BRA `(.L_x_1705) ;  /* 0xfffffffc00ec8947 */ /* 0x008fea000383ffff */
[----:B------:R-:W-:Y:S05]  /*b790*/  BRA `(.L_x_1704) ;  /* 0xffffff6800007947 */ /* 0x000fea000383ffff */
.L_x_1709:
[----:B------:R-:W-:-:S04]  /*b7a0*/  IMAD.U32 R121, RZ, RZ, UR7 ;  /* 0x00000007ff797e24 */ /* 0x000fc8000f8e00ff */
[----:B------:R1:W1:Y:S03]  /*b7b0*/  SYNCS.PHASECHK.TRANS64.TRYWAIT P0, [R121+URZ+0x26830], R16 ;  /* 0x02683010790075a7 */ /* 0x000266000800017f */
[----:B-1----:R-:W-:Y:S05]  /*b7c0*/  @!P0 NANOSLEEP.SYNCS 0x989680 ;  /* 0x009896800000895d */ /* 0x002fea0003900000 */
[----:B------:R-:W1:Y:S02]  /*b7d0*/  @!P0 SYNCS.PHASECHK.TRANS64 P0, [R121+URZ+0x26830], R16 ;  /* 0x02683010790085a7 */ /* 0x000e64000800007f */
[----:B-1----:R-:W-:Y:S05]  /*b7e0*/  @!P0 BRA `(.L_x_1709) ;  /* 0xfffffffc00ec8947 */ /* 0x002fea000383ffff */
[----:B------:R-:W-:Y:S05]  /*b7f0*/  BRA `(.L_x_1708) ;  /* 0xffffff6c00087947 */ /* 0x000fea000383ffff */
.L_x_1741:
[----:B------:R-:W-:Y:S01]  /*b800*/  BSSY B0, `(.L_x_1822) ;  /* 0x0000005000007945 */ /* 0x000fe20003800000 */
[----:B------:R-:W-:-:S07]  /*b810*/  IMAD.MOV.U32 R15, RZ, RZ, -0x1 ;  /* 0xffffffffff0f7424 */ /* 0x000fce00078e00ff */
[----:B------:R-:W-:Y:S05]  /*b820*/  WARPSYNC.COLLECTIVE R15, `(.L_x_1823) ;  /* 0x000000000f087348 */ /* 0x000fea0003c00000 */
[----:B------:R-:W-:Y:S01]  /*b830*/  NOP ;  /* 0x0000000000007918 */ /* 0x000fe20000000000 */
[----:B------:R-:W-:Y:S01]  /*b840*/  ENDCOLLECTIVE ;  /* 0x000000000000791b */ /* 0x000fe20003800000 */
.L_x_1823:
[----:B------:R-:W-:Y:S05]  /*b850*/  BSYNC B0 ;  /* 0x0000000000007941 */ /* 0x000fea0003800000 */
.L_x_1822:
[----:B------:R-:W-:Y:S05]  /*b860*/  BRA `(.L_x_1824) ;  /* 0xffffffb800607947 */ /* 0x000fea000383ffff */
.L_x_1754:
[----:B------:R-:W-:Y:S01]  /*b870*/  BSSY B0, `(.L_x_1825) ;  /* 0x0000005000007945 */ /* 0x000fe20003800000 */
[----:B------:R-:W-:-:S07]  /*b880*/  IMAD.MOV.U32 R15, RZ, RZ, -0x1 ;  /* 0xffffffffff0f7424 */ /* 0x000fce00078e00ff */
[----:B------:R-:W-:Y:S05]  /*b890*/  WARPSYNC.COLLECTIVE R15, `(.L_x_1826) ;  /* 0x000000000f087348 */ /* 0x000fea0003c00000 */
[----:B------:R-:W-:Y:S01]  /*b8a0*/  NOP ;  /* 0x0000000000007918 */ /* 0x000fe20000000000 */
[----:B------:R-:W-:Y:S01]  /*b8b0*/  ENDCOLLECTIVE ;  /* 0x000000000000791b */ /* 0x000fe20003800000 */
.L_x_1826:
[----:B------:R-:W-:Y:S05]  /*b8c0*/  BSYNC B0 ;  /* 0x0000000000007941 */ /* 0x000fea0003800000 */
.L_x_1825:
[----:B------:R-:W-:Y:S05]  /*b8d0*/  BRA `(.L_x_1827) ;  /* 0xffffffbc00f47947 */ /* 0x000fea000383ffff */
.L_x_1766:
[----:B------:R-:W-:Y:S01]  /*b8e0*/  BSSY B0, `(.L_x_1828) ;  /* 0x0000005000007945 */ /* 0x000fe20003800000 */
[----:B------:R-:W-:-:S07]  /*b8f0*/  IMAD.MOV.U32 R15, RZ, RZ, -0x1 ;  /* 0xffffffffff0f7424 */ /* 0x000fce00078e00ff */
[----:B------:R-:W-:Y:S05]  /*b900*/  WARPSYNC.COLLECTIVE R15, `(.L_x_1829) ;  /* 0x000000000f087348 */ /* 0x000fea0003c00000 */
[----:B------:R-:W-:Y:S01]  /*b910*/  NOP ;  /* 0x0000000000007918 */ /* 0x000fe20000000000 */
[----:B------:R-:W-:Y:S01]  /*b920*/  ENDCOLLECTIVE ;  /* 0x000000000000791b */ /* 0x000fe20003800000 */
.L_x_1829:
[----:B------:R-:W-:Y:S05]  /*b930*/  BSYNC B0 ;  /* 0x0000000000007941 */ /* 0x000fea0003800000 */
.L_x_1828:
[----:B------:R-:W-:Y:S05]  /*b940*/  BRA `(.L_x_1830) ;  /* 0xffffffc4001c7947 */ /* 0x000fea000383ffff */
.L_x_1794:
[----:B-1----:R1:W2:Y:S02]  /*b950*/  SYNCS.PHASECHK.TRANS64.TRYWAIT P0, [R15+URZ+0x26820], R0 ;  /* 0x026820000f0075a7 */ /* 0x0022a4000800017f */
[----:B--2---:R-:W-:Y:S05]  /*b960*/  @!P0 NANOSLEEP.SYNCS 0x989680 ;  /* 0x009896800000895d */ /* 0x004fea0003900000 */
[----:B------:R-:W2:Y:S02]  /*b970*/  @!P0 SYNCS.PHASECHK.TRANS64 P0, [R15+URZ+0x26820], R0 ;  /* 0x026820000f0085a7 */ /* 0x000ea4000800007f */
[----:B--2---:R-:W-:Y:S05]  /*b980*/  @!P0 BRA `(.L_x_1794) ;  /* 0xfffffffc00f08947 */ /* 0x004fea000383ffff */
[----:B------:R-:W-:Y:S05]  /*b990*/  BRA `(.L_x_1831) ;  /* 0xffffffd8008c7947 */ /* 0x000fea000383ffff */
.L_x_1798:
[----:B--2---:R2:W3:Y:S02]  /*b9a0*/  SYNCS.PHASECHK.TRANS64.TRYWAIT P1, [R15+URZ+0x26840], R18 ;  /* 0x026840120f0075a7 */ /* 0x0044e4000802017f */
[----:B---3--:R-:W-:Y:S05]  /*b9b0*/  @!P1 NANOSLEEP.SYNCS 0x989680 ;  /* 0x009896800000995d */ /* 0x008fea0003900000 */
[----:B------:R-:W3:Y:S02]  /*b9c0*/  @!P1 SYNCS.PHASECHK.TRANS64 P1, [R15+URZ+0x26840], R18 ;  /* 0x026840120f0095a7 */ /* 0x000ee4000802007f */
[----:B---3--:R-:W-:Y:S05]  /*b9d0*/  @!P1 BRA `(.L_x_1798) ;  /* 0xfffffffc00f09947 */ /* 0x008fea000383ffff */
[----:B------:R-:W-:Y:S05]  /*b9e0*/  BRA `(.L_x_1832) ;  /* 0xffffffe000bc7947 */ /* 0x000fea000383ffff */
.L_x_1800:
[----:B-1----:R1:W3:Y:S02]  /*b9f0*/  SYNCS.PHASECHK.TRANS64.TRYWAIT P1, [R15+URZ+0x26828], R18 ;  /* 0x026828120f0075a7 */ /* 0x0022e4000802017f */
[----:B---3--:R-:W-:Y:S05]  /*ba00*/  @!P1 NANOSLEEP.SYNCS 0x989680 ;  /* 0x009896800000995d */ /* 0x008fea0003900000 */
[----:B------:R-:W3:Y:S02]  /*ba10*/  @!P1 SYNCS.PHASECHK.TRANS64 P1, [R15+URZ+0x26828], R18 ;  /* 0x026828120f0095a7 */ /* 0x000ee4000802007f */
[----:B---3--:R-:W-:Y:S05]  /*ba20*/  @!P1 BRA `(.L_x_1800) ;  /* 0xfffffffc00f09947 */ /* 0x008fea000383ffff */
[----:B------:R-:W-:Y:S05]  /*ba30*/  BRA `(.L_x_1833) ;  /* 0xffffffe400787947 */ /* 0x000fea000383ffff */
.L_x_1802:
[----:B---3--:R3:W4:Y:S02]  /*ba40*/  SYNCS.PHASECHK.TRANS64.TRYWAIT P1, [R15+URZ+0x26848], R18 ;  /* 0x026848120f0075a7 */ /* 0x008724000802017f */
[----:B----4-:R-:W-:Y:S05]  /*ba50*/  @!P1 NANOSLEEP.SYNCS 0x989680 ;  /* 0x009896800000995d */ /* 0x010fea0003900000 */
[----:B------:R-:W4:Y:S02]  /*ba60*/  @!P1 SYNCS.PHASECHK.TRANS64 P1, [R15+URZ+0x26848], R18 ;  /* 0x026848120f0095a7 */ /* 0x000f24000802007f */
[----:B----4-:R-:W-:Y:S05]  /*ba70*/  @!P1 BRA `(.L_x_1802) ;  /* 0xfffffffc00f09947 */ /* 0x010fea000383ffff */
[----:B------:R-:W-:Y:S05]  /*ba80*/  BRA `(.L_x_1834) ;  /* 0xffffffe800347947 */ /* 0x000fea000383ffff */
.L_x_1804:
[----:B------:R-:W-:-:S07]  /*ba90*/  SHF.L.U32 R4, R10, 0x1f, RZ ;  /* 0x0000001f0a047819 */ /* 0x000fce00000006ff */
.L_x_1835:
[----:B----4-:R4:W1:Y:S02]  /*baa0*/  SYNCS.PHASECHK.TRANS64.TRYWAIT P1, [R15+URZ+0x26820], R4 ;  /* 0x026820040f0075a7 */ /* 0x010864000802017f */
[----:B-1----:R-:W-:Y:S05]  /*bab0*/  @!P1 NANOSLEEP.SYNCS 0x989680 ;  /* 0x009896800000995d */ /* 0x002fea0003900000 */
[----:B------:R-:W1:Y:S02]  /*bac0*/  @!P1 SYNCS.PHASECHK.TRANS64 P1, [R15+URZ+0x26820], R4 ;  /* 0x026820040f0095a7 */ /* 0x000e64000802007f */
[----:B-1----:R-:W-:Y:S05]  /*bad0*/  @!P1 BRA `(.L_x_1835) ;  /* 0xfffffffc00f09947 */ /* 0x002fea000383ffff */
[----:B------:R-:W-:Y:S05]  /*bae0*/  BRA `(.L_x_1836) ;  /* 0xffffffe800d47947 */ /* 0x000fea000383ffff */
.L_x_1807:
[----:B----4-:R4:W1:Y:S02]  /*baf0*/  SYNCS.PHASECHK.TRANS64.TRYWAIT P1, [R15+URZ+0x26840], R12 ;  /* 0x0268400c0f0075a7 */ /* 0x010864000802017f */
[----:B-1----:R-:W-:Y:S05]  /*bb00*/  @!P1 NANOSLEEP.SYNCS 0x989680 ;  /* 0x009896800000995d */ /* 0x002fea0003900000 */
[----:B------:R-:W1:Y:S02]  /*bb10*/  @!P1 SYNCS.PHASECHK.TRANS64 P1, [R15+URZ+0x26840], R12 ;  /* 0x0268400c0f0095a7 */ /* 0x000e64000802007f */
[----:B-1----:R-:W-:Y:S05]  /*bb20*/  @!P1 BRA `(.L_x_1807) ;  /* 0xfffffffc00f09947 */ /* 0x002fea000383ffff */
[----:B------:R-:W-:Y:S05]  /*bb30*/  BRA `(.L_x_1837) ;  /* 0xffffffec00ac7947 */ /* 0x000fea000383ffff */
.L_x_1809:
[----:B-1----:R1:W2:Y:S02]  /*bb40*/  SYNCS.PHASECHK.TRANS64.TRYWAIT P1, [R15+URZ+0x26828], R12 ;  /* 0x0268280c0f0075a7 */ /* 0x0022a4000802017f */
[----:B--2---:R-:W-:Y:S05]  /*bb50*/  @!P1 NANOSLEEP.SYNCS 0x989680 ;  /* 0x009896800000995d */ /* 0x004fea0003900000 */
[----:B------:R-:W2:Y:S02]  /*bb60*/  @!P1 SYNCS.PHASECHK.TRANS64 P1, [R15+URZ+0x26828], R12 ;  /* 0x0268280c0f0095a7 */ /* 0x000ea4000802007f */
[----:B--2---:R-:W-:Y:S05]  /*bb70*/  @!P1 BRA `(.L_x_1809) ;  /* 0xfffffffc00f09947 */ /* 0x004fea000383ffff */
[----:B------:R-:W-:Y:S05]  /*bb80*/  BRA `(.L_x_1838) ;  /* 0xfffffff0005c7947 */ /* 0x000fea000383ffff */
.L_x_1811:
[----:B------:R1:W1:Y:S02]  /*bb90*/  SYNCS.PHASECHK.TRANS64.TRYWAIT P0, [R3+URZ+0x26840], R0 ;  /* 0x02684000030075a7 */ /* 0x000264000800017f */
[----:B-1----:R-:W-:Y:S05]  /*bba0*/  @!P0 NANOSLEEP.SYNCS 0x989680 ;  /* 0x009896800000895d */ /* 0x002fea0003900000 */
[----:B------:R-:W1:Y:S02]  /*bbb0*/  @!P0 SYNCS.PHASECHK.TRANS64 P0, [R3+URZ+0x26840], R0 ;  /* 0x02684000030085a7 */ /* 0x000e64000800007f */
[----:B-1----:R-:W-:Y:S05]  /*bbc0*/  @!P0 BRA `(.L_x_1811) ;  /* 0xfffffffc00f08947 */ /* 0x002fea000383ffff */
[----:B------:R-:W-:Y:S05]  /*bbd0*/  BRA `(.L_x_1839) ;  /* 0xfffffff400287947 */ /* 0x000fea000383ffff */
.L_x_1813:
[----:B------:R-:W-:Y:S01]  /*bbe0*/  BSSY B0, `(.L_x_1840) ;  /* 0x0000006000007945 */ /* 0x000fe20003800000 */
[----:B------:R-:W-:-:S07]  /*bbf0*/  IMAD.MOV.U32 R15, RZ, RZ, -0x1 ;  /* 0xffffffffff0f7424 */ /* 0x000fce00078e00ff */
[----:B---3--:R-:W-:Y:S05]  /*bc00*/  WARPSYNC.COLLECTIVE R15, `(.L_x_1841) ;  /* 0x000000000f0c7348 */ /* 0x008fea0003c00000 */
[----:B------:R-:W-:Y:S02]  /*bc10*/  ELECT P6, UR62, PT ;  /* 0x00000000003e782f */ /* 0x000fe400038c0000 */
[----:B------:R-:W-:Y:S01]  /*bc20*/  MOV R14, UR62 ;  /* 0x0000003e000e7c02 */ /* 0x000fe20008000f00 */
[----:B---3--:R-:W-:Y:S10]  /*bc30*/  ENDCOLLECTIVE ;  /* 0x000000000000791b */ /* 0x008ff40003800000 */
.L_x_1841:
[----:B------:R-:W-:Y:S05]  /*bc40*/  BSYNC B0 ;  /* 0x0000000000007941 */ /* 0x000fea0003800000 */
.L_x_1840:
[----:B------:R-:W-:Y:S05]  /*bc50*/  BRA `(.L_x_1842) ;  /* 0xfffffff400f47947 */ /* 0x000fea000383ffff */
.L_x_1815:
[----:B-1----:R1:W2:Y:S02]  /*bc60*/  SYNCS.PHASECHK.TRANS64.TRYWAIT P0, [R7+URZ], R4 ;  /* 0x00000004070075a7 */ /* 0x0022a4000800017f */
[----:B--2---:R-:W-:Y:S05]  /*bc70*/  @!P0 NANOSLEEP.SYNCS 0x989680 ;  /* 0x009896800000895d */ /* 0x004fea0003900000 */
[----:B------:R-:W2:Y:S02]  /*bc80*/  @!P0 SYNCS.PHASECHK.TRANS64 P0, [R7+URZ], R4 ;  /* 0x00000004070085a7 */ /* 0x000ea4000800007f */
[----:B--2---:R-:W-:Y:S05]  /*bc90*/  @!P0 BRA `(.L_x_1815) ;  /* 0xfffffffc00f08947 */ /* 0x004fea000383ffff */
[----:B------:R-:W-:Y:S05]  /*bca0*/  BRA `(.L_x_1843) ;  /* 0xfffffff800347947 */ /* 0x000fea000383ffff */
.L_x_1816:
[----:B--2---:R2:W4:Y:S02]  /*bcb0*/  SYNCS.PHASECHK.TRANS64.TRYWAIT P0, [R3+URZ], R2 ;  /* 0x00000002030075a7 */ /* 0x004524000800017f */
[----:B----4-:R-:W-:Y:S05]  /*bcc0*/  @!P0 NANOSLEEP.SYNCS 0x989680 ;  /* 0x009896800000895d */ /* 0x010fea0003900000 */
[----:B------:R-:W4:Y:S02]  /*bcd0*/  @!P0 SYNCS.PHASECHK.TRANS64 P0, [R3+URZ], R2 ;  /* 0x00000002030085a7 */ /* 0x000f24000800007f */
[----:B----4-:R-:W-:Y:S05]  /*bce0*/  @!P0 BRA `(.L_x_1816) ;  /* 0xfffffffc00f08947 */ /* 0x010fea000383ffff */
[----:B------:R-:W-:Y:S05]  /*bcf0*/  BRA `(.L_x_1844) ;  /* 0xfffffff800287947 */ /* 0x000fea000383ffff */
.L_x_1818:
[----:B--2---:R2:W4:Y:S02]  /*bd00*/  SYNCS.PHASECHK.TRANS64.TRYWAIT P0, [R5+URZ], R4 ;  /* 0x00000004050075a7 */ /* 0x004524000800017f */
[----:B----4-:R-:W-:Y:S05]  /*bd10*/  @!P0 NANOSLEEP.SYNCS 0x989680 ;  /* 0x009896800000895d */ /* 0x010fea0003900000 */
[----:B------:R-:W4:Y:S02]  /*bd20*/  @!P0 SYNCS.PHASECHK.TRANS64 P0, [R5+URZ], R4 ;  /* 0x00000004050085a7 */ /* 0x000f24000800007f */
[----:B----4-:R-:W-:Y:S05]  /*bd30*/  @!P0 BRA `(.L_x_1818) ;  /* 0xfffffffc00f08947 */ /* 0x010fea000383ffff */
[----:B------:R-:W-:Y:S05]  /*bd40*/  BRA `(.L_x_1845) ;  /* 0xfffffff8002c7947 */ /* 0x000fea000383ffff */
.L_x_1846:
        /* <DEDUP_REMOVED lines=11> */
.L_x_3308:


//--------------------- .text._ZN7cutlass13device_kernelIN5flash11enable_sm90INS1_16FlashAttnBwdSm90INS1_25CollectiveMainloopBwdSm90ILi2ELi2ELi2EN4cute5tupleIJNS5_1CILi1EEES8_S8_EEENS6_IJNS7_ILi64EEENS7_ILi128EEENS7_ILi96EEEEEENS_6half_tEfNS_4arch4Sm90ELb0ELb1ELb0ELb1ELb0ELb1ELb0ELb0ELi2ELi1ELi2ELi1ELb1EEENS1_24CollectiveEpilogueBwdGQAISD_fSG_Li256ELb1ELb0EEENS1_19SingleTileSchedulerILb1ELb0ELb0ELi128EEEEEEEEEvNT_6ParamsE --------------------------
	.section	.text._ZN7cutlass13device_kernelIN5flash11enable_sm90INS1_16FlashAttnBwdSm90INS1_25CollectiveMainloopBwdSm90ILi2ELi2ELi2EN4cute5tupleIJNS5_1CILi1EEES8_S8_EEENS6_IJNS7_ILi64EEENS7_ILi128EEENS7_ILi96EEEEEENS_6half_tEfNS_4arch4Sm90ELb0ELb1ELb0ELb1ELb0ELb1ELb0ELb0ELi2ELi1ELi2ELi1ELb1EEENS1_24CollectiveEpilogueBwdGQAISD_fSG_Li256ELb1ELb0EEENS1_19SingleTileSchedulerILb1ELb0ELb0ELi128EEEEEEEEEvNT_6ParamsE,"ax",@progbits
	.align	128
.text._ZN7cutlass13device_kernelIN5flash11enable_sm90INS1_16FlashAttnBwdSm90INS1_25CollectiveMainloopBwdSm90ILi2ELi2ELi2EN4cute5tupleIJNS5_1CILi1EEES8_S8_EEENS6_IJNS7_ILi64EEENS7_ILi128EEENS7_ILi96EEEEEENS_6half_tEfNS_4arch4Sm90ELb0ELb1ELb0ELb1ELb0ELb1ELb0ELb0ELi2ELi1ELi2ELi1ELb1EEENS1_24CollectiveEpilogueBwdGQAISD_fSG_Li256ELb1ELb0EEENS1_19SingleTileSchedulerILb1ELb0ELb0ELi128EEEEEEEEEvNT_6ParamsE:
        .type           _ZN7cutlass13device_kernelIN5flash11enable_sm90INS1_16FlashAttnBwdSm90INS1_25CollectiveMainloopBwdSm90ILi2ELi2ELi2EN4cute5tupleIJNS5_1CILi1EEES8_S8_EEENS6_IJNS7_ILi64EEENS7_ILi128EEENS7_ILi96EEEEEENS_6half_tEfNS_4arch4Sm90ELb0ELb1ELb0ELb1ELb0ELb1ELb0ELb0ELi2ELi1ELi2ELi1ELb1EEENS1_24CollectiveEpilogueBwdGQAISD_fSG_Li256ELb1ELb0EEENS1_19SingleTileSchedulerILb1ELb0ELb0ELi128EEEEEEEEEvNT_6ParamsE,@function
        .size           _ZN7cutlass13device_kernelIN5flash11enable_sm90INS1_16FlashAttnBwdSm90INS1_25CollectiveMainloopBwdSm90ILi2ELi2ELi2EN4cute5tupleIJNS5_1CILi1EEES8_S8_EEENS6_IJNS7_ILi64EEENS7_ILi128EEENS7_ILi96EEEEEENS_6half_tEfNS_4arch4Sm90ELb0ELb1ELb0ELb1ELb0ELb1ELb0ELb0ELi2ELi1ELi2ELi1ELb1EEENS1_24CollectiveEpilogueBwdGQAISD_fSG_Li256ELb1ELb0EEENS1_19SingleTileSchedulerILb1ELb0ELb0ELi128EEEEEEEEEvNT_6ParamsE,(.L_x_3309 - _ZN7cutlass13device_kernelIN5flash11enable_sm90INS1_16FlashAttnBwdSm90INS1_25CollectiveMainloopBwdSm90ILi2ELi2ELi2EN4cute5tupleIJNS5_1CILi1EEES8_S8_EEENS6_IJNS7_ILi64EEENS7_ILi128EEENS7_ILi96EEEEEENS_6half_tEfNS_4arch4Sm90ELb0ELb1ELb0ELb1ELb0ELb1ELb0ELb0ELi2ELi1ELi2ELi1ELb1EEENS1_24CollectiveEpilogueBwdGQAISD_fSG_Li256ELb1ELb0EEENS1_19SingleTileSchedulerILb1ELb0ELb0ELi128EEEEEEEEEvNT_6ParamsE)
        .other          _ZN7cutlass13device_kernelIN5flash11enable_sm90INS1_16FlashAttnBwdSm90INS1_25CollectiveMainloopBwdSm90ILi2ELi2ELi2EN4cute5tupleIJNS5_1CILi1EEES8_S8_EEENS6_IJNS7_ILi64EEENS7_ILi128EEENS7_ILi96EEEEEENS_6half_tEfNS_4arch4Sm90ELb0ELb1ELb0ELb1ELb0ELb1ELb0ELb0ELi2ELi1ELi2ELi1ELb1EEENS1_24CollectiveEpilogueBwdGQAISD_fSG_Li256ELb1ELb0EEENS1_19SingleTileSchedulerILb1ELb0ELb0ELi128EEEEEEEEEvNT_6ParamsE,@"STO_CUDA_ENTRY STV_DEFAULT"
_ZN7cutlass13device_kernelIN5flash11enable_sm90INS1_16FlashAttnBwdSm90INS1_25CollectiveMainloopBwdSm90ILi2ELi2ELi2EN4cute5tupleIJNS5_1CILi1EEES8_S8_EEENS6_IJNS7_ILi64EEENS7_ILi128EEENS7_ILi96EEEEEENS_6half_tEfNS_4arch4Sm90ELb0ELb1ELb0ELb1ELb0ELb1ELb0ELb0ELi2ELi1ELi2ELi1ELb1EEENS1_24CollectiveEpilogueBwdGQAISD_fSG_Li256ELb1ELb0EEENS1_19SingleTileSchedulerILb1ELb0ELb0ELi128EEEEEEEEEvNT_6ParamsE:
        /* <DEDUP_REMOVED lines=24> */
.L_x_1848:
[----:B------:R-:W-:Y:S05]  /*0180*/  BSYNC B0 ;  /* 0x0000000000007941 */ /* 0x000fea0003800000 */
.L_x_1847:
        /* <DEDUP_REMOVED lines=37> */
.L_x_1849:
        /* <DEDUP_REMOVED lines=22> */
.L_x_1850:
[----:B------:R-:W-:Y:S01]  /*0540*/  PLOP3.LUT P0, PT, PT, PT, UP0, 0x80, 0x0 ;  /* 0x000000000000781c */ /* 0x000fe20003f0f008 */
[----:B------:R-:W-:Y:S01]  /*0550*/  NOP ;  /* 0x0000000000007918 */ /* 0x000fe20000000000 */
[----:B------:R-:W-:Y:S01]  /*0560*/  ULDC.64 UR46, c[0x0][0x208] ;  /* 0x00008200002e7ab9 */ /* 0x000fe20000000a00 */
[----:B------:R-:W-:Y:S01]  /*0570*/  BSSY B6, `(.L_x_1851) ;  /* 0x00008f4000067945 */ /* 0x000fe20003800000 */
[----:B-12-4-:R-:W-:Y:S09]  /*0580*/  BAR.SYNC.DEFER_BLOCKING 0x0 ;  /* 0x0000000000007b1d */ /* 0x016ff20000010000 */
[----:B------:R-:W-:Y:S05]  /*0590*/  @!P0 BRA `(.L_x_1852) ;  /* 0x0000004c00a08947 */ /* 0x000fea0003800000 */
.L_x_1853:
        /* <DEDUP_REMOVED lines=22> */
.L_x_1854:
        /* <DEDUP_REMOVED lines=14> */
.L_x_1856:
[----:B------:R-:W-:-:S05]  /*07e0*/  ULDC UR4, c[0x0][0x8c4] ;  /* 0x0002310000047ab9 */ /* 0x000fca0000000800 */
.L_x_1855:
        /* <DEDUP_REMOVED lines=19> */
.L_x_1858:
        /* <DEDUP_REMOVED lines=14> */
.L_x_1859:
        /* <DEDUP_REMOVED lines=11> */
.L_x_1860:
        /* <DEDUP_REMOVED lines=13> */
.L_x_1861:
        /* <DEDUP_REMOVED lines=66> */
.L_x_1862:
        /* <DEDUP_REMOVED lines=28> */
.L_x_1865:
        /* <DEDUP_REMOVED lines=15> */
.L_x_1864:
        /* <DEDUP_REMOVED lines=22> */
.L_x_1867:
        /* <DEDUP_REMOVED lines=15> */
.L_x_1866:
[----:B------:R-:W-:Y:S01]  /*14a0*/  SHF.R.S32.HI R25, RZ, 0x1f, R22 ;  /* 0x0000001fff197819 */ /* 0x000fe20000011416 */
[----:B------:R-:W-:-:S03]  /*14b0*/  UMOV UR4, 0xffffffff ;  /* 0xffffffff00047882 */ /* 0x000fc60000000000 */
[----:B------:R-:W-:-:S04]  /*14c0*/  LEA.HI R0, R25, R22, RZ, 0x7 ;  /* 0x0000001619007211 */ /* 0x000fc800078f38ff */
[----:B------:R-:W-:Y:S01]  /*14d0*/  SHF.R.S32.HI R16, RZ, 0x7, R0 ;  /* 0x00000007ff107819 */ /* 0x000fe20000011400 */
[----:B------:R-:W-:Y:S06]  /*14e0*/  BRA.DIV UR4, `(.L_x_1868) ;  /* 0x0000007e04f87947 */ /* 0x000fec000b800000 */
[----:B------:R1:W2:Y:S02]  /*14f0*/  SHFL.IDX PT, R14, R16, RZ, 0x1f ;  /* 0x00001fff100e7589 */ /* 0x0002a400000e0000 */
.L_x_1952:
        /* <DEDUP_REMOVED lines=15> */
.L_x_1869:
        /* <DEDUP_REMOVED lines=19> */
.L_x_1871:
        /* <DEDUP_REMOVED lines=122> */
.L_x_1882:
[----:B------:R-:W-:-:S06]  /*1ec0*/  UISETP.NE.AND UP0, UPT, UR9, 0x3, UPT ;  /* 0x000000030900788c */ /* 0x000fcc000bf05270 */
[----:B------:R-:W-:-:S13]  /*1ed0*/  PLOP3.LUT P6, PT, PT, PT, UP0, 0x80, 0x0 ;  /* 0x000000000000781c */ /* 0x000fda0003fcf008 */
[----:B-1----:R-:W-:Y:S05]  /*1ee0*/  @!P6 BRA `(.L_x_1872) ;  /* 0x000000000004e947 */ /* 0x002fea0003800000 */
[----:B------:R-:W-:Y:S01]  /*1ef0*/  BPT.TRAP 0x1 ;  /* 0x000000040000795c */ /* 0x000fe20000300000 */
.L_x_1872:
[----:B------:R-:W-:Y:S01]  /*1f00*/  R2UR UR7, R18 ;  /* 0x00000000120772ca */ /* 0x000fe200000e0000 */
[----:B------:R-:W-:-:S05]  /*1f10*/  IMAD.U32 R16, RZ, RZ, UR4 ;  /* 0x00000004ff107e24 */ /* 0x000fca000f8e00ff */
[----:B------:R-:W-:-:S07]  /*1f20*/  SHF.L.U32 R16, R16, 0x1f, RZ ;  /* 0x0000001f10107819 */ /* 0x000fce00000006ff */
[----:B------:R-:W-:-:S09]  /*1f30*/  ULEA UR7, UR5, UR7, 0x3 ;  /* 0x0000000705077291 */ /* 0x000fd2000f8e183f */
[----:B------:R1:W2:Y:S01]  /*1f40*/  SYNCS.PHASECHK.TRANS64.TRYWAIT P0, [UR7+0x26810], R16 ;  /* 0x02681010ff0075a7 */ /* 0x0002a20008000147 */
[----:B------:R-:W-:Y:S05]  /*1f50*/  @!P6 BRA `(.L_x_1873) ;  /* 0x000000000004e947 */ /* 0x000fea0003800000 */
[----:B------:R-:W-:Y:S01]  /*1f60*/  BPT.TRAP 0x1 ;  /* 0x000000040000795c */ /* 0x000fe20000300000 */
.L_x_1873:
[----:B--2---:R-:W-:Y:S05]  /*1f70*/  @P0 BRA `(.L_x_1874) ;  /* 0x0000000000080947 */ /* 0x004fea0003800000 */
[----:B------:R-:W2:Y:S02]  /*1f80*/  SYNCS.PHASECHK.TRANS64.TRYWAIT P0, [UR7+0x26810], R16 ;  /* 0x02681010ff0075a7 */ /* 0x000ea40008000147 */
[----:B--2---:R-:W-:Y:S05]  /*1f90*/  @!P0 BRA `(.L_x_1875) ;  /* 0x0000007400808947 */ /* 0x004fea0003800000 */
.L_x_1874:
        /* <DEDUP_REMOVED lines=66> */
.L_x_1876:
[----:B------:R1:W1:Y:S01]  /*23c0*/  SYNCS.PHASECHK.TRANS64.TRYWAIT P0, [UR7+0x26830], R16 ;  /* 0x02683010ff0075a7 */ /* 0x0002620008000147 */
[----:B------:R-:W-:Y:S05]  /*23d0*/  @!P6 BRA `(.L_x_1877) ;  /* 0x000000000004e947 */ /* 0x000fea0003800000 */
[----:B------:R-:W-:Y:S01]  /*23e0*/  BPT.TRAP 0x1 ;  /* 0x000000040000795c */ /* 0x000fe20000300000 */
.L_x_1877:
[----:B-1----:R-:W-:Y:S05]  /*23f0*/  @P0 BRA `(.L_x_1878) ;  /* 0x0000000000080947 */ /* 0x002fea0003800000 */
[----:B------:R-:W1:Y:S02]  /*2400*/  SYNCS.PHASECHK.TRANS64.TRYWAIT P0, [UR7+0x26830], R16 ;  /* 0x02683010ff0075a7 */ /* 0x000e640008000147 */
[----:B-1----:R-:W-:Y:S05]  /*2410*/  @!P0 BRA `(.L_x_1879) ;  /* 0x0000007000788947 */ /* 0x002fea0003800000 */
.L_x_1878:
        /* <DEDUP_REMOVED lines=16> */
[----:B-1----:R-:W-:Y:S01]  /*2520*/  IMAD.IADD R217, R212, 0x1, -R218 ;  /* 0x00000001d4d97824 */ /* 0x002fe200078e0ada */
[--C-:B------:R-:W-:Y:S02]  /*2530*/  IADD3 R216, RZ, -R218, -R213.reuse ;  /* 0x800000daffd87210 */ /* 0x100fe40007ffe8d5 */
[----:B------:R-:W-:Y:S01]  /*2540*/  UIMAD UR11, UR5, 0x300, UR11 ;  /* 0x00000300050b78a4 */ /* 0x000fe2000f8e020b */
[----:B------:R-:W-:Y:S01]  /*2550*/  IADD3 R213, -R218, 0x8, -R213 ;  /* 0x00000008dad57810 */ /* 0x000fe20007ffe9d5 */
        /* <DEDUP_REMOVED lines=50> */
[----:B------:R-:W-:Y:S01]  /*2880*/  MUFU.EX2 R16, R16 ;  /* 0x0000001000107308 */ /* 0x000fe20000000800 */
        /* <DEDUP_REMOVED lines=9> */
[----:B------:R-:W-:Y:S02]  /*2920*/  IADD3 R156, R212, 0x8, -R218 ;  /* 0x00000008d49c7810 */ /* 0x000fe40007ffe8da */
[----:B------:R-:W-:Y:S01]  /*2930*/  ISETP.GT.OR P0, PT, R216, 0x29, !P1 ;  /* 0x00000029d800780c */ /* 0x000fe20004f04670 */
[----:B------:R-:W-:Y:S01]  /*2940*/  FFMA.FTZ R168, R157, UR6, -R6 ;  /* 0x000000069da87c23 */ /* 0x000fe20008010806 */
[----:B------:R-:W-:Y:S01]  /*2950*/  ISETP.GE.AND P1, PT, R217, 0x30, PT ;  /* 0x00000030d900780c */ /* 0x000fe20003f26270 */
[----:B------:R-:W-:Y:S01]  /*2960*/  MUFU.EX2 R160, R160 ;  /* 0x000000a000a07308 */ /* 0x000fe20000000800 */
[----:B------:R-:W-:Y:S02]  /*2970*/  SEL R156, R156, 0x40, !P2 ;  /* 0x000000409c9c7807 */ /* 0x000fe40005000000 */
[----:B------:R-:W-:Y:S01]  /*2980*/  FSEL R172, R173, -INF , !P0 ;  /* 0xff800000adac7808 */ /* 0x000fe20004000000 */
[----:B------:R-:W-:Y:S02]  /*2990*/  WARPGROUP.DEPBAR.LE gsb0, 0x0 ;  /* 0x00008000000079c5 */ /* 0x000fe40000010000 */
[----:B------:R-:W-:Y:S01]  /*29a0*/  WARPGROUP.ARRIVE ;  /* 0x00000000000079c5 */ /* 0x000fe20000000000 */
[----:B------:R-:W-:Y:S01]  /*29b0*/  ISETP.GT.OR P0, PT, R216, 0x30, !P1 ;  /* 0x00000030d800780c */ /* 0x000fe20004f04670 */
[----:B------:R-:W-:Y:S01]  /*29c0*/  FFMA.FTZ R173, R172, UR6, -R7 ;  /* 0x00000006acad7c23 */ /* 0x000fe20008010807 */
[----:B------:R-:W-:Y:S01]  /*29d0*/  SEL R212, R213, 0x40, P3 ;  /* 0x00000040d5d47807 */ /* 0x000fe20001800000 */
[----:B------:R-:W-:Y:S01]  /*29e0*/  MUFU.EX2 R168, R168 ;  /* 0x000000a800a87308 */ /* 0x000fe20000000800 */
        /* <DEDUP_REMOVED lines=9> */
[----:B------:R-:W-:Y:S01]  /*2a80*/  MUFU.EX2 R173, R173 ;  /* 0x000000ad00ad7308 */ /* 0x000fe20000000800 */
[----:B------:R-:W-:Y:S02]  /*2a90*/  ISETP.GT.OR P0, PT, R212, 0x1, !P1 ;  /* 0x00000001d400780c */ /* 0x000fe40004f04670 */
[----:B------:R-:W-:Y:S01]  /*2aa0*/  ISETP.GE.AND P1, PT, R156, 0x8, PT ;  /* 0x000000089c00780c */ /* 0x000fe20003f26270 */
[----:B------:R-:W-:Y:S01]  /*2ab0*/  FFMA.FTZ R157, R157, UR6, -R20 ;  /* 0x000000069d9d7c23 */ /* 0x000fe20008010814 */
[----:B------:R-:W-:Y:S02]  /*2ac0*/  FSEL R20, R155, -INF , !P0 ;  /* 0xff8000009b147808 */ /* 0x000fe40004000000 */
[----:B------:R-:W-:Y:S01]  /*2ad0*/  ISETP.GT.OR P0, PT, R212, 0x8, !P1 ;  /* 0x00000008d400780c */ /* 0x000fe20004f04670 */
[----:B------:R1:W-:Y:S01]  /*2ae0*/  MUFU.EX2 R176, R157 ;  /* 0x0000009d00b07308 */ /* 0x0003e20000000800 */
[----:B------:R-:W-:Y:S01]  /*2af0*/  ISETP.GE.AND P1, PT, R156, 0x9, PT ;  /* 0x000000099c00780c */ /* 0x000fe20003f26270 */
[----:B------:R-:W-:Y:S01]  /*2b00*/  FFMA.FTZ R213, R20, UR6, -R21 ;  /* 0x0000000614d57c23 */ /* 0x000fe20008010815 */
[----:B------:R-:W-:-:S02]  /*2b10*/  FSEL R21, R158, -INF , !P0 ;  /* 0xff8000009e157808 */ /* 0x000fc40004000000 */
[----:B------:R-:W-:Y:S02]  /*2b20*/  ISETP.GT.OR P0, PT, R212, 0x9, !P1 ;  /* 0x00000009d400780c */ /* 0x000fe40004f04670 */
[C---:B------:R-:W-:Y:S01]  /*2b30*/  ISETP.GE.AND P3, PT, R156.reuse, 0x11, PT ;  /* 0x000000119c00780c */ /* 0x040fe20003f66270 */
[----:B------:R-:W-:Y:S01]  /*2b40*/  FFMA.FTZ R210, R21, UR6, -R210 ;  /* 0x0000000615d27c23 */ /* 0x000fe200080108d2 */
[----:B------:R-:W-:Y:S01]  /*2b50*/  ISETP.GE.AND P2, PT, R156, 0x10, PT ;  /* 0x000000109c00780c */ /* 0x000fe20003f46270 */
[----:B------:R-:W-:Y:S01]  /*2b60*/  MUFU.EX2 R213, R213 ;  /* 0x000000d500d57308 */ /* 0x000fe20000000800 */
[----:B------:R-:W-:Y:S02]  /*2b70*/  FSEL R20, R159, -INF , !P0 ;  /* 0xff8000009f147808 */ /* 0x000fe40004000000 */
[C---:B------:R-:W-:Y:S02]  /*2b80*/  ISETP.GT.OR P0, PT, R212.reuse, 0x11, !P3 ;  /* 0x00000011d400780c */ /* 0x040fe40005f04670 */
[----:B------:R-:W-:Y:S01]  /*2b90*/  ISETP.GT.OR P1, PT, R212, 0x10, !P2 ;  /* 0x00000010d400780c */ /* 0x000fe20005724670 */
[----:B------:R-:W-:Y:S01]  /*2ba0*/  FFMA.FTZ R211, R20, UR6, -R211 ;  /* 0x0000000614d37c23 */ /* 0x000fe200080108d3 */
[----:B------:R-:W-:Y:S01]  /*2bb0*/  ISETP.GE.AND P2, PT, R156, 0x19, PT ;  /* 0x000000199c00780c */ /* 0x000fe20003f46270 */
[----:B------:R-:W-:Y:S01]  /*2bc0*/  MUFU.EX2 R210, R210 ;  /* 0x000000d200d27308 */ /* 0x000fe20000000800 */
[----:B------:R-:W-:-:S02]  /*2bd0*/  FSEL R20, R163, -INF , !P0 ;  /* 0xff800000a3147808 */ /* 0x000fc40004000000 */
[----:B------:R-:W-:Y:S02]  /*2be0*/  ISETP.GE.AND P3, PT, R156, 0x20, PT ;  /* 0x000000209c00780c */ /* 0x000fe40003f66270 */
[----:B------:R-:W-:Y:S01]  /*2bf0*/  ISETP.GT.OR P2, PT, R212, 0x19, !P2 ;  /* 0x00000019d400780c */ /* 0x000fe20005744670 */
[----:B------:R-:W-:Y:S01]  /*2c00*/  FFMA.FTZ R209, R20, UR6, -R209 ;  /* 0x0000000614d17c23 */ /* 0x000fe200080108d1 */
[----:B------:R-:W-:Y:S01]  /*2c10*/  ISETP.GE.AND P0, PT, R156, 0x18, PT ;  /* 0x000000189c00780c */ /* 0x000fe20003f06270 */
[----:B------:R3:W-:Y:S01]  /*2c20*/  MUFU.EX2 R163, R211 ;  /* 0x000000d300a37308 */ /* 0x0007e20000000800 */
[----:B------:R-:W-:Y:S02]  /*2c30*/  FSEL R21, R162, -INF , !P1 ;  /* 0xff800000a2157808 */ /* 0x000fe40004800000 */
[C---:B------:R-:W-:Y:S02]  /*2c40*/  ISETP.GT.OR P3, PT, R212.reuse, 0x20, !P3 ;  /* 0x00000020d400780c */ /* 0x040fe40005f64670 */
[----:B------:R-:W-:Y:S01]  /*2c50*/  ISETP.GE.AND P1, PT, R217, 0x31, PT ;  /* 0x00000031d900780c */ /* 0x000fe20003f26270 */
[----:B------:R-:W-:Y:S01]  /*2c60*/  FFMA.FTZ R162, R21, UR6, -R208 ;  /* 0x0000000615a27c23 */ /* 0x000fe200080108d0 */
[----:B------:R-:W-:Y:S01]  /*2c70*/  FSEL R20, R167, -INF , !P2 ;  /* 0xff800000a7147808 */ /* 0x000fe20005000000 */
[----:B------:R-:W-:Y:S01]  /*2c80*/  MUFU.EX2 R165, R165 ;  /* 0x000000a500a57308 */ /* 0x000fe20000000800 */
[----:B------:R-:W-:-:S02]  /*2c90*/  ISETP.GT.OR P0, PT, R212, 0x18, !P0 ;  /* 0x00000018d400780c */ /* 0x000fc40004704670 */
[----:B------:R-:W-:Y:S01]  /*2ca0*/  ISETP.GE.AND P2, PT, R156, 0x21, PT ;  /* 0x000000219c00780c */ /* 0x000fe20003f46270 */
[----:B-1----:R-:W-:Y:S01]  /*2cb0*/  FFMA.FTZ R157, R20, UR6, -R15 ;  /* 0x00000006149d7c23 */ /* 0x002fe2000801080f */
[----:B------:R-:W-:Y:S02]  /*2cc0*/  FSEL R155, R170, -INF , !P3 ;  /* 0xff800000aa9b7808 */ /* 0x000fe40005800000 */
[----:B------:R-:W-:Y:S01]  /*2cd0*/  ISETP.GT.OR P3, PT, R216, 0x31, !P1 ;  /* 0x00000031d800780c */ /* 0x000fe20004f64670 */
[----:B------:R1:W-:Y:S01]  /*2ce0*/  MUFU.EX2 R167, R209 ;  /* 0x000000d100a77308 */ /* 0x0003e20000000800 */
[C---:B------:R-:W-:Y:S01]  /*2cf0*/  ISETP.GE.AND P1, PT, R156.reuse, 0x28, PT ;  /* 0x000000289c00780c */ /* 0x040fe20003f26270 */
[----:B------:R-:W-:Y:S01]  /*2d00*/  FFMA.FTZ R170, R155, UR6, -R8 ;  /* 0x000000069baa7c23 */ /* 0x000fe20008010808 */
[----:B------:R-:W-:Y:S02]  /*2d10*/  ISETP.GE.AND P5, PT, R156, 0x29, PT ;  /* 0x000000299c00780c */ /* 0x000fe40003fa6270 */
[----:B------:R-:W-:-:S02]  /*2d20*/  FSEL R21, R166, -INF , !P0 ;  /* 0xff800000a6157808 */ /* 0x000fc40004000000 */
[C---:B------:R-:W-:Y:S01]  /*2d30*/  ISETP.GT.OR P2, PT, R212.reuse, 0x21, !P2 ;  /* 0x00000021d400780c */ /* 0x040fe20005744670 */
[----:B------:R-:W4:Y:S01]  /*2d40*/  MUFU.EX2 R170, R170 ;  /* 0x000000aa00aa7308 */ /* 0x000f220000000800 */
[C---:B------:R-:W-:Y:S01]  /*2d50*/  ISETP.GT.OR P1, PT, R212.reuse, 0x28, !P1 ;  /* 0x00000028d400780c */ /* 0x040fe20004f24670 */
[----:B------:R-:W-:Y:S01]  /*2d60*/  FFMA.FTZ R166, R21, UR6, -R14 ;  /* 0x0000000615a67c23 */ /* 0x000fe2000801080e */
[----:B------:R-:W-:Y:S02]  /*2d70*/  ISETP.GT.OR P5, PT, R212, 0x29, !P5 ;  /* 0x00000029d400780c */ /* 0x000fe40006fa4670 */
[----:B------:R-:W-:Y:S02]  /*2d80*/  FSEL R8, R171, -INF , !P2 ;  /* 0xff800000ab087808 */ /* 0x000fe40005000000 */
[----:B------:R-:W-:Y:S01]  /*2d90*/  FSEL R218, R177, -INF , !P3 ;  /* 0xff800000b1da7808 */ /* 0x000fe20005800000 */
[----:B------:R-:W-:Y:S01]  /*2da0*/  MUFU.EX2 R162, R162 ;  /* 0x000000a200a27308 */ /* 0x000fe20000000800 */
[----:B------:R-:W-:Y:S01]  /*2db0*/  FSEL R159, R174, -INF , !P1 ;  /* 0xff800000ae9f7808 */ /* 0x000fe20004800000 */
[----:B------:R-:W-:Y:S01]  /*2dc0*/  FFMA.FTZ R171, R8, UR6, -R9 ;  /* 0x0000000608ab7c23 */ /* 0x000fe20008010809 */
[----:B------:R-:W-:-:S02]  /*2dd0*/  WARPGROUP.DEPBAR.LE gsb0, 0x0 ;  /* 0x00008000000079c5 */ /* 0x000fc40000010000 */
[----:B------:R-:W-:Y:S01]  /*2de0*/  WARPGROUP.ARRIVE ;  /* 0x00000000000079c5 */ /* 0x000fe20000000000 */
[----:B------:R-:W-:Y:S01]  /*2df0*/  FSEL R158, R175, -INF , !P5 ;  /* 0xff800000af9e7808 */ /* 0x000fe20006800000 */
[----:B------:R-:W-:Y:S01]  /*2e00*/  FFMA.FTZ R208, R159, UR6, -R6 ;  /* 0x000000069fd07c23 */ /* 0x000fe20008010806 */
[----:B------:R-:W-:Y:S01]  /*2e10*/  ISETP.GE.AND P0, PT, R217, 0x39, PT ;  /* 0x00000039d900780c */ /* 0x000fe20003f06270 */
[----:B------:R5:W-:Y:S01]  /*2e20*/  MUFU.EX2 R177, R157 ;  /* 0x0000009d00b17308 */ /* 0x000be20000000800 */
[C---:B------:R-:W-:Y:S01]  /*2e30*/  ISETP.GE.AND P3, PT, R156.reuse, 0x30, PT ;  /* 0x000000309c00780c */ /* 0x040fe20003f66270 */
[----:B------:R-:W-:Y:S01]  /*2e40*/  HGMMA.64x64x16.F32 R120, R188, gdesc[UR12], R120, gsb0 ;  /* 0x00e0000cbc787df0 */ /* 0x000fe20008000878 */
[----:B------:R-:W-:Y:S01]  /*2e50*/  UIADD3 UR14, UR11, 0x102, URZ ;  /* 0x000001020b0e7890 */ /* 0x000fe2000fffe03f */
[C---:B------:R-:W-:Y:S01]  /*2e60*/  ISETP.GE.AND P2, PT, R156.reuse, 0x31, PT ;  /* 0x000000319c00780c */ /* 0x040fe20003f46270 */
[----:B------:R-:W-:Y:S01]  /*2e70*/  UMOV UR15, 0x80000020 ;  /* 0x80000020000f7882 */ /* 0x000fe20000000000 */
[----:B------:R-:W-:Y:S01]  /*2e80*/  ISETP.GE.AND P1, PT, R156, 0x38, PT ;  /* 0x000000389c00780c */ /* 0x000fe20003f26270 */
[----:B------:R-:W-:Y:S01]  /*2e90*/  FFMA.FTZ R218, R218, UR6, -R13 ;  /* 0x00000006dada7c23 */ /* 0x000fe2000801080d */
[----:B------:R-:W-:Y:S01]  /*2ea0*/  ISETP.GE.AND P5, PT, R156, 0x39, PT ;  /* 0x000000399c00780c */ /* 0x000fe20003fa6270 */
[----:B------:R-:W2:Y:S01]  /*2eb0*/  MUFU.EX2 R171, R171 ;  /* 0x000000ab00ab7308 */ /* 0x000ea20000000800 */
[----:B------:R-:W-:-:S02]  /*2ec0*/  ISETP.GT.OR P4, PT, R216, 0x38, !P4 ;  /* 0x00000038d800780c */ /* 0x000fc40006784670 */
[----:B------:R-:W-:Y:S01]  /*2ed0*/  ISETP.GT.OR P0, PT, R216, 0x39, !P0 ;  /* 0x00000039d800780c */ /* 0x000fe20004704670 */
[----:B------:R-:W-:Y:S01]  /*2ee0*/  FFMA.FTZ R216, R158, UR6, -R7 ;  /* 0x000000069ed87c23 */ /* 0x000fe20008010807 */
[C---:B------:R-:W-:Y:S02]  /*2ef0*/  ISETP.GT.OR P3, PT, R212.reuse, 0x30, !P3 ;  /* 0x00000030d400780c */ /* 0x040fe40005f64670 */
[C---:B------:R-:W-:Y:S01]  /*2f00*/  ISETP.GT.OR P2, PT, R212.reuse, 0x31, !P2 ;  /* 0x00000031d400780c */ /* 0x040fe20005744670 */
[----:B------:R-:W2:Y:S01]  /*2f10*/  MUFU.EX2 R166, R166 ;  /* 0x000000a600a67308 */ /* 0x000ea20000000800 */
[C---:B------:R-:W-:Y:S02]  /*2f20*/  ISETP.GT.OR P1, PT, R212.reuse, 0x38, !P1 ;  /* 0x00000038d400780c */ /* 0x040fe40004f24670 */
[----:B------:R-:W-:Y:S02]  /*2f30*/  ISETP.GT.OR P5, PT, R212, 0x39, !P5 ;  /* 0x00000039d400780c */ /* 0x000fe40006fa4670 */
[----:B------:R-:W-:-:S02]  /*2f40*/  FSEL R212, R181, -INF , !P0 ;  /* 0xff800000b5d47808 */ /* 0x000fc40004000000 */
[----:B------:R-:W-:Y:S01]  /*2f50*/  FSEL R181, R178, -INF , !P3 ;  /* 0xff800000b2b57808 */ /* 0x000fe20005800000 */
[----:B------:R-:W2:Y:S01]  /*2f60*/  MUFU.EX2 R164, R164 ;  /* 0x000000a400a47308 */ /* 0x000ea20000000800 */
[----:B------:R-:W-:Y:S02]  /*2f70*/  FSEL R178, R179, -INF , !P2 ;  /* 0xff800000b3b27808 */ /* 0x000fe40005000000 */
[----:B---3--:R-:W-:Y:S01]  /*2f80*/  FSEL R211, R182, -INF , !P1 ;  /* 0xff800000b6d37808 */ /* 0x008fe20004800000 */
[----:B------:R-:W-:Y:S01]  /*2f90*/  FFMA.FTZ R217, R181, UR6, -R12 ;  /* 0x00000006b5d97c23 */ /* 0x000fe2000801080c */
[----:B-1----:R-:W-:Y:S01]  /*2fa0*/  FSEL R209, R180, -INF , !P4 ;  /* 0xff800000b4d17808 */ /* 0x002fe20006000000 */
[----:B------:R-:W-:Y:S01]  /*2fb0*/  FFMA.FTZ R219, R178, UR6, -R13 ;  /* 0x00000006b2db7c23 */ /* 0x000fe2000801080d */
[----:B------:R-:W-:Y:S01]  /*2fc0*/  FSEL R182, R183, -INF , !P5 ;  /* 0xff800000b7b67808 */ /* 0x000fe20006800000 */
[--C-:B------:R-:W-:Y:S01]  /*2fd0*/  FFMA.FTZ R178, R211, UR6, -R10.reuse ;  /* 0x00000006d3b27c23 */ /* 0x100fe2000801080a */
[--C-:B------:R-:W-:Y:S01]  /*2fe0*/  FFMA.FTZ R13, R212, UR6, -R11.reuse ;  /* 0x00000006d40d7c23 */ /* 0x100fe2000801080b */
[----:B------:R-:W-:Y:S01]  /*2ff0*/  FFMA.FTZ R180, R209, UR6, -R10 ;  /* 0x00000006d1b47c23 */ /* 0x000fe2000801080a */
[----:B------:R-:W1:Y:S01]  /*3000*/  MUFU.EX2 R169, R169 ;  /* 0x000000a900a97308 */ /* 0x000e620000000800 */
[----:B------:R-:W-:-:S07]  /*3010*/  FFMA.FTZ R12, R182, UR6, -R11 ;  /* 0x00000006b60c7c23 */ /* 0x000fce000801080b */
[----:B------:R-:W3:Y:S08]  /*3020*/  MUFU.EX2 R208, R208 ;  /* 0x000000d000d07308 */ /* 0x000ef00000000800 */
[----:B------:R-:W3:Y:S08]  /*3030*/  MUFU.EX2 R179, R216 ;  /* 0x000000d800b37308 */ /* 0x000ef00000000800 */
[----:B------:R-:W3:Y:S08]  /*3040*/  MUFU.EX2 R172, R172 ;  /* 0x000000ac00ac7308 */ /* 0x000ef00000000800 */
[----:B------:R-:W-:Y:S08]  /*3050*/  MUFU.EX2 R10, R217 ;  /* 0x000000d9000a7308 */ /* 0x000ff00000000800 */
[----:B------:R-:W3:Y:S01]  /*3060*/  MUFU.EX2 R11, R218 ;  /* 0x000000da000b7308 */ /* 0x000ee20000000800 */
[----:B------:R-:W-:-:S02]  /*3070*/  WARPGROUP.DEPBAR.LE gsb0, 0x0 ;  /* 0x00008000000079c5 */ /* 0x000fc40000010000 */
[----:B------:R-:W-:-:S05]  /*3080*/  WARPGROUP.ARRIVE ;  /* 0x00000000000079c5 */ /* 0x000fca0000000000 */
[----:B------:R-:W-:Y:S01]  /*3090*/  MUFU.EX2 R180, R180 ;  /* 0x000000b400b47308 */ /* 0x000fe20000000800 */
[----:B------:R-:W-:Y:S01]  /*30a0*/  HGMMA.64x64x16.F32 R120, R200, gdesc[UR12], R120, gsb0 ;  /* 0x00e0000cc8787df0 */ /* 0x000fe20008000878 */
[----:B------:R-:W-:Y:S01]  /*30b0*/  UIADD3 UR14, UR11, 0x200, URZ ;  /* 0x000002000b0e7890 */ /* 0x000fe2000fffe03f */
[----:B------:R-:W-:-:S05]  /*30c0*/  UMOV UR15, 0x80000020 ;  /* 0x80000020000f7882 */ /* 0x000fca0000000000 */
[----:B------:R-:W-:Y:S01]  /*30d0*/  MUFU.EX2 R178, R178 ;  /* 0x000000b200b27308 */ /* 0x000fe20000000800 */
[----:B------:R-:W-:-:S07]  /*30e0*/  UMOV UR11, 0x80000020 ;  /* 0x80000020000b7882 */ /* 0x000fce0000000000 */
[----:B------:R-:W-:Y:S08]  /*30f0*/  MUFU.EX2 R13, R13 ;  /* 0x0000000d000d7308 */ /* 0x000ff00000000800 */
[----:B------:R-:W-:Y:S01]  /*3100*/  MUFU.EX2 R12, R12 ;  /* 0x0000000c000c7308 */ /* 0x000fe20000000800 */
        /* <DEDUP_REMOVED lines=13> */
[----:B------:R-:W4:Y:S04]  /*31e0*/  LDS.64 R20, [R214+0x1e200] ;  /* 0x01e20000d6147984 */ /* 0x000f280000000a00 */
[----:B------:R-:W2:Y:S04]  /*31f0*/  LDS.64 R14, [R214+0x1e220] ;  /* 0x01e22000d60e7984 */ /* 0x000ea80000000a00 */
[----:B------:R-:W1:Y:S04]  /*3200*/  LDS.64 R154, [R214+0x1e240] ;  /* 0x01e24000d69a7984 */ /* 0x000e680000000a00 */
[----:B-----5:R-:W5:Y:S04]  /*3210*/  LDS.64 R156, [R214+0x1e260] ;  /* 0x01e26000d69c7984 */ /* 0x020f680000000a00 */
[----:B------:R-:W3:Y:S04]  /*3220*/  LDS.64 R8, [R214+0x1e280] ;  /* 0x01e28000d6087984 */ /* 0x000ee80000000a00 */
[----:B------:R-:W3:Y:S04]  /*3230*/  LDS.64 R6, [R214+0x1e2a0] ;  /* 0x01e2a000d6067984 */ /* 0x000ee80000000a00 */
[----:B------:R-:W3:Y:S04]  /*3240*/  LDS.64 R174, [R214+0x1e2e0] ;  /* 0x01e2e000d6ae7984 */ /* 0x000ee80000000a00 */
[----:B------:R-:W3:Y:S01]  /*3250*/  LDS.64 R158, [R214+0x1e2c0] ;  /* 0x01e2c000d69e7984 */ /* 0x000ee20000000a00 */
[--C-:B----4-:R-:W-:Y:S01]  /*3260*/  FADD.FTZ R181, R120, -R20.reuse ;  /* 0x8000001478b57221 */ /* 0x110fe20000010000 */
[----:B------:R-:W-:Y:S01]  /*3270*/  FADD.FTZ R183, R122, -R20 ;  /* 0x800000147ab77221 */ /* 0x000fe20000010000 */
[--C-:B------:R-:W-:Y:S01]  /*3280*/  FADD.FTZ R20, R121, -R21.reuse ;  /* 0x8000001579147221 */ /* 0x100fe20000010000 */
[----:B------:R-:W-:Y:S01]  /*3290*/  FADD.FTZ R120, R123, -R21 ;  /* 0x800000157b787221 */ /* 0x000fe20000010000 */
[--C-:B--2---:R-:W-:Y:S01]  /*32a0*/  FADD.FTZ R21, R124, -R14.reuse ;  /* 0x8000000e7c157221 */ /* 0x104fe20000010000 */
[----:B------:R-:W-:Y:S01]  /*32b0*/  FADD.FTZ R123, R126, -R14 ;  /* 0x8000000e7e7b7221 */ /* 0x000fe20000010000 */
[--C-:B------:R-:W-:Y:S01]  /*32c0*/  FADD.FTZ R14, R125, -R15.reuse ;  /* 0x8000000f7d0e7221 */ /* 0x100fe20000010000 */
[----:B------:R-:W-:Y:S01]  /*32d0*/  FADD.FTZ R124, R127, -R15 ;  /* 0x8000000f7f7c7221 */ /* 0x000fe20000010000 */
[--C-:B-1----:R-:W-:Y:S01]  /*32e0*/  FADD.FTZ R121, R128, -R154.reuse ;  /* 0x8000009a80797221 */ /* 0x102fe20000010000 */
[----:B------:R-:W-:Y:S01]  /*32f0*/  FADD.FTZ R126, R131, -R155 ;  /* 0x8000009b837e7221 */ /* 0x000fe20000010000 */
[----:B------:R-:W1:Y:S01]  /*3300*/  MUFU.EX2 R15, R219 ;  /* 0x000000db000f7308 */ /* 0x000e620000000800 */
[----:B------:R-:W-:Y:S01]  /*3310*/  FADD.FTZ R125, R130, -R154 ;  /* 0x8000009a827d7221 */ /* 0x000fe20000010000 */
[--C-:B-----5:R-:W-:Y:S01]  /*3320*/  FADD.FTZ R128, R133, -R157.reuse ;  /* 0x8000009d85807221 */ /* 0x120fe20000010000 */
[----:B------:R-:W-:Y:S01]  /*3330*/  FADD.FTZ R127, R132, -R156 ;  /* 0x8000009c847f7221 */ /* 0x000fe20000010000 */
[----:B------:R-:W-:Y:S01]  /*3340*/  FADD.FTZ R130, R135, -R157 ;  /* 0x8000009d87827221 */ /* 0x000fe20000010000 */
[----:B------:R-:W-:Y:S01]  /*3350*/  FADD.FTZ R122, R129, -R155 ;  /* 0x8000009b817a7221 */ /* 0x000fe20000010000 */
[--C-:B---3--:R-:W-:Y:S01]  /*3360*/  FADD.FTZ R133, R136, -R8.reuse ;  /* 0x8000000888857221 */ /* 0x108fe20000010000 */
[----:B------:R-:W-:Y:S01]  /*3370*/  FADD.FTZ R131, R138, -R8 ;  /* 0x800000088a837221 */ /* 0x000fe20000010000 */
[--C-:B------:R-:W-:Y:S01]  /*3380*/  FADD.FTZ R8, R139, -R9.reuse ;  /* 0x800000098b087221 */ /* 0x100fe20000010000 */
[----:B------:R-:W-:Y:S01]  /*3390*/  FADD.FTZ R132, R137, -R9 ;  /* 0x8000000989847221 */ /* 0x000fe20000010000 */
[--C-:B------:R-:W-:Y:S01]  /*33a0*/  FADD.FTZ R9, R140, -R6.reuse ;  /* 0x800000068c097221 */ /* 0x100fe20000010000 */
[----:B------:R-:W-:Y:S01]  /*33b0*/  FADD.FTZ R135, R142, -R6 ;  /* 0x800000068e877221 */ /* 0x000fe20000010000 */
[----:B------:R-:W-:Y:S01]  /*33c0*/  FADD.FTZ R6, R141, -R7 ;  /* 0x800000078d067221 */ /* 0x000fe20000010000 */
[----:B------:R-:W-:Y:S01]  /*33d0*/  FMUL.FTZ R131, R170, R131 ;  /* 0x00000083aa837220 */ /* 0x000fe20000410000 */
[----:B------:R-:W-:Y:S01]  /*33e0*/  FMUL.FTZ R8, R171, R8 ;  /* 0x00000008ab087220 */ /* 0x000fe20000410000 */
[----:B------:R-:W-:Y:S01]  /*33f0*/  FADD.FTZ R140, R149, -R175 ;  /* 0x800000af958c7221 */ /* 0x000fe20000010000 */
[----:B------:R-:W-:Y:S01]  /*3400*/  FMUL.FTZ R9, R168, R9 ;  /* 0x00000009a8097220 */ /* 0x000fe20000410000 */
[----:B------:R-:W-:Y:S01]  /*3410*/  FMUL.FTZ R6, R173, R6 ;  /* 0x00000006ad067220 */ /* 0x000fe20000410000 */
[----:B------:R-:W-:Y:S01]  /*3420*/  FADD.FTZ R129, R134, -R156 ;  /* 0x8000009c86817221 */ /* 0x000fe20000010000 */
[----:B------:R-:W-:Y:S01]  /*3430*/  F2FP.F16.F32.PACK_AB R149, R8, R131 ;  /* 0x000000830895723e */ /* 0x000fe200000000ff */
[----:B------:R-:W-:-:S02]  /*3440*/  IMAD.U32 R8, RZ, RZ, UR5 ;  /* 0x00000005ff087e24 */ /* 0x000fc4000f8e00ff */
[----:B------:R-:W-:Y:S01]  /*3450*/  FADD.FTZ R134, R143, -R7 ;  /* 0x800000078f867221 */ /* 0x000fe20000010000 */
        /* <DEDUP_REMOVED lines=257> */
.L_x_1880:
        /* <DEDUP_REMOVED lines=44> */
.L_x_1881:
        /* <DEDUP_REMOVED lines=62> */
.L_x_1863:
[----:B------:R-:W-:Y:S05]  /*4b10*/  @P0 BRA `(.L_x_1857) ;  /* 0x0000004800640947 */ /* 0x000fea0003800000 */
[----:B------:R-:W-:Y:S01]  /*4b20*/  ULDC.64 UR4, c[0x0][0x878] ;  /* 0x00021e0000047ab9 */ /* 0x000fe20000000a00 */
[----:B------:R-:W2:Y:S01]  /*4b30*/  S2R R4, SR_TID.X ;  /* 0x0000000000047919 */ /* 0x000ea20000002100 */
[----:B------:R-:W-:Y:S01]  /*4b40*/  UISETP.NE.U32.AND UP0, UPT, UR4, URZ, UPT ;  /* 0x0000003f0400728c */ /* 0x000fe2000bf05070 */
[----:B------:R-:W3:Y:S08]  /*4b50*/  S2UR UR10, SR_CTAID.Y ;  /* 0x00000000000a79c3 */ /* 0x000ef00000002600 */
        /* <DEDUP_REMOVED lines=9> */
[----:B-1----:R-:W-:Y:S01]  /*4bf0*/  IMAD.U32 R3, RZ, RZ, UR5 ;  /* 0x00000005ff037e24 */ /* 0x002fe2000f8e00ff */
[----:B------:R-:W1:Y:S01]  /*4c00*/  S2UR UR11, SR_CgaCtaId ;  /* 0x00000000000b79c3 */ /* 0x000e620000008800 */
[----:B------:R-:W-:-:S03]  /*4c10*/  ULDC UR5, c[0x0][0x850] ;  /* 0x0002140000057ab9 */ /* 0x000fc60000000800 */
[----:B------:R2:W4:Y:S01]  /*4c20*/  @P0 LDG.E R2, desc[UR46][R2.64] ;  /* 0x0000002e02020981 */ /* 0x000522000c1e1900 */
[----:B------:R-:W-:Y:S01]  /*4c30*/  UISETP.NE.AND UP1, UPT, UR5, 0x1, UPT ;  /* 0x000000010500788c */ /* 0x000fe2000bf25270 */
[----:B------:R-:W-:Y:S01]  /*4c40*/  BSSY B0, `(.L_x_1883) ;  /* 0x0000059000007945 */ /* 0x000fe20003800000 */
[----:B--2---:R-:W-:-:S09]  /*4c50*/  VIADD R3, R4, 0xffffff80 ;  /* 0xffffff8004037836 */ /* 0x004fd20000000000 */
        /* <DEDUP_REMOVED lines=13> */
[----:B---3--:R-:W-:Y:S01]  /*4d30*/  UIMAD.WIDE.U32 UR4, UR10, UR4, URZ ;  /* 0x000000040a0472a5 */ /* 0x008fe2000f8e003f */
[----:B------:R-:W-:Y:S01]  /*4d40*/  IMAD.SHL.U32 R0, R0, 0x4, RZ ;  /* 0x0000000400007824 */ /* 0x000fe200078e00ff */
[----:B------:R-:W-:-:S02]  /*4d50*/  @UP0 ULEA.HI UR7, UR7, UR6, URZ, 0x7 ;  /* 0x0000000607070291 */ /* 0x000fc4000f8f383f */
[----:B------:R-:W-:Y:S02]  /*4d60*/  @UP1 USHF.R.U32.HI UR10, URZ, UR16, UR5 ;  /* 0x000000103f0a1299 */ /* 0x000fe40008011605 */
[----:B------:R-:W-:Y:S02]  /*4d70*/  @UP0 USHF.R.S32.HI UR7, URZ, 0x7, UR7 ;  /* 0x000000073f070899 */ /* 0x000fe40008011407 */
[----:B-1----:R-:W-:Y:S02]  /*4d80*/  ULEA UR4, UR11, UR9, 0x18 ;  /* 0x000000090b047291 */ /* 0x002fe4000f8ec03f */
        /* <DEDUP_REMOVED lines=61> */
.L_x_1885:
[----:B------:R-:W-:Y:S01]  /*5160*/  @P0 ELECT P1, URZ, PT ;  /* 0x00000000003f082f */ /* 0x000fe20003820000 */
[----:B------:R2:W-:-:S12]  /*5170*/  UBLKRED.G.S.ADD.F32.RN [UR6], [UR4], UR5, desc[UR8] ;  /* 0x00000806040073bb */ /* 0x0005d800080a1405 */
[----:B------:R-:W-:Y:S02]  /*5180*/  @P1 PLOP3.LUT P0, PT, P1, PT, PT, 0x8, 0x0 ;  /* 0x000000000000181c */ /* 0x000fe40000f0e170 */
[----:B------:R-:W-:-:S11]  /*5190*/  PLOP3.LUT P1, PT, PT, PT, PT, 0x8, 0x0 ;  /* 0x000000000000781c */ /* 0x000fd60003f2e170 */
[----:B--2---:R-:W-:Y:S05]  /*51a0*/  @P0 BRA.U.ANY `(.L_x_1885) ;  /* 0xfffffffd00ec0947 */ /* 0x004fea000393ffff */
[----:B------:R0:W-:Y:S01]  /*51b0*/  UTMACMDFLUSH ;  /* 0x00000000000079b7 */ /* 0x0001e20000000000 */
[----:B------:R-:W-:-:S04]  /*51c0*/  DEPBAR.LE SB0, 0x0 ;  /* 0x000080000000791a */ /* 0x000fc80000000000 */
.L_x_1884:
[----:B------:R-:W-:Y:S05]  /*51d0*/  BSYNC B0 ;  /* 0x0000000000007941 */ /* 0x000fea0003800000 */
.L_x_1883:
        /* <DEDUP_REMOVED lines=28> */
.L_x_1886:
        /* <DEDUP_REMOVED lines=8> */
.L_x_1852:
        /* <DEDUP_REMOVED lines=21> */
.L_x_1888:
        /* <DEDUP_REMOVED lines=13> */
.L_x_1890:
[----:B------:R-:W-:-:S05]  /*5640*/  ULDC UR4, c[0x0][0x8c4] ;  /* 0x0002310000047ab9 */ /* 0x000fca0000000800 */
.L_x_1889:
        /* <DEDUP_REMOVED lines=44> */
.L_x_1891:
        /* <DEDUP_REMOVED lines=13> */
.L_x_1892:
        /* <DEDUP_REMOVED lines=12> */
.L_x_1893:
[----:B------:R-:W-:Y:S01]  /*5aa0*/  UIADD3 UR7, -UR6, UR8, UR14 ;  /* 0x0000000806077290 */ /* 0x000fe2000fffe10e */
[----:B------:R-:W-:Y:S01]  /*5ab0*/  ISETP.LE.AND P0, PT, RZ, UR10, PT ;  /* 0x0000000aff007c0c */ /* 0x000fe2000bf03270 */
[----:B------:R-:W-:Y:S02]  /*5ac0*/  ULDC UR9, c[0x0][0x74c] ;  /* 0x0001d30000097ab9 */ /* 0x000fe40000000800 */
[----:B------:R-:W-:-:S04]  /*5ad0*/  UIADD3 UR7, UR7, -UR9, URZ ;  /* 0x8000000907077290 */ /* 0x000fc8000fffe03f */
        /* <DEDUP_REMOVED lines=18> */
.L_x_1894:
[----:B------:R-:W-:-:S06]  /*5c00*/  UISETP.GT.AND UP1, UPT, UR12, UR7, UPT ;  /* 0x000000070c00728c */ /* 0x000fcc000bf24270 */
[----:B------:R-:W-:-:S13]  /*5c10*/  PLOP3.LUT P0, PT, PT, PT, UP1, 0x80, 0x0 ;  /* 0x000000000000781c */ /* 0x000fda0003f0f018 */
[----:B------:R-:W-:Y:S05]  /*5c20*/  @!P0 BRA `(.L_x_1857) ;  /* 0x0000003800208947 */ /* 0x000fea0003800000 */
[----:B------:R-:W-:Y:S01]  /*5c30*/  ULDC.64 UR14, c[0x0][0x2d8] ;  /* 0x0000b600000e7ab9 */ /* 0x000fe20000000a00 */
[----:B------:R-:W-:Y:S01]  /*5c40*/  ULDC.64 UR28, c[0x0][0x2e0] ;  /* 0x0000b800001c7ab9 */ /* 0x000fe20000000a00 */
[----:B------:R-:W-:Y:S02]  /*5c50*/  UIMAD UR6, UR11, UR14, URZ ;  /* 0x0000000e0b0672a4 */ /* 0x000fe4000f8e023f */
[----:B------:R-:W-:Y:S02]  /*5c60*/  USHF.R.S32.HI UR11, URZ, 0x1f, UR13 ;  /* 0x0000001f3f0b7899 */ /* 0x000fe4000801140d */
[----:B------:R-:W-:Y:S02]  /*5c70*/  UIMAD UR15, UR16, UR15, UR6 ;  /* 0x0000000f100f72a4 */ /* 0x000fe4000f8e0206 */
[----:B------:R-:W-:Y:S02]  /*5c80*/  UIADD3 UR6, -UR7, UR12, URZ ;  /* 0x0000000c07067290 */ /* 0x000fe4000fffe13f */
[----:B------:R-:W-:-:S02]  /*5c90*/  UIMAD.WIDE.U32 UR8, UR16, UR14, URZ ;  /* 0x0000000e100872a5 */ /* 0x000fc4000f8e003f */
[----:B------:R-:W-:Y:S02]  /*5ca0*/  ULOP3.LUT UR6, UR6, 0x1, URZ, 0xc0, !UPT ;  /* 0x0000000106067892 */ /* 0x000fe4000f8ec03f */
[----:B------:R-:W-:Y:S02]  /*5cb0*/  USEL UR13, UR13, URZ, !UP0 ;  /* 0x0000003f0d0d7287 */ /* 0x000fe4000c000000 */
[----:B------:R-:W-:Y:S02]  /*5cc0*/  USEL UR14, UR11, URZ, !UP0 ;  /* 0x0000003f0b0e7287 */ /* 0x000fe4000c000000 */
[----:B------:R-:W-:Y:S02]  /*5cd0*/  UISETP.NE.U32.AND UP0, UPT, UR6, 0x1, UPT ;  /* 0x000000010600788c */ /* 0x000fe4000bf05070 */
[----:B------:R-:W-:Y:S02]  /*5ce0*/  UIADD3 UR10, UP1, UR4, UR8, URZ ;  /* 0x00000008040a7290 */ /* 0x000fe4000ff3e03f */
[----:B------:R-:W-:-:S02]  /*5cf0*/  UIADD3 UR15, UR9, UR15, URZ ;  /* 0x0000000f090f7290 */ /* 0x000fc4000fffe03f */
[----:B------:R-:W-:Y:S01]  /*5d00*/  PLOP3.LUT P1, PT, PT, PT, UP0, 0x80, 0x0 ;  /* 0x000000000000781c */ /* 0x000fe20003f2f008 */
[----:B------:R-:W-:Y:S02]  /*5d10*/  UIMAD UR14, UR14, UR28, URZ ;  /* 0x0000001c0e0e72a4 */ /* 0x000fe4000f8e023f */
[----:B------:R-:W-:Y:S02]  /*5d20*/  UIADD3.X UR11, UR5, UR15, URZ, UP1, !UPT ;  /* 0x0000000f050b7290 */ /* 0x000fe40008ffe43f */
[----:B------:R-:W-:Y:S02]  /*5d30*/  UIMAD UR14, UR13, UR29, UR14 ;  /* 0x0000001d0d0e72a4 */ /* 0x000fe4000f8e020e */
[----:B------:R-:W-:Y:S01]  /*5d40*/  UIMAD.WIDE.U32 UR10, UR13, UR28, UR10 ;  /* 0x0000001c0d0a72a5 */ /* 0x000fe2000f8e000a */
[----:B------:R-:W-:-:S03]  /*5d50*/  ELECT P0, URZ, PT ;  /* 0x00000000003f782f */ /* 0x000fc60003800000 */
[----:B------:R-:W-:Y:S02]  /*5d60*/  UIADD3 UR27, UR11, UR14, URZ ;  /* 0x0000000e0b1b7290 */ /* 0x000fe4000fffe03f */
[----:B------:R-:W-:Y:S10]  /*5d70*/  @P1 BRA `(.L_x_1895) ;  /* 0x0000000000bc1947 */ /* 0x000ff40003800000 */
        /* <DEDUP_REMOVED lines=18> */
.L_x_1897:
[----:B------:R-:W-:Y:S05]  /*5ea0*/  BSYNC B0 ;  /* 0x0000000000007941 */ /* 0x000fea0003800000 */
.L_x_1896:
        /* <DEDUP_REMOVED lines=19> */
.L_x_1899:
[----:B------:R-:W-:Y:S05]  /*5fe0*/  BSYNC B0 ;  /* 0x0000000000007941 */ /* 0x000fea0003800000 */
.L_x_1898:
[----:B------:R-:W-:Y:S06]  /*5ff0*/  BAR.ARV 0xa, 0xa0 ;  /* 0x0282800000007b1d */ /* 0x000fec0000002000 */
[----:B------:R-:W-:Y:S04]  /*6000*/  BSSY B0, `(.L_x_1900) ;  /* 0x0000003000007945 */ /* 0x000fe80003800000 */
[----:B------:R-:W-:Y:S05]  /*6010*/  @!P0 BRA `(.L_x_1901) ;  /* 0x0000000000048947 */ /* 0x000fea0003800000 */
[----:B------:R-:W-:-:S04]  /*6020*/  DEPBAR.LE SB0, 0x0 ;  /* 0x000080000000791a */ /* 0x000fc80000000000 */
.L_x_1901:
[----:B------:R-:W-:Y:S05]  /*6030*/  BSYNC B0 ;  /* 0x0000000000007941 */ /* 0x000fea0003800000 */
.L_x_1900:
[----:B------:R-:W-:Y:S06]  /*6040*/  BAR.ARV 0xb, 0xa0 ;  /* 0x02c2800000007b1d */ /* 0x000fec0000002000 */
[----:B------:R-:W-:Y:S01]  /*6050*/  UIADD3 UR18, UR7, 0x1, URZ ;  /* 0x0000000107127890 */ /* 0x000fe2000fffe03f */
[----:B------:R-:W-:Y:S11]  /*6060*/  BRA `(.L_x_1902) ;  /* 0x0000000000047947 */ /* 0x000ff60003800000 */
.L_x_1895:
[----:B------:R-:W-:-:S05]  /*6070*/  UMOV UR18, UR7 ;  /* 0x0000000700127c82 */ /* 0x000fca0008000000 */
.L_x_1902:
[----:B------:R-:W-:-:S04]  /*6080*/  UIADD3 UR6, UR7, 0x1, URZ ;  /* 0x0000000107067890 */ /* 0x000fc8000fffe03f */
[----:B------:R-:W-:-:S06]  /*6090*/  UISETP.NE.AND UP0, UPT, UR12, UR6, UPT ;  /* 0x000000060c00728c */ /* 0x000fcc000bf05270 */
[----:B------:R-:W-:-:S13]  /*60a0*/  PLOP3.LUT P1, PT, PT, PT, UP0, 0x80, 0x0 ;  /* 0x000000000000781c */ /* 0x000fda0003f2f008 */
[----:B------:R-:W-:Y:S05]  /*60b0*/  @!P1 BRA `(.L_x_1857) ;  /* 0x0000003000fc9947 */ /* 0x000fea0003800000 */
[----:B------:R-:W-:Y:S01]  /*60c0*/  UMOV UR16, UR8 ;  /* 0x0000000800107c82 */ /* 0x000fe20008000000 */
[----:B------:R-:W-:Y:S01]  /*60d0*/  UMOV UR17, UR15 ;  /* 0x0000000f00117c82 */ /* 0x000fe20008000000 */
[----:B------:R-:W-:Y:S01]  /*60e0*/  ULDC.64 UR20, c[0x0][0x2c0] ;  /* 0x0000b00000147ab9 */ /* 0x000fe20000000a00 */
[----:B------:R-:W-:Y:S02]  /*60f0*/  UIMAD.WIDE.U32 UR16, UR13, UR28, UR16 ;  /* 0x0000001c0d1072a5 */ /* 0x000fe4000f8e0010 */
[----:B------:R-:W-:Y:S02]  /*6100*/  UIMAD UR19, UR18, 0x1800, URZ ;  /* 0x00001800121378a4 */ /* 0x000fe4000f8e023f */
[----:B------:R-:W-:Y:S01]  /*6110*/  UIADD3 UR25, UP0, UR4, UR16, URZ ;  /* 0x0000001004197290 */ /* 0x000fe2000ff1e03f */
[----:B------:R-:W-:Y:S01]  /*6120*/  UMOV UR6, URZ ;  /* 0x0000003f00067c82 */ /* 0x000fe20008000000 */
[----:B------:R-:W-:Y:S02]  /*6130*/  ULDC.64 UR30, c[0x0][0x2c0] ;  /* 0x0000b000001e7ab9 */ /* 0x000fe40000000a00 */
[----:B------:R-:W-:-:S02]  /*6140*/  UIADD3.X UR16, UR5, UR14, UR17, UP0, !UPT ;  /* 0x0000000e05107290 */ /* 0x000fc400087fe411 */
[----:B------:R-:W-:Y:S01]  /*6150*/  ULEA UR24, UP0, UR25, UR20, 0x2 ;  /* 0x0000001419187291 */ /* 0x000fe2000f80103f */
[----:B------:R-:W-:-:S03]  /*6160*/  UMOV UR26, UR19 ;  /* 0x00000013001a7c82 */ /* 0x000fc60008000000 */
[----:B------:R-:W-:Y:S02]  /*6170*/  ULEA.HI.X UR25, UR25, UR21, UR16, 0x2, UP0 ;  /* 0x0000001519197291 */ /* 0x000fe400080f1410 */
[----:B------:R-:W-:Y:S02]  /*6180*/  UIADD3 UR20, UP0, UR24, 0x3000, URZ ;  /* 0x0000300018147890 */ /* 0x000fe4000ff1e03f */
[----:B------:R-:W-:Y:S02]  /*6190*/  UIADD3 UR22, UP1, UR24, 0x6000, URZ ;  /* 0x0000600018167890 */ /* 0x000fe4000ff3e03f */
[----:B------:R-:W-:Y:S02]  /*61a0*/  UIADD3 UR24, UP2, UR24, 0x9000, URZ ;  /* 0x0000900018187890 */ /* 0x000fe4000ff5e03f */
[----:B------:R-:W-:Y:S02]  /*61b0*/  UIADD3.X UR21, URZ, UR25, URZ, UP0, !UPT ;  /* 0x000000193f157290 */ /* 0x000fe400087fe43f */
[----:B------:R-:W-:-:S02]  /*61c0*/  UIADD3.X UR23, URZ, UR25, URZ, UP1, !UPT ;  /* 0x000000193f177290 */ /* 0x000fc40008ffe43f */
[----:B------:R-:W-:-:S12]  /*61d0*/  UIADD3.X UR25, URZ, UR25, URZ, UP2, !UPT ;  /* 0x000000193f197290 */ /* 0x000fd800097fe43f */
.L_x_1915:
        /* <DEDUP_REMOVED lines=20> */
.L_x_1904:
[----:B------:R-:W-:Y:S05]  /*6320*/  BSYNC B0 ;  /* 0x0000000000007941 */ /* 0x000fea0003800000 */
.L_x_1903:
        /* <DEDUP_REMOVED lines=13> */
.L_x_1906:
[----:B------:R-:W-:Y:S05]  /*6400*/  BSYNC B0 ;  /* 0x0000000000007941 */ /* 0x000fea0003800000 */
.L_x_1905:
[----:B------:R-:W-:Y:S06]  /*6410*/  BAR.ARV 0xa, 0xa0 ;  /* 0x0282800000007b1d */ /* 0x000fec0000002000 */
[----:B------:R-:W-:Y:S04]  /*6420*/  BSSY B0, `(.L_x_1907) ;  /* 0x0000003000007945 */ /* 0x000fe80003800000 */
[----:B------:R-:W-:Y:S05]  /*6430*/  @!P0 BRA `(.L_x_1908) ;  /* 0x0000000000048947 */ /* 0x000fea0003800000 */
[----:B------:R-:W-:-:S04]  /*6440*/  DEPBAR.LE SB0, 0x0 ;  /* 0x000080000000791a */ /* 0x000fc80000000000 */
.L_x_1908:
[----:B------:R-:W-:Y:S05]  /*6450*/  BSYNC B0 ;  /* 0x0000000000007941 */ /* 0x000fea0003800000 */
.L_x_1907:
        /* <DEDUP_REMOVED lines=13> */
.L_x_1910:
[----:B------:R-:W-:Y:S05]  /*6530*/  BSYNC B0 ;  /* 0x0000000000007941 */ /* 0x000fea0003800000 */
.L_x_1909:
        /* <DEDUP_REMOVED lines=13> */
.L_x_1912:
[----:B------:R-:W-:Y:S05]  /*6610*/  BSYNC B0 ;  /* 0x0000000000007941 */ /* 0x000fea0003800000 */
.L_x_1911:
[----:B------:R-:W-:Y:S01]  /*6620*/  UIADD3 UR18, UR18, 0x2, URZ ;  /* 0x0000000212127890 */ /* 0x000fe2000fffe03f */
[----:B------:R-:W-:Y:S06]  /*6630*/  BAR.ARV 0xa, 0xa0 ;  /* 0x0282800000007b1d */ /* 0x000fec0000002000 */
[----:B------:R-:W-:Y:S01]  /*6640*/  UISETP.GE.AND UP0, UPT, UR18, UR12, UPT ;  /* 0x0000000c1200728c */ /* 0x000fe2000bf06270 */
[----:B------:R-:W-:Y:S04]  /*6650*/  BSSY B0, `(.L_x_1913) ;  /* 0x0000003000007945 */ /* 0x000fe80003800000 */
[----:B------:R-:W-:Y:S06]  /*6660*/  @!P0 BRA `(.L_x_1914) ;  /* 0x0000000000048947 */ /* 0x000fec0003800000 */
[----:B------:R-:W-:-:S04]  /*6670*/  DEPBAR.LE SB0, 0x0 ;  /* 0x000080000000791a */ /* 0x000fc80000000000 */
.L_x_1914:
[----:B------:R-:W-:Y:S05]  /*6680*/  BSYNC B0 ;  /* 0x0000000000007941 */ /* 0x000fea0003800000 */
.L_x_1913:
[----:B------:R-:W-:Y:S06]  /*6690*/  BAR.ARV 0xb, 0xa0 ;  /* 0x02c2800000007b1d */ /* 0x000fec0000002000 */
[----:B------:R-:W-:Y:S01]  /*66a0*/  PLOP3.LUT P1, PT, PT, PT, UP0, 0x80, 0x0 ;  /* 0x000000000000781c */ /* 0x000fe20003f2f008 */
[----:B------:R-:W-:Y:S02]  /*66b0*/  UIADD3 UR26, UR26, 0x3000, URZ ;  /* 0x000030001a1a7890 */ /* 0x000fe4000fffe03f */
[----:B------:R-:W-:-:S10]  /*66c0*/  UIADD3 UR6, UR6, 0x3000, URZ ;  /* 0x0000300006067890 */ /* 0x000fd4000fffe03f */
[----:B------:R-:W-:Y:S05]  /*66d0*/  @!P1 BRA `(.L_x_1915) ;  /* 0xfffffff800c09947 */ /* 0x000fea000383ffff */
[----:B------:R-:W-:Y:S05]  /*66e0*/  BRA `(.L_x_1857) ;  /* 0x0000002c00707947 */ /* 0x000fea0003800000 */
.L_x_1887:
        /* <DEDUP_REMOVED lines=14> */
.L_x_1916:
        /* <DEDUP_REMOVED lines=14> */
.L_x_1918:
[----:B------:R-:W-:-:S05]  /*68b0*/  ULDC UR4, c[0x0][0x8c4] ;  /* 0x0002310000047ab9 */ /* 0x000fca0000000800 */
.L_x_1917:
        /* <DEDUP_REMOVED lines=59> */
.L_x_1920:
        /* <DEDUP_REMOVED lines=13> */
.L_x_1921:
        /* <DEDUP_REMOVED lines=8> */
.L_x_1922:
        /* <DEDUP_REMOVED lines=21> */
.L_x_1923:
        /* <DEDUP_REMOVED lines=50> */
.L_x_1953:
        /* <DEDUP_REMOVED lines=15> */
.L_x_1926:
        /* <DEDUP_REMOVED lines=127> */
.L_x_1937:
[----:B-123--:R-:W-:-:S04]  /*7b10*/  SHF.L.U32 R18, R10, 0x1f, RZ ;  /* 0x0000001f0a127819 */ /* 0x00efc800000006ff */
[----:B------:R-:W2:Y:S02]  /*7b20*/  SYNCS.PHASECHK.TRANS64.TRYWAIT P1, [R15+URZ+0x26840], R18 ;  /* 0x026840120f0075a7 */ /* 0x000ea4000802017f */
[----:B--2---:R-:W-:Y:S05]  /*7b30*/  @!P1 BRA `(.L_x_1929) ;  /* 0x0000001800dc9947 */ /* 0x004fea0003800000 */
.L_x_1954:
        /* <DEDUP_REMOVED lines=8> */
.L_x_1930:
        /* <DEDUP_REMOVED lines=44> */
.L_x_1955:
        /* <DEDUP_REMOVED lines=8> */
.L_x_1932:
        /* <DEDUP_REMOVED lines=44> */
.L_x_1956:
        /* <DEDUP_REMOVED lines=8> */
.L_x_1934:
        /* <DEDUP_REMOVED lines=38> */
.L_x_1958:
        /* <DEDUP_REMOVED lines=8> */
.L_x_1936:
        /* <DEDUP_REMOVED lines=44> */
.L_x_1928:
[----:B------:R-:W4:Y:S02]  /*87e0*/  LDL.LU R4, [R1+0x4] ;  /* 0x0000040001047983 */ /* 0x000f240000300800 */
[----:B----4-:R-:W-:Y:S02]  /*87f0*/  ISETP.NE.AND P1, PT, R4, RZ, PT ;  /* 0x000000ff0400720c */ /* 0x010fe40003f25270 */
[----:B------:R4:W5:Y:S11]  /*8800*/  LDL R4, [R1] ;  /* 0x0000000001047983 */ /* 0x0009760000100800 */
[----:B----4-:R-:W-:Y:S05]  /*8810*/  @!P1 BRA `(.L_x_1927) ;  /* 0x0000000400949947 */ /* 0x010fea0003800000 */
[----:B------:R-:W-:-:S04]  /*8820*/  SHF.L.U32 R12, R10, 0x1f, RZ ;  /* 0x0000001f0a0c7819 */ /* 0x000fc800000006ff */
[----:B------:R-:W4:Y:S02]  /*8830*/  SYNCS.PHASECHK.TRANS64.TRYWAIT P1, [R15+URZ+0x26840], R12 ;  /* 0x0268400c0f0075a7 */ /* 0x000f24000802017f */
[----:B----4-:R-:W-:Y:S05]  /*8840*/  @!P1 BRA `(.L_x_1938) ;  /* 0x0000000c00ec9947 */ /* 0x010fea0003800000 */
.L_x_1959:
        /* <DEDUP_REMOVED lines=8> */
.L_x_1939:
        /* <DEDUP_REMOVED lines=41> */
.L_x_1960:
        /* <DEDUP_REMOVED lines=8> */
.L_x_1941:
        /* <DEDUP_REMOVED lines=41> */
.L_x_1927:
[----:B------:R-:W1:Y:S01]  /*8e70*/  S2R R0, SR_TID.X ;  /* 0x0000000000007919 */ /* 0x000e620000002100 */
[----:B------:R-:W-:Y:S01]  /*8e80*/  IMAD R3, R16, 0x8, R15 ;  /* 0x0000000810037824 */ /* 0x000fe200078e020f */
[----:B-1----:R-:W-:Y:S02]  /*8e90*/  LOP3.LUT R2, R0, 0x7f, RZ, 0xc0, !PT ;  /* 0x0000007f00027812 */ /* 0x002fe400078ec0ff */
[----:B------:R-:W-:Y:S02]  /*8ea0*/  SHF.L.U32 R0, R10, 0x1f, RZ ;  /* 0x0000001f0a007819 */ /* 0x000fe400000006ff */
[----:B------:R-:W-:Y:S02]  /*8eb0*/  ISETP.NE.AND P1, PT, R2, RZ, PT ;  /* 0x000000ff0200720c */ /* 0x000fe40003f25270 */
[----:B------:R-:W1:Y:S02]  /*8ec0*/  SYNCS.PHASECHK.TRANS64.TRYWAIT P0, [R3+URZ+0x26840], R0 ;  /* 0x02684000030075a7 */ /* 0x000e64000800017f */
[----:B-1----:R-:W-:Y:S09]  /*8ed0*/  @!P0 BRA `(.L_x_1942) ;  /* 0x0000000800708947 */ /* 0x002ff20003800000 */
.L_x_1961:
[----:B------:R-:W-:Y:S05]  /*8ee0*/  @P1 BRA `(.L_x_1943) ;  /* 0x0000000000181947 */ /* 0x000fea0003800000 */
[----:B------:R-:W1:Y:S01]  /*8ef0*/  S2R R2, SR_TID.X ;  /* 0x0000000000027919 */ /* 0x000e620000002100 */
[----:B------:R-:W-:-:S04]  /*8f00*/  IMAD.MOV.U32 R0, RZ, RZ, 0x3100 ;  /* 0x00003100ff007424 */ /* 0x000fc800078e00ff */
[----:B------:R1:W-:Y:S02]  /*8f10*/  SYNCS.ARRIVE.TRANS64 RZ, [R3+URZ+0x26830], R0 ;  /* 0x0268300003ff79a7 */ /* 0x0003e4000800003f */
[----:B-1----:R-:W-:-:S13]  /*8f20*/  LOP3.LUT P0, RZ, R2, 0x1f, RZ, 0xc0, !PT ;  /* 0x0000001f02ff7812 */ /* 0x002fda000780c0ff */
[----:B------:R-:W-:Y:S05]  /*8f30*/  @!P0 BRA `(.L_x_1943) ;  /* 0x0000000000048947 */ /* 0x000fea0003800000 */
[----:B------:R-:W-:Y:S01]  /*8f40*/  BPT.TRAP 0x1 ;  /* 0x000000040000795c */ /* 0x000fe20000300000 */
.L_x_1943:
        /* <DEDUP_REMOVED lines=48> */
.L_x_1924:
[----:B------:R-:W-:Y:S05]  /*9250*/  BSYNC B0 ;  /* 0x0000000000007941 */ /* 0x000fea0003800000 */
.L_x_1919:
[----:B------:R-:W-:-:S03]  /*9260*/  UMOV UR8, 0xffffffff ;  /* 0xffffffff00087882 */ /* 0x000fc60000000000 */
[----:B------:R-:W-:Y:S05]  /*9270*/  BRA.DIV UR8, `(.L_x_1944) ;  /* 0x00000006089c7947 */ /* 0x000fea000b800000 */
[----:B------:R-:W-:-:S13]  /*9280*/  ELECT P6, URZ, PT ;  /* 0x00000000003f782f */ /* 0x000fda00038c0000 */
.L_x_1964:
[----:B------:R-:W-:Y:S05]  /*9290*/  @!P6 BRA `(.L_x_1857) ;  /* 0x000000000084e947 */ /* 0x000fea0003800000 */
[----:B------:R-:W-:-:S06]  /*92a0*/  ULOP3.LUT UR8, UR38, 0x2, URZ, 0xfc, !UPT ;  /* 0x0000000226087892 */ /* 0x000fcc000f8efc3f */
[----:B------:R-:W-:-:S05]  /*92b0*/  IMAD.U32 R2, RZ, RZ, UR8 ;  /* 0x00000008ff027e24 */ /* 0x000fca000f8e00ff */
[----:B------:R-:W-:-:S13]  /*92c0*/  ISETP.NE.AND P2, PT, R2, 0x3, PT ;  /* 0x000000030200780c */ /* 0x000fda0003f45270 */
[----:B------:R-:W-:Y:S05]  /*92d0*/  @!P2 BRA `(.L_x_1945) ;  /* 0x000000000004a947 */ /* 0x000fea0003800000 */
[----:B---3--:R-:W-:Y:S01]  /*92e0*/  BPT.TRAP 0x1 ;  /* 0x000000040000795c */ /* 0x008fe20000300000 */
.L_x_1945:
        /* <DEDUP_REMOVED lines=15> */
.L_x_1965:
[----:B------:R-:W2:Y:S02]  /*93e0*/  SYNCS.PHASECHK.TRANS64.TRYWAIT P0, [R3+URZ], R2 ;  /* 0x00000002030075a7 */ /* 0x000ea4000800017f */
[----:B--2---:R-:W-:Y:S05]  /*93f0*/  @!P0 BRA `(.L_x_1947) ;  /* 0x0000000400708947 */ /* 0x004fea0003800000 */
.L_x_1966:
[----:B------:R-:W-:Y:S05]  /*9400*/  @!P2 BRA `(.L_x_1948) ;  /* 0x000000000004a947 */ /* 0x000fea0003800000 */
[----:B---3--:R-:W-:Y:S01]  /*9410*/  BPT.TRAP 0x1 ;  /* 0x000000040000795c */ /* 0x008fe20000300000 */
.L_x_1948:
[----:B--2---:R-:W-:-:S04]  /*9420*/  VIADD R3, R8, 0x26840 ;  /* 0x0002684008037836 */ /* 0x004fc80000000000 */
[----:B------:R-:W-:-:S04]  /*9430*/  IMAD R5, R0, 0x8, R3 ;  /* 0x0000000800057824 */ /* 0x000fc800078e0203 */
[----:B------:R-:W2:Y:S02]  /*9440*/  SYNCS.PHASECHK.TRANS64.TRYWAIT P0, [R5+URZ], R4 ;  /* 0x00000004050075a7 */ /* 0x000ea4000800017f */
[----:B--2---:R-:W-:Y:S05]  /*9450*/  @!P0 BRA `(.L_x_1949) ;  /* 0x00000004006c8947 */ /* 0x004fea0003800000 */
.L_x_1967:
[----:B------:R-:W-:-:S07]  /*9460*/  IMAD R3, R6, 0x8, R3 ;  /* 0x0000000806037824 */ /* 0x000fce00078e0203 */
.L_x_1950:
[----:B----4-:R4:W1:Y:S02]  /*9470*/  SYNCS.PHASECHK.TRANS64.TRYWAIT P0, [R3+URZ], R2 ;  /* 0x00000002030075a7 */ /* 0x010864000800017f */
[----:B-1----:R-:W-:Y:S05]  /*9480*/  @!P0 NANOSLEEP.SYNCS 0x989680 ;  /* 0x009896800000895d */ /* 0x002fea0003900000 */
[----:B------:R-:W1:Y:S02]  /*9490*/  @!P0 SYNCS.PHASECHK.TRANS64 P0, [R3+URZ], R2 ;  /* 0x00000002030085a7 */ /* 0x000e64000800007f */
[----:B-1----:R-:W-:Y:S05]  /*94a0*/  @!P0 BRA `(.L_x_1950) ;  /* 0xfffffffc00f08947 */ /* 0x002fea000383ffff */
.L_x_1857:
[----:B---3--:R-:W-:Y:S05]  /*94b0*/  BSYNC B6 ;  /* 0x0000000000067941 */ /* 0x008fea0003800000 */
.L_x_1851:
[----:B------:R-:W-:Y:S05]  /*94c0*/  EXIT ;  /* 0x000000000000794d */ /* 0x000fea0003800000 */
.L_x_1868:
[----:B------:R-:W-:Y:S02]  /*94d0*/  IMAD.MOV.U32 R13, RZ, RZ, R16 ;  /* 0x000000ffff0d7224 */ /* 0x000fe400078e0010 */
[----:B------:R-:W-:Y:S02]  /*94e0*/  IMAD.MOV.U32 R12, RZ, RZ, RZ ;  /* 0x000000ffff0c7224 */ /* 0x000fe400078e00ff */
[----:B------:R-:W-:Y:S02]  /*94f0*/  IMAD.MOV.U32 R11, RZ, RZ, 0x1f ;  /* 0x0000001fff0b7424 */ /* 0x000fe400078e00ff */
[----:B------:R-:W-:-:S07]  /*9500*/  IMAD.MOV.U32 R15, RZ, RZ, -0x1 ;  /* 0xffffffffff0f7424 */ /* 0x000fce00078e00ff */
[----:B------:R-:W-:Y:S05]  /*9510*/  WARPSYNC.COLLECTIVE R15, `(.L_x_1951) ;  /* 0x000000000f087348 */ /* 0x000fea0003c00000 */
[----:B------:R1:W2:Y:S02]  /*9520*/  SHFL.IDX P6, R14, R13, R12, R11 ;  /* 0x0000000c0d0e7389 */ /* 0x0002a400000c000b */
[----:B-12---:R-:W-:Y:S01]  /*9530*/  ENDCOLLECTIVE ;  /* 0x000000000000791b */ /* 0x006fe20003800000 */
.L_x_1951:
[----:B------:R-:W-:Y:S05]  /*9540*/  BRA `(.L_x_1952) ;  /* 0xffffff7c00ec7947 */ /* 0x000fea000383ffff */
.L_x_1870:
[----:B--2---:R2:W3:Y:S02]  /*9550*/  SYNCS.PHASECHK.TRANS64.TRYWAIT P0, [R18+URZ+0x26800], R5 ;  /* 0x02680005120075a7 */ /* 0x0044e4000800017f */
[----:B---3--:R-:W-:Y:S05]  /*9560*/  @!P0 NANOSLEEP.SYNCS 0x989680 ;  /* 0x009896800000895d */ /* 0x008fea0003900000 */
[----:B------:R-:W3:Y:S02]  /*9570*/  @!P0 SYNCS.PHASECHK.TRANS64 P0, [R18+URZ+0x26800], R5 ;  /* 0x02680005120085a7 */ /* 0x000ee4000800007f */
[----:B---3--:R-:W-:Y:S05]  /*9580*/  @!P0 BRA `(.L_x_1870) ;  /* 0xfffffffc00f08947 */ /* 0x008fea000383ffff */
[----:B------:R-:W-:Y:S05]  /*9590*/  BRA `(.L_x_1869) ;  /* 0xffffff8000147947 */ /* 0x000fea000383ffff */
.L_x_1875:
[----:B--2---:R-:W-:-:S04]  /*95a0*/  IMAD.U32 R7, RZ, RZ, UR7 ;  /* 0x00000007ff077e24 */ /* 0x004fc8000f8e00ff */
[----:B------:R2:W3:Y:S03]  /*95b0*/  SYNCS.PHASECHK.TRANS64.TRYWAIT P0, [R7+URZ+0x26810], R16 ;  /* 0x02681010070075a7 */ /* 0x0004e6000800017f */
[----:B---3--:R-:W-:Y:S05]  /*95c0*/  @!P0 NANOSLEEP.SYNCS 0x989680 ;  /* 0x009896800000895d */ /* 0x008fea0003900000 */
[----:B------:R-:W3:Y:S02]  /*95d0*/  @!P0 SYNCS.PHASECHK.TRANS64 P0, [R7+URZ+0x26810], R16 ;  /* 0x02681010070085a7 */ /* 0x000ee4000800007f */
[----:B---3--:R-:W-:Y:S05]  /*95e0*/  @!P0 BRA `(.L_x_1875) ;  /* 0xfffffffc00ec8947 */ /* 0x008fea000383ffff */
[----:B------:R-:W-:Y:S05]  /*95f0*/  BRA `(.L_x_1874) ;  /* 0xffffff8800687947 */ /* 0x000fea000383ffff */
.L_x_1879:
[----:B------:R-:W-:-:S04]  /*9600*/  IMAD.U32 R121, RZ, RZ, UR7 ;  /* 0x00000007ff797e24 */ /* 0x000fc8000f8e00ff */
[----:B------:R1:W1:Y:S03]  /*9610*/  SYNCS.PHASECHK.TRANS64.TRYWAIT P0, [R121+URZ+0x26830], R16 ;  /* 0x02683010790075a7 */ /* 0x000266000800017f */
[----:B-1----:R-:W-:Y:S05]  /*9620*/  @!P0 NANOSLEEP.SYNCS 0x989680 ;  /* 0x009896800000895d */ /* 0x002fea0003900000 */
[----:B------:R-:W1:Y:S02]  /*9630*/  @!P0 SYNCS.PHASECHK.TRANS64 P0, [R121+URZ+0x26830], R16 ;  /* 0x02683010790085a7 */ /* 0x000e64000800007f */
[----:B-1----:R-:W-:Y:S05]  /*9640*/  @!P0 BRA `(.L_x_1879) ;  /* 0xfffffffc00ec8947 */ /* 0x002fea000383ffff */
[----:B------:R-:W-:Y:S05]  /*9650*/  BRA `(.L_x_1878) ;  /* 0xffffff8c00707947 */ /* 0x000fea000383ffff */
.L_x_1925:
[----:B-1----:R1:W2:Y:S02]  /*9660*/  SYNCS.PHASECHK.TRANS64.TRYWAIT P0, [R15+URZ+0x26820], R0 ;  /* 0x026820000f0075a7 */ /* 0x0022a4000800017f */
[----:B--2---:R-:W-:Y:S05]  /*9670*/  @!P0 NANOSLEEP.SYNCS 0x989680 ;  /* 0x009896800000895d */ /* 0x004fea0003900000 */
[----:B------:R-:W2:Y:S02]  /*9680*/  @!P0 SYNCS.PHASECHK.TRANS64 P0, [R15+URZ+0x26820], R0 ;  /* 0x026820000f0085a7 */ /* 0x000ea4000800007f */
[----:B--2---:R-:W-:Y:S05]  /*9690*/  @!P0 BRA `(.L_x_1925) ;  /* 0xfffffffc00f08947 */ /* 0x004fea000383ffff */
[----:B------:R-:W-:Y:S05]  /*96a0*/  BRA `(.L_x_1953) ;  /* 0xffffffd800e07947 */ /* 0x000fea000383ffff */
.L_x_1929:
[----:B--2---:R2:W3:Y:S02]  /*96b0*/  SYNCS.PHASECHK.TRANS64.TRYWAIT P1, [R15+URZ+0x26840], R18 ;  /* 0x026840120f0075a7 */ /* 0x0044e4000802017f */
[----:B---3--:R-:W-:Y:S05]  /*96c0*/  @!P1 NANOSLEEP.SYNCS 0x989680 ;  /* 0x009896800000995d */ /* 0x008fea0003900000 */
[----:B------:R-:W3:Y:S02]  /*96d0*/  @!P1 SYNCS.PHASECHK.TRANS64 P1, [R15+URZ+0x26840], R18 ;  /* 0x026840120f0095a7 */ /* 0x000ee4000802007f */
[----:B---3--:R-:W-:Y:S05]  /*96e0*/  @!P1 BRA `(.L_x_1929) ;  /* 0xfffffffc00f09947 */ /* 0x008fea000383ffff */
[----:B------:R-:W-:Y:S05]  /*96f0*/  BRA `(.L_x_1954) ;  /* 0xffffffe400107947 */ /* 0x000fea000383ffff */
.L_x_1931:
[----:B-1----:R1:W3:Y:S02]  /*9700*/  SYNCS.PHASECHK.TRANS64.TRYWAIT P1, [R15+URZ+0x26828], R18 ;  /* 0x026828120f0075a7 */ /* 0x0022e4000802017f */
[----:B---3--:R-:W-:Y:S05]  /*9710*/  @!P1 NANOSLEEP.SYNCS 0x989680 ;  /* 0x009896800000995d */ /* 0x008fea0003900000 */
[----:B------:R-:W3:Y:S02]  /*9720*/  @!P1 SYNCS.PHASECHK.TRANS64 P1, [R15+URZ+0x26828], R18 ;  /* 0x026828120f0095a7 */ /* 0x000ee4000802007f */
[----:B---3--:R-:W-:Y:S05]  /*9730*/  @!P1 BRA `(.L_x_1931) ;  /* 0xfffffffc00f09947 */ /* 0x008fea000383ffff */
[----:B------:R-:W-:Y:S05]  /*9740*/  BRA `(.L_x_1955) ;  /* 0xffffffe400cc7947 */ /* 0x000fea000383ffff */
.L_x_1933:
[----:B---3--:R3:W4:Y:S02]  /*9750*/  SYNCS.PHASECHK.TRANS64.TRYWAIT P1, [R15+URZ+0x26848], R18 ;  /* 0x026848120f0075a7 */ /* 0x008724000802017f */
[----:B----4-:R-:W-:Y:S05]  /*9760*/  @!P1 NANOSLEEP.SYNCS 0x989680 ;  /* 0x009896800000995d */ /* 0x010fea0003900000 */
[----:B------:R-:W4:Y:S02]  /*9770*/  @!P1 SYNCS.PHASECHK.TRANS64 P1, [R15+URZ+0x26848], R18 ;  /* 0x026848120f0095a7 */ /* 0x000f24000802007f */
[----:B----4-:R-:W-:Y:S05]  /*9780*/  @!P1 BRA `(.L_x_1933) ;  /* 0xfffffffc00f09947 */ /* 0x010fea000383ffff */
[----:B------:R-:W-:Y:S05]  /*9790*/  BRA `(.L_x_1956) ;  /* 0xffffffe800887947 */ /* 0x000fea000383ffff */
.L_x_1935:
[----:B------:R-:W-:-:S07]  /*97a0*/  SHF.L.U32 R4, R10, 0x1f, RZ ;  /* 0x0000001f0a047819 */ /* 0x000fce00000006ff */
.L_x_1957:
[----:B----4-:R4:W1:Y:S02]  /*97b0*/  SYNCS.PHASECHK.TRANS64.TRYWAIT P1, [R15+URZ+0x26820], R4 ;  /* 0x026820040f0075a7 */ /* 0x010864000802017f */
[----:B-1----:R-:W-:Y:S05]  /*97c0*/  @!P1 NANOSLEEP.SYNCS 0x989680 ;  /* 0x009896800000995d */ /* 0x002fea0003900000 */
[----:B------:R-:W1:Y:S02]  /*97d0*/  @!P1 SYNCS.PHASECHK.TRANS64 P1, [R15+URZ+0x26820], R4 ;  /* 0x026820040f0095a7 */ /* 0x000e64000802007f */
[----:B-1----:R-:W-:Y:S05]  /*97e0*/  @!P1 BRA `(.L_x_1957) ;  /* 0xfffffffc00f09947 */ /* 0x002fea000383ffff */
[----:B------:R-:W-:Y:S05]  /*97f0*/  BRA `(.L_x_1958) ;  /* 0xffffffec00287947 */ /* 0x000fea000383ffff */
.L_x_1938:
[----:B----4-:R4:W1:Y:S02]  /*9800*/  SYNCS.PHASECHK.TRANS64.TRYWAIT P1, [R15+URZ+0x26840], R12 ;  /* 0x0268400c0f0075a7 */ /* 0x010864000802017f */
[----:B-1----:R-:W-:Y:S05]  /*9810*/  @!P1 NANOSLEEP.SYNCS 0x989680 ;  /* 0x009896800000995d */ /* 0x002fea0003900000 */
[----:B------:R-:W1:Y:S02]  /*9820*/  @!P1 SYNCS.PHASECHK.TRANS64 P1, [R15+URZ+0x26840], R12 ;  /* 0x0268400c0f0095a7 */ /* 0x000e64000802007f */
[----:B-1----:R-:W-:Y:S05]  /*9830*/  @!P1 BRA `(.L_x_1938) ;  /* 0xfffffffc00f09947 */ /* 0x002fea000383ffff */
[----:B------:R-:W-:Y:S05]  /*9840*/  BRA `(.L_x_1959) ;  /* 0xfffffff000007947 */ /* 0x000fea000383ffff */
.L_x_1940:
[----:B-1----:R1:W2:Y:S02]  /*9850*/  SYNCS.PHASECHK.TRANS64.TRYWAIT P1, [R15+URZ+0x26828], R12 ;  /* 0x0268280c0f0075a7 */ /* 0x0022a4000802017f */
[----:B--2---:R-:W-:Y:S05]  /*9860*/  @!P1 NANOSLEEP.SYNCS 0x989680 ;  /* 0x009896800000995d */ /* 0x004fea0003900000 */
[----:B------:R-:W2:Y:S02]  /*9870*/  @!P1 SYNCS.PHASECHK.TRANS64 P1, [R15+URZ+0x26828], R12 ;  /* 0x0268280c0f0095a7 */ /* 0x000ea4000802007f */
[----:B--2---:R-:W-:Y:S05]  /*9880*/  @!P1 BRA `(.L_x_1940) ;  /* 0xfffffffc00f09947 */ /* 0x004fea000383ffff */
[----:B------:R-:W-:Y:S05]  /*9890*/  BRA `(.L_x_1960) ;  /* 0xfffffff000b07947 */ /* 0x000fea000383ffff */
.L_x_1942:
[----:B------:R1:W1:Y:S02]  /*98a0*/  SYNCS.PHASECHK.TRANS64.TRYWAIT P0, [R3+URZ+0x26840], R0 ;  /* 0x02684000030075a7 */ /* 0x000264000800017f */
[----:B-1----:R-:W-:Y:S05]  /*98b0*/  @!P0 NANOSLEEP.SYNCS 0x989680 ;  /* 0x009896800000895d */ /* 0x002fea0003900000 */
[----:B------:R-:W1:Y:S02]  /*98c0*/  @!P0 SYNCS.PHASECHK.TRANS64 P0, [R3+URZ+0x26840], R0 ;  /* 0x02684000030085a7 */ /* 0x000e64000800007f */
[----:B-1----:R-:W-:Y:S05]  /*98d0*/  @!P0 BRA `(.L_x_1942) ;  /* 0xfffffffc00f08947 */ /* 0x002fea000383ffff */
[----:B------:R-:W-:Y:S05]  /*98e0*/  BRA `(.L_x_1961) ;  /* 0xfffffff4007c7947 */ /* 0x000fea000383ffff */
.L_x_1944:
[----:B------:R-:W-:Y:S01]  /*98f0*/  BSSY B0, `(.L_x_1962) ;  /* 0x0000006000007945 */ /* 0x000fe20003800000 */
[----:B------:R-:W-:-:S07]  /*9900*/  IMAD.MOV.U32 R15, RZ, RZ, -0x1 ;  /* 0xffffffffff0f7424 */ /* 0x000fce00078e00ff */
[----:B---3--:R-:W-:Y:S05]  /*9910*/  WARPSYNC.COLLECTIVE R15, `(.L_x_1963) ;  /* 0x000000000f0c7348 */ /* 0x008fea0003c00000 */
[----:B------:R-:W-:Y:S02]  /*9920*/  ELECT P6, UR62, PT ;  /* 0x00000000003e782f */ /* 0x000fe400038c0000 */
[----:B------:R-:W-:Y:S01]  /*9930*/  MOV R14, UR62 ;  /* 0x0000003e000e7c02 */ /* 0x000fe20008000f00 */
[----:B---3--:R-:W-:Y:S10]  /*9940*/  ENDCOLLECTIVE ;  /* 0x000000000000791b */ /* 0x008ff40003800000 */
.L_x_1963:
[----:B------:R-:W-:Y:S05]  /*9950*/  BSYNC B0 ;  /* 0x0000000000007941 */ /* 0x000fea0003800000 */
.L_x_1962:
[----:B------:R-:W-:Y:S05]  /*9960*/  BRA `(.L_x_1964) ;  /* 0xfffffff800487947 */ /* 0x000fea000383ffff */
.L_x_1946:
[----:B-1----:R1:W2:Y:S02]  /*9970*/  SYNCS.PHASECHK.TRANS64.TRYWAIT P0, [R7+URZ], R4 ;  /* 0x00000004070075a7 */ /* 0x0022a4000800017f */
[----:B--2---:R-:W-:Y:S05]  /*9980*/  @!P0 NANOSLEEP.SYNCS 0x989680 ;  /* 0x009896800000895d */ /* 0x004fea0003900000 */
[----:B------:R-:W2:Y:S02]  /*9990*/  @!P0 SYNCS.PHASECHK.TRANS64 P0, [R7+URZ], R4 ;  /* 0x00000004070085a7 */ /* 0x000ea4000800007f */
[----:B--2---:R-:W-:Y:S05]  /*99a0*/  @!P0 BRA `(.L_x_1946) ;  /* 0xfffffffc00f08947 */ /* 0x004fea000383ffff */
[----:B------:R-:W-:Y:S05]  /*99b0*/  BRA `(.L_x_1965) ;  /* 0xfffffff800887947 */ /* 0x000fea000383ffff */
.L_x_1947:
[----:B--2---:R2:W4:Y:S02]  /*99c0*/  SYNCS.PHASECHK.TRANS64.TRYWAIT P0, [R3+URZ], R2 ;  /* 0x00000002030075a7 */ /* 0x004524000800017f */
[----:B----4-:R-:W-:Y:S05]  /*99d0*/  @!P0 NANOSLEEP.SYNCS 0x989680 ;  /* 0x009896800000895d */ /* 0x010fea0003900000 */
[----:B------:R-:W4:Y:S02]  /*99e0*/  @!P0 SYNCS.PHASECHK.TRANS64 P0, [R3+URZ], R2 ;  /* 0x00000002030085a7 */ /* 0x000f24000800007f */
[----:B----4-:R-:W-:Y:S05]  /*99f0*/  @!P0 BRA `(.L_x_1947) ;  /* 0xfffffffc00f08947 */ /* 0x010fea000383ffff */
[----:B------:R-:W-:Y:S05]  /*9a00*/  BRA `(.L_x_1966) ;  /* 0xfffffff8007c7947 */ /* 0x000fea000383ffff */
.L_x_1949:
[----:B--2---:R2:W4:Y:S02]  /*9a10*/  SYNCS.PHASECHK.TRANS64.TRYWAIT P0, [R5+URZ], R4 ;  /* 0x00000004050075a7 */ /* 0x004524000800017f */
[----:B----4-:R-:W-:Y:S05]  /*9a20*/  @!P0 NANOSLEEP.SYNCS 0x989680 ;  /* 0x009896800000895d */ /* 0x010fea0003900000 */
[----:B------:R-:W4:Y:S02]  /*9a30*/  @!P0 SYNCS.PHASECHK.TRANS64 P0, [R5+URZ], R4 ;  /* 0x00000004050085a7 */ /* 0x000f24000800007f */
[----:B----4-:R-:W-:Y:S05]  /*9a40*/  @!P0 BRA `(.L_x_1949) ;  /* 0xfffffffc00f08947 */ /* 0x010fea000383ffff */
[----:B------:R-:W-:Y:S05]  /*9a50*/  BRA `(.L_x_1967) ;  /* 0xfffffff800807947 */ /* 0x000fea000383ffff */
.L_x_1968:
        /* <DEDUP_REMOVED lines=10> */
.L_x_3309:


//--------------------- .text._ZN7cutlass13device_kernelIN5flash11enable_sm90INS1_16FlashAttnBwdSm90INS1_25CollectiveMainloopBwdSm90ILi2ELi2ELi2EN4cute5tupleIJNS5_1CILi1EEES8_S8_EEENS6_IJNS7_ILi64EEENS7_ILi128EEENS7_ILi96EEEEEENS_6half_tEfNS_4arch4Sm90ELb0ELb1ELb0ELb1ELb1ELb1ELb0ELb0ELi2ELi1ELi2ELi1ELb1EEENS1_24CollectiveEpilogueBwdGQAISD_fSG_Li256ELb1ELb1EEENS1_19SingleTileSchedulerILb1ELb0ELb0ELi128EEEEEEEEEvNT_6ParamsE --------------------------
	.section	.text._ZN7cutlass13device_kernelIN5flash11enable_sm90INS1_16FlashAttnBwdSm90INS1_25CollectiveMainloopBwdSm90ILi2ELi2ELi2EN4cute5tupleIJNS5_1CILi1EEES8_S8_EEENS6_IJNS7_ILi64EEENS7_ILi128EEENS7_ILi96EEEEEENS_6half_tEfNS_4arch4Sm90ELb0ELb1ELb0ELb1ELb1ELb1ELb0ELb0ELi2ELi1ELi2ELi1ELb1EEENS1_24CollectiveEpilogueBwdGQAISD_fSG_Li256ELb1ELb1EEENS1_19SingleTileSchedulerILb1ELb0ELb0ELi128EEEEEEEEEvNT_6ParamsE,"ax",@progbits
	.align	128
.text._ZN7cutlass13device_kernelIN5flash11enable_sm90INS1_16FlashAttnBwdSm90INS1_25CollectiveMainloopBwdSm90ILi2ELi2ELi2EN4cute5tupleIJNS5_1CILi1EEES8_S8_EEENS6_IJNS7_ILi64EEENS7_ILi128EEENS7_ILi96EEEEEENS_6half_tEfNS_4arch4Sm90ELb0ELb1ELb0ELb1ELb1ELb1ELb0ELb0ELi2ELi1ELi2ELi1ELb1EEENS1_24CollectiveEpilogueBwdGQAISD_fSG_Li256ELb1ELb1EEENS1_19SingleTileSchedulerILb1ELb0ELb0ELi128EEEEEEEEEvNT_6ParamsE:
        .type           _ZN7cutlass13device_kernelIN5flash11enable_sm90INS1_16FlashAttnBwdSm90INS1_25CollectiveMainloopBwdSm90ILi2ELi2ELi2EN4cute5tupleIJNS5_1CILi1EEES8_S8_EEENS6_IJNS7_ILi64EEENS7_ILi128EEENS7_ILi96EEEEEENS_6half_tEfNS_4arch4Sm90ELb0ELb1ELb0ELb1ELb1ELb1ELb0ELb0ELi2ELi1ELi2ELi1ELb1EEENS1_24CollectiveEpilogueBwdGQAISD_fSG_Li256ELb1ELb1EEENS1_19SingleTileSchedulerILb1ELb0ELb0ELi128EEEEEEEEEvNT_6ParamsE,@function
        .size           _ZN7cutlass13device_kernelIN5flash11enable_sm90INS1_16FlashAttnBwdSm90INS1_25CollectiveMainloopBwdSm90ILi2ELi2ELi2EN4cute5tupleIJNS5_1CILi1EEES8_S8_EEENS6_IJNS7_ILi64EEENS7_ILi128EEENS7_ILi96EEEEEENS_6half_tEfNS_4arch4Sm90ELb0ELb1ELb0ELb1ELb1ELb1ELb0ELb0ELi2ELi1ELi2ELi1ELb1EEENS1_24CollectiveEpilogueBwdGQAISD_fSG_Li256ELb1ELb1EEENS1_19SingleTileSchedulerILb1ELb0ELb0ELi128EEEEEEEEEvNT_6ParamsE,(.L_x_3310 - _ZN7cutlass13device_kernelIN5flash11enable_sm90INS1_16FlashAttnBwdSm90INS1_25CollectiveMainloopBwdSm90ILi2ELi2ELi2EN4cute5tupleIJNS5_1CILi1EEES8_S8_EEENS6_IJNS7_ILi64EEENS7_ILi128EEENS7_ILi96EEEEEENS_6half_tEfNS_4arch4Sm90ELb0ELb1ELb0ELb1ELb1ELb1ELb0ELb0ELi2ELi1ELi2ELi1ELb1EEENS1_24CollectiveEpilogueBwdGQAISD_fSG_Li256ELb1ELb1EEENS1_19SingleTileSchedulerILb1ELb0ELb0ELi128EEEEEEEEEvNT_6ParamsE)
        .other          _ZN7cutlass13device_kernelIN5flash11enable_sm90INS1_16FlashAttnBwdSm90INS1_25CollectiveMainloopBwdSm90ILi2ELi2ELi2EN4cute5tupleIJNS5_1CILi1EEES8_S8_EEENS6_IJNS7_ILi64EEENS7_ILi128EEENS7_ILi96EEEEEENS_6half_tEfNS_4arch4Sm90ELb0ELb1ELb0ELb1ELb1ELb1ELb0ELb0ELi2ELi1ELi2ELi1ELb1EEENS1_24CollectiveEpilogueBwdGQAISD_fSG_Li256ELb1ELb1EEENS1_19SingleTileSchedulerILb1ELb0ELb0ELi128EEEEEEEEEvNT_6ParamsE,@"STO_CUDA_ENTRY STV_DEFAULT"
_ZN7cutlass13device_kernelIN5flash11enable_sm90INS1_16FlashAttnBwdSm90INS1_25CollectiveMainloopBwdSm90ILi2ELi2ELi2EN4cute5tupleIJNS5_1CILi1EEES8_S8_EEENS6_IJNS7_ILi64EEENS7_ILi128EEENS7_ILi96EEEEEENS_6half_tEfNS_4arch4Sm90ELb0ELb1ELb0ELb1ELb1ELb1ELb0ELb0ELi2ELi1ELi2ELi1ELb1EEENS1_24CollectiveEpilogueBwdGQAISD_fSG_Li256ELb1ELb1EEENS1_19SingleTileSchedulerILb1ELb0ELb0ELi128EEEEEEEEEvNT_6ParamsE:
        /* <DEDUP_REMOVED lines=24> */
.L_x_1970:
[----:B------:R-:W-:Y:S05]  /*0180*/  BSYNC B0 ;  /* 0x0000000000007941 */ /* 0x000fea0003800000 */
.L_x_1969:
        /* <DEDUP_REMOVED lines=37> */
.L_x_1971:
        /* <DEDUP_REMOVED lines=22> */
.L_x_1972:
[----:B------:R-:W-:Y:S01]  /*0540*/  PLOP3.LUT P0, PT, PT, PT, UP0, 0x80, 0x0 ;  /* 0x000000000000781c */ /* 0x000fe20003f0f008 */
[----:B------:R-:W-:Y:S01]  /*0550*/  NOP ;  /* 0x0000000000007918 */ /* 0x000fe20000000000 */
[----:B------:R-:W-:Y:S01]  /*0560*/  ULDC.64 UR46, c[0x0][0x208] ;  /* 0x00008200002e7ab9 */ /* 0x000fe20000000a00 */
[----:B------:R-:W-:Y:S01]  /*0570*/  BSSY B6, `(.L_x_1973) ;  /* 0x0000a33000067945 */ /* 0x000fe20003800000 */
[----:B-12-4-:R-:W-:Y:S09]  /*0580*/  BAR.SYNC.DEFER_BLOCKING 0x0 ;  /* 0x0000000000007b1d */ /* 0x016ff20000010000 */
[----:B------:R-:W-:Y:S05]  /*0590*/  @!P0 BRA `(.L_x_1974) ;  /* 0x0000005000dc8947 */ /* 0x000fea0003800000 */
.L_x_1975:
        /* <DEDUP_REMOVED lines=22> */
.L_x_1976:
        /* <DEDUP_REMOVED lines=14> */
.L_x_1978:
[----:B------:R-:W-:-:S05]  /*07e0*/  ULDC UR4, c[0x0][0x8c4] ;  /* 0x0002310000047ab9 */ /* 0x000fca0000000800 */
.L_x_1977:
        /* <DEDUP_REMOVED lines=19> */
.L_x_1980:
        /* <DEDUP_REMOVED lines=14> */
.L_x_1981:
        /* <DEDUP_REMOVED lines=11> */
.L_x_1982:
        /* <DEDUP_REMOVED lines=13> */
.L_x_1983:
        /* <DEDUP_REMOVED lines=66> */
.L_x_1984:
        /* <DEDUP_REMOVED lines=28> */
.L_x_1987:
        /* <DEDUP_REMOVED lines=15> */
.L_x_1986:
        /* <DEDUP_REMOVED lines=22> */
.L_x_1989:
        /* <DEDUP_REMOVED lines=15> */
.L_x_1988:
[----:B------:R-:W-:Y:S01]  /*14a0*/  SHF.R.S32.HI R25, RZ, 0x1f, R22 ;  /* 0x0000001fff197819 */ /* 0x000fe20000011416 */
[----:B------:R-:W-:-:S03]  /*14b0*/  UMOV UR4, 0xffffffff ;  /* 0xffffffff00047882 */ /* 0x000fc60000000000 */
[----:B------:R-:W-:-:S04]  /*14c0*/  LEA.HI R0, R25, R22, RZ, 0x7 ;  /* 0x0000001619007211 */ /* 0x000fc800078f38ff */
[----:B------:R-:W-:Y:S01]  /*14d0*/  SHF.R.S32.HI R16, RZ, 0x7, R0 ;  /* 0x00000007ff107819 */ /* 0x000fe20000011400 */
[----:B------:R-:W-:Y:S06]  /*14e0*/  BRA.DIV UR4, `(.L_x_1990) ;  /* 0x0000009204f47947 */ /* 0x000fec000b800000 */
[----:B------:R1:W2:Y:S02]  /*14f0*/  SHFL.IDX PT, R14, R16, RZ, 0x1f ;  /* 0x00001fff100e7589 */ /* 0x0002a400000e0000 */
.L_x_2114:
        /* <DEDUP_REMOVED lines=15> */
.L_x_1991:
        /* <DEDUP_REMOVED lines=19> */
.L_x_1993:
        /* <DEDUP_REMOVED lines=122> */
.L_x_2004:
[----:B------:R-:W-:-:S06]  /*1ec0*/  UISETP.NE.AND UP0, UPT, UR9, 0x3, UPT ;  /* 0x000000030900788c */ /* 0x000fcc000bf05270 */
[----:B------:R-:W-:-:S13]  /*1ed0*/  PLOP3.LUT P6, PT, PT, PT, UP0, 0x80, 0x0 ;  /* 0x000000000000781c */ /* 0x000fda0003fcf008 */
[----:B-1----:R-:W-:Y:S05]  /*1ee0*/  @!P6 BRA `(.L_x_1994) ;  /* 0x000000000004e947 */ /* 0x002fea0003800000 */
[----:B------:R-:W-:Y:S01]  /*1ef0*/  BPT.TRAP 0x1 ;  /* 0x000000040000795c */ /* 0x000fe20000300000 */
.L_x_1994:
[----:B------:R-:W-:Y:S01]  /*1f00*/  R2UR UR7, R18 ;  /* 0x00000000120772ca */ /* 0x000fe200000e0000 */
[----:B------:R-:W-:-:S05]  /*1f10*/  IMAD.U32 R16, RZ, RZ, UR4 ;  /* 0x00000004ff107e24 */ /* 0x000fca000f8e00ff */
[----:B------:R-:W-:-:S07]  /*1f20*/  SHF.L.U32 R16, R16, 0x1f, RZ ;  /* 0x0000001f10107819 */ /* 0x000fce00000006ff */
[----:B------:R-:W-:-:S09]  /*1f30*/  ULEA UR7, UR5, UR7, 0x3 ;  /* 0x0000000705077291 */ /* 0x000fd2000f8e183f */
[----:B------:R1:W2:Y:S01]  /*1f40*/  SYNCS.PHASECHK.TRANS64.TRYWAIT P0, [UR7+0x26810], R16 ;  /* 0x02681010ff0075a7 */ /* 0x0002a20008000147 */
[----:B------:R-:W-:Y:S05]  /*1f50*/  @!P6 BRA `(.L_x_1995) ;  /* 0x000000000004e947 */ /* 0x000fea0003800000 */
[----:B------:R-:W-:Y:S01]  /*1f60*/  BPT.TRAP 0x1 ;  /* 0x000000040000795c */ /* 0x000fe20000300000 */
.L_x_1995:
[----:B--2---:R-:W-:Y:S05]  /*1f70*/  @P0 BRA `(.L_x_1996) ;  /* 0x0000000000080947 */ /* 0x004fea0003800000 */
[----:B------:R-:W2:Y:S02]  /*1f80*/  SYNCS.PHASECHK.TRANS64.TRYWAIT P0, [UR7+0x26810], R16 ;  /* 0x02681010ff0075a7 */ /* 0x000ea40008000147 */
[----:B--2---:R-:W-:Y:S05]  /*1f90*/  @!P0 BRA `(.L_x_1997) ;  /* 0x00000088007c8947 */ /* 0x004fea0003800000 */
.L_x_1996:
        /* <DEDUP_REMOVED lines=66> */
.L_x_1998:
[----:B------:R1:W1:Y:S01]  /*23c0*/  SYNCS.PHASECHK.TRANS64.TRYWAIT P0, [UR7+0x26830], R16 ;  /* 0x02683010ff0075a7 */ /* 0x0002620008000147 */
[----:B------:R-:W-:Y:S05]  /*23d0*/  @!P6 BRA `(.L_x_1999) ;  /* 0x000000000004e947 */ /* 0x000fea0003800000 */
[----:B------:R-:W-:Y:S01]  /*23e0*/  BPT.TRAP 0x1 ;  /* 0x000000040000795c */ /* 0x000fe20000300000 */
.L_x_1999:
[----:B-1----:R-:W-:Y:S05]  /*23f0*/  @P0 BRA `(.L_x_2000) ;  /* 0x0000000000080947 */ /* 0x002fea0003800000 */
[----:B------:R-:W1:Y:S02]  /*2400*/  SYNCS.PHASECHK.TRANS64.TRYWAIT P0, [UR7+0x26830], R16 ;  /* 0x02683010ff0075a7 */ /* 0x000e640008000147 */
[----:B-1----:R-:W-:Y:S05]  /*2410*/  @!P0 BRA `(.L_x_2001) ;  /* 0x0000008400748947 */ /* 0x002fea0003800000 */
.L_x_2000:
        /* <DEDUP_REMOVED lines=517> */
.L_x_2002:
        /* <DEDUP_REMOVED lines=44> */
.L_x_2003:
        /* <DEDUP_REMOVED lines=62> */
.L_x_1985:
[----:B------:R-:W-:Y:S05]  /*4b10*/  @P0 BRA `(.L_x_1979) ;  /* 0x0000005c00600947 */ /* 0x000fea0003800000 */
[----:B------:R-:W-:Y:S01]  /*4b20*/  ULDC.64 UR4, c[0x0][0x878] ;  /* 0x00021e0000047ab9 */ /* 0x000fe20000000a00 */
[----:B------:R-:W2:Y:S01]  /*4b30*/  S2R R4, SR_TID.X ;  /* 0x0000000000047919 */ /* 0x000ea20000002100 */
[----:B------:R-:W-:Y:S01]  /*4b40*/  UISETP.NE.U32.AND UP0, UPT, UR4, URZ, UPT ;  /* 0x0000003f0400728c */ /* 0x000fe2000bf05070 */
[----:B------:R-:W3:Y:S01]  /*4b50*/  S2UR UR15, SR_CTAID.X ;  /* 0x00000000000f79c3 */ /* 0x000ee20000002500 */
        /* <DEDUP_REMOVED lines=12> */
[----:B-1----:R-:W-:Y:S01]  /*4c20*/  IMAD.U32 R3, RZ, RZ, UR5 ;  /* 0x00000005ff037e24 */ /* 0x002fe2000f8e00ff */
[----:B------:R-:W-:-:S04]  /*4c30*/  ULDC UR5, c[0x0][0x850] ;  /* 0x0002140000057ab9 */ /* 0x000fc80000000800 */
[----:B------:R1:W4:Y:S01]  /*4c40*/  @P0 LDG.E R2, desc[UR46][R2.64] ;  /* 0x0000002e02020981 */ /* 0x000322000c1e1900 */
[----:B------:R-:W5:Y:S01]  /*4c50*/  S2UR UR4, SR_CTAID.Y ;  /* 0x00000000000479c3 */ /* 0x000f620000002600 */
[----:B------:R-:W-:Y:S01]  /*4c60*/  UISETP.NE.AND UP1, UPT, UR5, 0x1, UPT ;  /* 0x000000010500788c */ /* 0x000fe2000bf25270 */
[----:B------:R-:W-:Y:S01]  /*4c70*/  BSSY B0, `(.L_x_2005) ;  /* 0x000005c000007945 */ /* 0x000fe20003800000 */
[----:B---3--:R-:W-:Y:S01]  /*4c80*/  UIMAD UR13, UR15, UR13, URZ ;  /* 0x0000000d0f0d72a4 */ /* 0x008fe2000f8e023f */
[C---:B--2---:R-:W-:Y:S01]  /*4c90*/  ISETP.NE.AND P1, PT, R4.reuse, 0x80, PT ;  /* 0x000000800400780c */ /* 0x044fe20003f25270 */
[----:B------:R-:W-:Y:S02]  /*4ca0*/  UIMAD UR12, UR36, UR14, URZ ;  /* 0x0000000e240c72a4 */ /* 0x000fe4000f8e023f */
[----:B------:R-:W-:Y:S01]  /*4cb0*/  UIMAD UR13, UR13, UR14, URZ ;  /* 0x0000000e0d0d72a4 */ /* 0x000fe2000f8e023f */
[----:B-1----:R-:W-:Y:S01]  /*4cc0*/  VIADD R3, R4, 0xffffff80 ;  /* 0xffffff8004037836 */ /* 0x002fe20000000000 */
[----:B------:R-:W-:-:S03]  /*4cd0*/  UIMAD UR15, UR15, 0x3000, URZ ;  /* 0x000030000f0f78a4 */ /* 0x000fc6000f8e023f */
[----:B------:R-:W-:Y:S01]  /*4ce0*/  @UP1 ULDC UR8, c[0x0][0x854] ;  /* 0x0002150000081ab9 */ /* 0x000fe20000000800 */
[----:B------:R-:W-:Y:S01]  /*4cf0*/  @UP1 ULDC UR16, c[0x0][0x858] ;  /* 0x0002160000101ab9 */ /* 0x000fe20000000800 */
[----:B------:R-:W-:Y:S01]  /*4d00*/  USHF.R.S32.HI UR14, URZ, 0x1f, UR13 ;  /* 0x0000001f3f0e7899 */ /* 0x000fe2000801140d */
[----:B------:R-:W-:Y:S01]  /*4d10*/  SHF.R.S32.HI R0, RZ, 0x1f, R3 ;  /* 0x0000001fff007819 */ /* 0x000fe20000011403 */
[----:B-----5:R-:W-:Y:S02]  /*4d20*/  UIMAD.WIDE.U32 UR8, UR4, UR8, URZ ;  /* 0x00000008040872a5 */ /* 0x020fe4000f8e003f */
        /* <DEDUP_REMOVED lines=75> */
.L_x_2007:
[----:B------:R-:W2:Y:S04]  /*51e0*/  LDG.E.STRONG.GPU R4, desc[UR46][R2.64] ;  /* 0x0000002e02047981 */ /* 0x000ea8000c1ef900 */
[----:B--2---:R-:W-:Y:S01]  /*51f0*/  CCTL.IVALL ;  /* 0x00000000ff00798f */ /* 0x004fe20002000000 */
[----:B------:R-:W-:Y:S05]  /*5200*/  YIELD ;  /* 0x0000000000007946 */ /* 0x000fea0003800000 */
[----:B------:R-:W-:-:S13]  /*5210*/  ISETP.NE.AND P0, PT, R4, UR17, PT ;  /* 0x0000001104007c0c */ /* 0x000fda000bf05270 */
[----:B------:R-:W-:Y:S05]  /*5220*/  @P0 BRA `(.L_x_2007) ;  /* 0xfffffffc00ec0947 */ /* 0x000fea000383ffff */
.L_x_2006:
[----:B------:R-:W-:Y:S05]  /*5230*/  BSYNC B0 ;  /* 0x0000000000007941 */ /* 0x000fea0003800000 */
.L_x_2005:
[----:B------:R-:W-:-:S03]  /*5240*/  UMOV UR4, 0xffffffff ;  /* 0xffffffff00047882 */ /* 0x000fc60000000000 */
[----:B------:R-:W-:Y:S05]  /*5250*/  BRA.DIV UR4, `(.L_x_2008) ;  /* 0x0000005604fc7947 */ /* 0x000fea000b800000 */
[----:B------:R-:W-:Y:S01]  /*5260*/  NOP ;  /* 0x0000000000007918 */ /* 0x000fe20000000000 */
.L_x_2117:
        /* <DEDUP_REMOVED lines=16> */
.L_x_2011:
[----:B------:R-:W-:Y:S01]  /*5370*/  @P0 ELECT P2, URZ, PT ;  /* 0x00000000003f082f */ /* 0x000fe20003840000 */
[----:B------:R2:W-:-:S12]  /*5380*/  UBLKRED.G.S.ADD.F32.RN [UR4], [UR9], UR6, desc[UR10] ;  /* 0x00000a04090073bb */ /* 0x0005d800080a1406 */
[----:B------:R-:W-:Y:S02]  /*5390*/  @P2 PLOP3.LUT P0, PT, P2, PT, PT, 0x8, 0x0 ;  /* 0x000000000000281c */ /* 0x000fe4000170e170 */
[----:B------:R-:W-:-:S11]  /*53a0*/  PLOP3.LUT P2, PT, PT, PT, PT, 0x8, 0x0 ;  /* 0x000000000000781c */ /* 0x000fd60003f4e170 */
[----:B--2---:R-:W-:Y:S05]  /*53b0*/  @P0 BRA.U.ANY `(.L_x_2011) ;  /* 0xfffffffd00ec0947 */ /* 0x004fea000393ffff */
[----:B------:R0:W-:Y:S01]  /*53c0*/  UTMACMDFLUSH ;  /* 0x00000000000079b7 */ /* 0x0001e20000000000 */
[----:B------:R-:W-:-:S04]  /*53d0*/  DEPBAR.LE SB0, 0x0 ;  /* 0x000080000000791a */ /* 0x000fc80000000000 */
.L_x_2010:
[----:B------:R-:W-:Y:S05]  /*53e0*/  BSYNC B0 ;  /* 0x0000000000007941 */ /* 0x000fea0003800000 */
.L_x_2009:
        /* <DEDUP_REMOVED lines=14> */
.L_x_2013:
[----:B------:R-:W-:Y:S05]  /*54d0*/  BSYNC B0 ;  /* 0x0000000000007941 */ /* 0x000fea0003800000 */
.L_x_2012:
        /* <DEDUP_REMOVED lines=20> */
.L_x_2016:
[----:B-12---:R-:W2:Y:S04]  /*5620*/  LDG.E.STRONG.GPU R0, desc[UR46][R2.64] ;  /* 0x0000002e02007981 */ /* 0x006ea8000c1ef900 */
[----:B--2---:R-:W-:Y:S01]  /*5630*/  CCTL.IVALL ;  /* 0x00000000ff00798f */ /* 0x004fe20002000000 */
[----:B------:R-:W-:Y:S05]  /*5640*/  YIELD ;  /* 0x0000000000007946 */ /* 0x000fea0003800000 */
[----:B------:R-:W-:-:S13]  /*5650*/  ISETP.NE.AND P0, PT, R0, UR17, PT ;  /* 0x0000001100007c0c */ /* 0x000fda000bf05270 */
[----:B------:R-:W-:Y:S05]  /*5660*/  @P0 BRA `(.L_x_2016) ;  /* 0xfffffffc00ec0947 */ /* 0x000fea000383ffff */
.L_x_2015:
[----:B------:R-:W-:Y:S05]  /*5670*/  BSYNC B0 ;  /* 0x0000000000007941 */ /* 0x000fea0003800000 */
.L_x_2014:
[----:B------:R-:W-:-:S03]  /*5680*/  UMOV UR4, 0xffffffff ;  /* 0xffffffff00047882 */ /* 0x000fc60000000000 */
[----:B------:R-:W-:Y:S05]  /*5690*/  BRA.DIV UR4, `(.L_x_2017) ;  /* 0x0000005604087947 */ /* 0x000fea000b800000 */
[----:B------:R-:W-:Y:S01]  /*56a0*/  NOP ;  /* 0x0000000000007918 */ /* 0x000fe20000000000 */
.L_x_2120:
        /* <DEDUP_REMOVED lines=16> */
.L_x_2020:
[----:B------:R-:W-:Y:S01]  /*57b0*/  @P0 ELECT P2, URZ, PT ;  /* 0x00000000003f082f */ /* 0x000fe20003840000 */
[----:B------:R3:W-:-:S12]  /*57c0*/  UBLKRED.G.S.ADD.F32.RN [UR4], [UR9], UR6, desc[UR10] ;  /* 0x00000a04090073bb */ /* 0x0007d800080a1406 */
[----:B------:R-:W-:Y:S02]  /*57d0*/  @P2 PLOP3.LUT P0, PT, P2, PT, PT, 0x8, 0x0 ;  /* 0x000000000000281c */ /* 0x000fe4000170e170 */
[----:B------:R-:W-:-:S11]  /*57e0*/  PLOP3.LUT P2, PT, PT, PT, PT, 0x8, 0x0 ;  /* 0x000000000000781c */ /* 0x000fd60003f4e170 */
[----:B---3--:R-:W-:Y:S05]  /*57f0*/  @P0 BRA.U.ANY `(.L_x_2020) ;  /* 0xfffffffd00ec0947 */ /* 0x008fea000393ffff */
[----:B------:R0:W-:Y:S01]  /*5800*/  UTMACMDFLUSH ;  /* 0x00000000000079b7 */ /* 0x0001e20000000000 */
[----:B------:R-:W-:-:S04]  /*5810*/  DEPBAR.LE SB0, 0x0 ;  /* 0x000080000000791a */ /* 0x000fc80000000000 */
.L_x_2019:
[----:B------:R-:W-:Y:S05]  /*5820*/  BSYNC B0 ;  /* 0x0000000000007941 */ /* 0x000fea0003800000 */
.L_x_2018:
        /* <DEDUP_REMOVED lines=14> */
.L_x_1974:
        /* <DEDUP_REMOVED lines=21> */
.L_x_2022:
        /* <DEDUP_REMOVED lines=13> */
.L_x_2024:
[----:B------:R-:W-:-:S05]  /*5b30*/  ULDC UR4, c[0x0][0x8c4] ;  /* 0x0002310000047ab9 */ /* 0x000fca0000000800 */
.L_x_2023:
        /* <DEDUP_REMOVED lines=44> */
.L_x_2025:
        /* <DEDUP_REMOVED lines=13> */
.L_x_2026:
        /* <DEDUP_REMOVED lines=12> */
.L_x_2027:
        /* <DEDUP_REMOVED lines=27> */
.L_x_2028:
        /* <DEDUP_REMOVED lines=39> */
.L_x_2033:
[----:B------:R-:W2:Y:S04]  /*63b0*/  LDG.E.STRONG.GPU R0, desc[UR46][R2.64] ;  /* 0x0000002e02007981 */ /* 0x000ea8000c1ef900 */
[----:B--2---:R-:W-:Y:S01]  /*63c0*/  CCTL.IVALL ;  /* 0x00000000ff00798f */ /* 0x004fe20002000000 */
[----:B------:R-:W-:Y:S05]  /*63d0*/  YIELD ;  /* 0x0000000000007946 */ /* 0x000fea0003800000 */
[----:B------:R-:W-:-:S13]  /*63e0*/  ISETP.NE.AND P1, PT, R0, UR22, PT ;  /* 0x0000001600007c0c */ /* 0x000fda000bf25270 */
[----:B------:R-:W-:Y:S05]  /*63f0*/  @P1 BRA `(.L_x_2033) ;  /* 0xfffffffc00ec1947 */ /* 0x000fea000383ffff */
.L_x_2032:
[----:B------:R-:W-:Y:S05]  /*6400*/  BSYNC B0 ;  /* 0x0000000000007941 */ /* 0x000fea0003800000 */
.L_x_2031:
[----:B------:R-:W-:-:S03]  /*6410*/  UMOV UR17, 0xffffffff ;  /* 0xffffffff00117882 */ /* 0x000fc60000000000 */
[----:B------:R-:W-:Y:S05]  /*6420*/  BRA.DIV UR17, `(.L_x_2034) ;  /* 0x0000004611c07947 */ /* 0x000fea000b800000 */
[----:B------:R-:W-:Y:S01]  /*6430*/  NOP ;  /* 0x0000000000007918 */ /* 0x000fe20000000000 */
.L_x_2123:
        /* <DEDUP_REMOVED lines=22> */
.L_x_2036:
[----:B------:R-:W-:Y:S05]  /*65a0*/  BSYNC B0 ;  /* 0x0000000000007941 */ /* 0x000fea0003800000 */
.L_x_2035:
        /* <DEDUP_REMOVED lines=20> */
.L_x_2038:
[----:B------:R-:W-:Y:S05]  /*66f0*/  BSYNC B0 ;  /* 0x0000000000007941 */ /* 0x000fea0003800000 */
.L_x_2037:
[----:B------:R-:W-:Y:S06]  /*6700*/  BAR.ARV 0xa, 0xa0 ;  /* 0x0282800000007b1d */ /* 0x000fec0000002000 */
[----:B------:R-:W-:Y:S04]  /*6710*/  BSSY B0, `(.L_x_2039) ;  /* 0x0000003000007945 */ /* 0x000fe80003800000 */
[----:B------:R-:W-:Y:S05]  /*6720*/  @!P0 BRA `(.L_x_2040) ;  /* 0x0000000000048947 */ /* 0x000fea0003800000 */
[----:B------:R-:W-:-:S04]  /*6730*/  DEPBAR.LE SB0, 0x0 ;  /* 0x000080000000791a */ /* 0x000fc80000000000 */
.L_x_2040:
[----:B------:R-:W-:Y:S05]  /*6740*/  BSYNC B0 ;  /* 0x0000000000007941 */ /* 0x000fea0003800000 */
.L_x_2039:
        /* <DEDUP_REMOVED lines=19> */
.L_x_2042:
[----:B------:R-:W-:Y:S05]  /*6880*/  BSYNC B0 ;  /* 0x0000000000007941 */ /* 0x000fea0003800000 */
.L_x_2041:
[----:B------:R-:W-:Y:S01]  /*6890*/  UIADD3 UR17, UR9, 0x1, URZ ;  /* 0x0000000109117890 */ /* 0x000fe2000fffe03f */
[----:B------:R-:W-:Y:S11]  /*68a0*/  BRA `(.L_x_2043) ;  /* 0x0000000000047947 */ /* 0x000ff60003800000 */
.L_x_2030:
[----:B------:R-:W-:-:S05]  /*68b0*/  UMOV UR17, UR9 ;  /* 0x0000000900117c82 */ /* 0x000fca0008000000 */
.L_x_2043:
        /* <DEDUP_REMOVED lines=16> */
.L_x_2068:
        /* <DEDUP_REMOVED lines=11> */
.L_x_2046:
[----:B------:R-:W2:Y:S04]  /*6a70*/  LDG.E.STRONG.GPU R0, desc[UR46][R2.64] ;  /* 0x0000002e02007981 */ /* 0x000ea8000c1ef900 */
[----:B--2---:R-:W-:Y:S01]  /*6a80*/  CCTL.IVALL ;  /* 0x00000000ff00798f */ /* 0x004fe20002000000 */
[----:B------:R-:W-:Y:S05]  /*6a90*/  YIELD ;  /* 0x0000000000007946 */ /* 0x000fea0003800000 */
[----:B------:R-:W-:-:S13]  /*6aa0*/  ISETP.NE.AND P1, PT, R0, UR22, PT ;  /* 0x0000001600007c0c */ /* 0x000fda000bf25270 */
[----:B------:R-:W-:Y:S05]  /*6ab0*/  @P1 BRA `(.L_x_2046) ;  /* 0xfffffffc00ec1947 */ /* 0x000fea000383ffff */
.L_x_2045:
[----:B------:R-:W-:Y:S05]  /*6ac0*/  BSYNC B0 ;  /* 0x0000000000007941 */ /* 0x000fea0003800000 */
.L_x_2044:
[----:B------:R-:W-:-:S03]  /*6ad0*/  UMOV UR16, 0xffffffff ;  /* 0xffffffff00107882 */ /* 0x000fc60000000000 */
[----:B------:R-:W-:Y:S05]  /*6ae0*/  BRA.DIV UR16, `(.L_x_2047) ;  /* 0x00000042102c7947 */ /* 0x000fea000b800000 */
[----:B------:R-:W-:Y:S01]  /*6af0*/  NOP ;  /* 0x0000000000007918 */ /* 0x000fe20000000000 */
.L_x_2126:
        /* <DEDUP_REMOVED lines=19> */
.L_x_2049:
[----:B------:R-:W-:Y:S05]  /*6c30*/  BSYNC B0 ;  /* 0x0000000000007941 */ /* 0x000fea0003800000 */
.L_x_2048:
        /* <DEDUP_REMOVED lines=17> */
.L_x_2051:
[----:B------:R-:W-:Y:S05]  /*6d50*/  BSYNC B0 ;  /* 0x0000000000007941 */ /* 0x000fea0003800000 */
.L_x_2050:
[----:B------:R-:W-:Y:S06]  /*6d60*/  BAR.ARV 0xa, 0xa0 ;  /* 0x0282800000007b1d */ /* 0x000fec0000002000 */
[----:B------:R-:W-:Y:S04]  /*6d70*/  BSSY B0, `(.L_x_2052) ;  /* 0x0000003000007945 */ /* 0x000fe80003800000 */
[----:B------:R-:W-:Y:S05]  /*6d80*/  @!P0 BRA `(.L_x_2053) ;  /* 0x0000000000048947 */ /* 0x000fea0003800000 */
[----:B------:R-:W-:-:S04]  /*6d90*/  DEPBAR.LE SB0, 0x0 ;  /* 0x000080000000791a */ /* 0x000fc80000000000 */
.L_x_2053:
[----:B------:R-:W-:Y:S05]  /*6da0*/  BSYNC B0 ;  /* 0x0000000000007941 */ /* 0x000fea0003800000 */
.L_x_2052:
        /* <DEDUP_REMOVED lines=19> */
.L_x_2055:
[----:B------:R-:W-:Y:S05]  /*6ee0*/  BSYNC B0 ;  /* 0x0000000000007941 */ /* 0x000fea0003800000 */
.L_x_2054:
        /* <DEDUP_REMOVED lines=9> */
.L_x_2058:
[----:B------:R-:W2:Y:S04]  /*6f80*/  LDG.E.STRONG.GPU R0, desc[UR46][R2.64] ;  /* 0x0000002e02007981 */ /* 0x000ea8000c1ef900 */
[----:B--2---:R-:W-:Y:S01]  /*6f90*/  CCTL.IVALL ;  /* 0x00000000ff00798f */ /* 0x004fe20002000000 */
[----:B------:R-:W-:Y:S05]  /*6fa0*/  YIELD ;  /* 0x0000000000007946 */ /* 0x000fea0003800000 */
[----:B------:R-:W-:-:S13]  /*6fb0*/  ISETP.NE.AND P1, PT, R0, UR22, PT ;  /* 0x0000001600007c0c */ /* 0x000fda000bf25270 */
[----:B------:R-:W-:Y:S05]  /*6fc0*/  @P1 BRA `(.L_x_2058) ;  /* 0xfffffffc00ec1947 */ /* 0x000fea000383ffff */
.L_x_2057:
[----:B------:R-:W-:Y:S05]  /*6fd0*/  BSYNC B0 ;  /* 0x0000000000007941 */ /* 0x000fea0003800000 */
.L_x_2056:
[----:B------:R-:W-:-:S03]  /*6fe0*/  UMOV UR12, 0xffffffff ;  /* 0xffffffff000c7882 */ /* 0x000fc60000000000 */
[----:B------:R-:W-:Y:S05]  /*6ff0*/  BRA.DIV UR12, `(.L_x_2059) ;  /* 0x0000003e0c047947 */ /* 0x000fea000b800000 */
[----:B------:R-:W-:Y:S01]  /*7000*/  NOP ;  /* 0x0000000000007918 */ /* 0x000fe20000000000 */
.L_x_2129:
        /* <DEDUP_REMOVED lines=15> */
.L_x_2061:
[----:B------:R-:W-:Y:S05]  /*7100*/  BSYNC B0 ;  /* 0x0000000000007941 */ /* 0x000fea0003800000 */
.L_x_2060:
        /* <DEDUP_REMOVED lines=15> */
.L_x_2063:
[----:B------:R-:W-:Y:S05]  /*7200*/  BSYNC B0 ;  /* 0x0000000000007941 */ /* 0x000fea0003800000 */
.L_x_2062:
[----:B------:R-:W-:Y:S06]  /*7210*/  BAR.ARV 0xa, 0xa0 ;  /* 0x0282800000007b1d */ /* 0x000fec0000002000 */
[----:B------:R-:W-:Y:S04]  /*7220*/  BSSY B0, `(.L_x_2064) ;  /* 0x0000003000007945 */ /* 0x000fe80003800000 */
[----:B------:R-:W-:Y:S05]  /*7230*/  @!P0 BRA `(.L_x_2065) ;  /* 0x0000000000048947 */ /* 0x000fea0003800000 */
[----:B------:R-:W-:-:S04]  /*7240*/  DEPBAR.LE SB0, 0x0 ;  /* 0x000080000000791a */ /* 0x000fc80000000000 */
.L_x_2065:
[----:B------:R-:W-:Y:S05]  /*7250*/  BSYNC B0 ;  /* 0x0000000000007941 */ /* 0x000fea0003800000 */
.L_x_2064:
        /* <DEDUP_REMOVED lines=19> */
.L_x_2067:
[----:B------:R-:W-:Y:S05]  /*7390*/  BSYNC B0 ;  /* 0x0000000000007941 */ /* 0x000fea0003800000 */
.L_x_2066:
[----:B------:R-:W-:Y:S02]  /*73a0*/  UIADD3 UR9, UR9, 0x2, URZ ;  /* 0x0000000209097890 */ /* 0x000fe4000fffe03f */
[----:B------:R-:W-:Y:S02]  /*73b0*/  UIADD3 UR4, UR4, 0x3000, URZ ;  /* 0x0000300004047890 */ /* 0x000fe4000fffe03f */
[----:B------:R-:W-:-:S06]  /*73c0*/  UISETP.GE.AND UP0, UPT, UR9, UR11, UPT ;  /* 0x0000000b0900728c */ /* 0x000fcc000bf06270 */
[----:B------:R-:W-:-:S13]  /*73d0*/  PLOP3.LUT P1, PT, PT, PT, UP0, 0x80, 0x0 ;  /* 0x000000000000781c */ /* 0x000fda0003f2f008 */
[----:B------:R-:W-:Y:S05]  /*73e0*/  @!P1 BRA `(.L_x_2068) ;  /* 0xfffffff400749947 */ /* 0x000fea000383ffff */
.L_x_2029:
        /* <DEDUP_REMOVED lines=41> */
.L_x_2071:
[----:B------:R-:W-:Y:S05]  /*7680*/  BSYNC B0 ;  /* 0x0000000000007941 */ /* 0x000fea0003800000 */
.L_x_2070:
[----:B------:R-:W-:Y:S05]  /*7690*/  BRA `(.L_x_2072) ;  /* 0x0000000000047947 */ /* 0x000fea0003800000 */
.L_x_2069:
[----:B------:R-:W-:-:S05]  /*76a0*/  UMOV UR4, UR9 ;  /* 0x0000000900047c82 */ /* 0x000fca0008000000 */
.L_x_2072:
        /* <DEDUP_REMOVED lines=11> */
.L_x_2077:
        /* <DEDUP_REMOVED lines=24> */
.L_x_2074:
[----:B------:R-:W-:Y:S05]  /*78e0*/  BSYNC B0 ;  /* 0x0000000000007941 */ /* 0x000fea0003800000 */
.L_x_2073:
        /* <DEDUP_REMOVED lines=24> */
.L_x_2076:
[----:B------:R-:W-:Y:S05]  /*7a70*/  BSYNC B0 ;  /* 0x0000000000007941 */ /* 0x000fea0003800000 */
.L_x_2075:
[----:B------:R-:W-:Y:S02]  /*7a80*/  UIADD3 UR7, UR7, 0x2, URZ ;  /* 0x0000000207077890 */ /* 0x000fe4000fffe03f */
[----:B------:R-:W-:Y:S02]  /*7a90*/  ULEA UR5, UR19, UR5, 0x1 ;  /* 0x0000000513057291 */ /* 0x000fe4000f8e083f */
[----:B------:R-:W-:Y:S02]  /*7aa0*/  ULEA UR6, UR19, UR6, 0x1 ;  /* 0x0000000613067291 */ /* 0x000fe4000f8e083f */
[----:B------:R-:W-:-:S13]  /*7ab0*/  ISETP.NE.AND P0, PT, RZ, UR7, PT ;  /* 0x00000007ff007c0c */ /* 0x000fda000bf05270 */
[----:B------:R-:W-:Y:S05]  /*7ac0*/  @!P0 BRA `(.L_x_1979) ;  /* 0x0000002c00748947 */ /* 0x000fea0003800000 */
[----:B------:R-:W-:Y:S05]  /*7ad0*/  BRA `(.L_x_2077) ;  /* 0xfffffffc00207947 */ /* 0x000fea000383ffff */
.L_x_2021:
        /* <DEDUP_REMOVED lines=14> */
.L_x_2078:
        /* <DEDUP_REMOVED lines=14> */
.L_x_2080:
[----:B------:R-:W-:-:S05]  /*7ca0*/  ULDC UR4, c[0x0][0x8c4] ;  /* 0x0002310000047ab9 */ /* 0x000fca0000000800 */
.L_x_2079:
        /* <DEDUP_REMOVED lines=59> */
.L_x_2082:
        /* <DEDUP_REMOVED lines=13> */
.L_x_2083:
        /* <DEDUP_REMOVED lines=8> */
.L_x_2084:
        /* <DEDUP_REMOVED lines=21> */
.L_x_2085:
        /* <DEDUP_REMOVED lines=50> */
.L_x_2130:
        /* <DEDUP_REMOVED lines=15> */
.L_x_2088:
        /* <DEDUP_REMOVED lines=127> */
.L_x_2099:
[----:B-123--:R-:W-:-:S04]  /*8f00*/  SHF.L.U32 R18, R10, 0x1f, RZ ;  /* 0x0000001f0a127819 */ /* 0x00efc800000006ff */
[----:B------:R-:W2:Y:S02]  /*8f10*/  SYNCS.PHASECHK.TRANS64.TRYWAIT P1, [R15+URZ+0x26840], R18 ;  /* 0x026840120f0075a7 */ /* 0x000ea4000802017f */
[----:B--2---:R-:W-:Y:S05]  /*8f20*/  @!P1 BRA `(.L_x_2091) ;  /* 0x0000001c00689947 */ /* 0x004fea0003800000 */
.L_x_2131:
        /* <DEDUP_REMOVED lines=8> */
.L_x_2092:
        /* <DEDUP_REMOVED lines=44> */
.L_x_2132:
        /* <DEDUP_REMOVED lines=8> */
.L_x_2094:
        /* <DEDUP_REMOVED lines=44> */
.L_x_2133:
        /* <DEDUP_REMOVED lines=8> */
.L_x_2096:
        /* <DEDUP_REMOVED lines=38> */
.L_x_2135:
        /* <DEDUP_REMOVED lines=8> */
.L_x_2098:
        /* <DEDUP_REMOVED lines=44> */
.L_x_2090:
[----:B------:R-:W4:Y:S02]  /*9bd0*/  LDL.LU R4, [R1+0x4] ;  /* 0x0000040001047983 */ /* 0x000f240000300800 */
[----:B----4-:R-:W-:Y:S02]  /*9be0*/  ISETP.NE.AND P1, PT, R4, RZ, PT ;  /* 0x000000ff0400720c */ /* 0x010fe40003f25270 */
[----:B------:R4:W5:Y:S11]  /*9bf0*/  LDL R4, [R1] ;  /* 0x0000000001047983 */ /* 0x0009760000100800 */
[----:B----4-:R-:W-:Y:S05]  /*9c00*/  @!P1 BRA `(.L_x_2089) ;  /* 0x0000000400949947 */ /* 0x010fea0003800000 */
[----:B------:R-:W-:-:S04]  /*9c10*/  SHF.L.U32 R12, R10, 0x1f, RZ ;  /* 0x0000001f0a0c7819 */ /* 0x000fc800000006ff */
[----:B------:R-:W4:Y:S02]  /*9c20*/  SYNCS.PHASECHK.TRANS64.TRYWAIT P1, [R15+URZ+0x26840], R12 ;  /* 0x0268400c0f0075a7 */ /* 0x000f24000802017f */
[----:B----4-:R-:W-:Y:S05]  /*9c30*/  @!P1 BRA `(.L_x_2100) ;  /* 0x0000001000789947 */ /* 0x010fea0003800000 */
.L_x_2136:
        /* <DEDUP_REMOVED lines=8> */
.L_x_2101:
        /* <DEDUP_REMOVED lines=41> */
.L_x_2137:
        /* <DEDUP_REMOVED lines=8> */
.L_x_2103:
        /* <DEDUP_REMOVED lines=41> */
.L_x_2089:
[----:B------:R-:W1:Y:S01]  /*a260*/  S2R R0, SR_TID.X ;  /* 0x0000000000007919 */ /* 0x000e620000002100 */
[----:B------:R-:W-:Y:S01]  /*a270*/  IMAD R3, R16, 0x8, R15 ;  /* 0x0000000810037824 */ /* 0x000fe200078e020f */
[----:B-1----:R-:W-:Y:S02]  /*a280*/  LOP3.LUT R2, R0, 0x7f, RZ, 0xc0, !PT ;  /* 0x0000007f00027812 */ /* 0x002fe400078ec0ff */
[----:B------:R-:W-:Y:S02]  /*a290*/  SHF.L.U32 R0, R10, 0x1f, RZ ;  /* 0x0000001f0a007819 */ /* 0x000fe400000006ff */
[----:B------:R-:W-:Y:S02]  /*a2a0*/  ISETP.NE.AND P1, PT, R2, RZ, PT ;  /* 0x000000ff0200720c */ /* 0x000fe40003f25270 */
[----:B------:R-:W1:Y:S02]  /*a2b0*/  SYNCS.PHASECHK.TRANS64.TRYWAIT P0, [R3+URZ+0x26840], R0 ;  /* 0x02684000030075a7 */ /* 0x000e64000800017f */
[----:B-1----:R-:W-:Y:S09]  /*a2c0*/  @!P0 BRA `(.L_x_2104) ;  /* 0x0000000800fc8947 */ /* 0x002ff20003800000 */
.L_x_2138:
[----:B------:R-:W-:Y:S05]  /*a2d0*/  @P1 BRA `(.L_x_2105) ;  /* 0x0000000000181947 */ /* 0x000fea0003800000 */
[----:B------:R-:W1:Y:S01]  /*a2e0*/  S2R R2, SR_TID.X ;  /* 0x0000000000027919 */ /* 0x000e620000002100 */
[----:B------:R-:W-:-:S04]  /*a2f0*/  IMAD.MOV.U32 R0, RZ, RZ, 0x3100 ;  /* 0x00003100ff007424 */ /* 0x000fc800078e00ff */
[----:B------:R1:W-:Y:S02]  /*a300*/  SYNCS.ARRIVE.TRANS64 RZ, [R3+URZ+0x26830], R0 ;  /* 0x0268300003ff79a7 */ /* 0x0003e4000800003f */
[----:B-1----:R-:W-:-:S13]  /*a310*/  LOP3.LUT P0, RZ, R2, 0x1f, RZ, 0xc0, !PT ;  /* 0x0000001f02ff7812 */ /* 0x002fda000780c0ff */
[----:B------:R-:W-:Y:S05]  /*a320*/  @!P0 BRA `(.L_x_2105) ;  /* 0x0000000000048947 */ /* 0x000fea0003800000 */
[----:B------:R-:W-:Y:S01]  /*a330*/  BPT.TRAP 0x1 ;  /* 0x000000040000795c */ /* 0x000fe20000300000 */
.L_x_2105:
        /* <DEDUP_REMOVED lines=48> */
.L_x_2086:
[----:B------:R-:W-:Y:S05]  /*a640*/  BSYNC B0 ;  /* 0x0000000000007941 */ /* 0x000fea0003800000 */
.L_x_2081:
[----:B------:R-:W-:-:S03]  /*a650*/  UMOV UR8, 0xffffffff ;  /* 0xffffffff00087882 */ /* 0x000fc60000000000 */
[----:B------:R-:W-:Y:S05]  /*a660*/  BRA.DIV UR8, `(.L_x_2106) ;  /* 0x0000000a08287947 */ /* 0x000fea000b800000 */
[----:B------:R-:W-:-:S13]  /*a670*/  ELECT P6, URZ, PT ;  /* 0x00000000003f782f */ /* 0x000fda00038c0000 */
.L_x_2141:
[----:B------:R-:W-:Y:S05]  /*a680*/  @!P6 BRA `(.L_x_1979) ;  /* 0x000000000084e947 */ /* 0x000fea0003800000 */
[----:B------:R-:W-:-:S06]  /*a690*/  ULOP3.LUT UR8, UR38, 0x2, URZ, 0xfc, !UPT ;  /* 0x0000000226087892 */ /* 0x000fcc000f8efc3f */
[----:B------:R-:W-:-:S05]  /*a6a0*/  IMAD.U32 R2, RZ, RZ, UR8 ;  /* 0x00000008ff027e24 */ /* 0x000fca000f8e00ff */
[----:B------:R-:W-:-:S13]  /*a6b0*/  ISETP.NE.AND P2, PT, R2, 0x3, PT ;  /* 0x000000030200780c */ /* 0x000fda0003f45270 */
[----:B------:R-:W-:Y:S05]  /*a6c0*/  @!P2 BRA `(.L_x_2107) ;  /* 0x000000000004a947 */ /* 0x000fea0003800000 */
[----:B---3--:R-:W-:Y:S01]  /*a6d0*/  BPT.TRAP 0x1 ;  /* 0x000000040000795c */ /* 0x008fe20000300000 */
.L_x_2107:
        /* <DEDUP_REMOVED lines=15> */
.L_x_2142:
[----:B------:R-:W2:Y:S02]  /*a7d0*/  SYNCS.PHASECHK.TRANS64.TRYWAIT P0, [R3+URZ], R2 ;  /* 0x00000002030075a7 */ /* 0x000ea4000800017f */
[----:B--2---:R-:W-:Y:S05]  /*a7e0*/  @!P0 BRA `(.L_x_2109) ;  /* 0x0000000400fc8947 */ /* 0x004fea0003800000 */
.L_x_2143:
[----:B------:R-:W-:Y:S05]  /*a7f0*/  @!P2 BRA `(.L_x_2110) ;  /* 0x000000000004a947 */ /* 0x000fea0003800000 */
[----:B---3--:R-:W-:Y:S01]  /*a800*/  BPT.TRAP 0x1 ;  /* 0x000000040000795c */ /* 0x008fe20000300000 */
.L_x_2110:
[----:B--2---:R-:W-:-:S04]  /*a810*/  VIADD R3, R8, 0x26840 ;  /* 0x0002684008037836 */ /* 0x004fc80000000000 */
[----:B------:R-:W-:-:S04]  /*a820*/  IMAD R5, R0, 0x8, R3 ;  /* 0x0000000800057824 */ /* 0x000fc800078e0203 */
[----:B------:R-:W2:Y:S02]  /*a830*/  SYNCS.PHASECHK.TRANS64.TRYWAIT P0, [R5+URZ], R4 ;  /* 0x00000004050075a7 */ /* 0x000ea4000800017f */
[----:B--2---:R-:W-:Y:S05]  /*a840*/  @!P0 BRA `(.L_x_2111) ;  /* 0x0000000400f88947 */ /* 0x004fea0003800000 */
.L_x_2144:
[----:B------:R-:W-:-:S07]  /*a850*/  IMAD R3, R6, 0x8, R3 ;  /* 0x0000000806037824 */ /* 0x000fce00078e0203 */
.L_x_2112:
[----:B----4-:R4:W1:Y:S02]  /*a860*/  SYNCS.PHASECHK.TRANS64.TRYWAIT P0, [R3+URZ], R2 ;  /* 0x00000002030075a7 */ /* 0x010864000800017f */
[----:B-1----:R-:W-:Y:S05]  /*a870*/  @!P0 NANOSLEEP.SYNCS 0x989680 ;  /* 0x009896800000895d */ /* 0x002fea0003900000 */
[----:B------:R-:W1:Y:S02]  /*a880*/  @!P0 SYNCS.PHASECHK.TRANS64 P0, [R3+URZ], R2 ;  /* 0x00000002030085a7 */ /* 0x000e64000800007f */
[----:B-1----:R-:W-:Y:S05]  /*a890*/  @!P0 BRA `(.L_x_2112) ;  /* 0xfffffffc00f08947 */ /* 0x002fea000383ffff */
.L_x_1979:
[----:B---3--:R-:W-:Y:S05]  /*a8a0*/  BSYNC B6 ;  /* 0x0000000000067941 */ /* 0x008fea0003800000 */
.L_x_1973:
[----:B------:R-:W-:Y:S05]  /*a8b0*/  EXIT ;  /* 0x000000000000794d */ /* 0x000fea0003800000 */
.L_x_1990:
[----:B------:R-:W-:Y:S02]  /*a8c0*/  IMAD.MOV.U32 R13, RZ, RZ, R16 ;  /* 0x000000ffff0d7224 */ /* 0x000fe400078e0010 */
[----:B------:R-:W-:Y:S02]  /*a8d0*/  IMAD.MOV.U32 R12, RZ, RZ, RZ ;  /* 0x000000ffff0c7224 */ /* 0x000fe400078e00ff */
[----:B------:R-:W-:Y:S02]  /*a8e0*/  IMAD.MOV.U32 R11, RZ, RZ, 0x1f ;  /* 0x0000001fff0b7424 */ /* 0x000fe400078e00ff */
[----:B------:R-:W-:-:S07]  /*a8f0*/  IMAD.MOV.U32 R15, RZ, RZ, -0x1 ;  /* 0xffffffffff0f7424 */ /* 0x000fce00078e00ff */
[----:B------:R-:W-:Y:S05]  /*a900*/  WARPSYNC.COLLECTIVE R15, `(.L_x_2113) ;  /* 0x000000000f087348 */ /* 0x000fea0003c00000 */
[----:B------:R1:W2:Y:S02]  /*a910*/  SHFL.IDX P6, R14, R13, R12, R11 ;  /* 0x0000000c0d0e7389 */ /* 0x0002a400000c000b */
[----:B-12---:R-:W-:Y:S01]  /*a920*/  ENDCOLLECTIVE ;  /* 0x000000000000791b */ /* 0x006fe20003800000 */
.L_x_2113:
[----:B------:R-:W-:Y:S05]  /*a930*/  BRA `(.L_x_2114) ;  /* 0xffffff6800f07947 */ /* 0x000fea000383ffff */
.L_x_1992:
[----:B--2---:R2:W3:Y:S02]  /*a940*/  SYNCS.PHASECHK.TRANS64.TRYWAIT P0, [R18+URZ+0x26800], R5 ;  /* 0x02680005120075a7 */ /* 0x0044e4000800017f */
[----:B---3--:R-:W-:Y:S05]  /*a950*/  @!P0 NANOSLEEP.SYNCS 0x989680 ;  /* 0x009896800000895d */ /* 0x008fea0003900000 */
[----:B------:R-:W3:Y:S02]  /*a960*/  @!P0 SYNCS.PHASECHK.TRANS64 P0, [R18+URZ+0x26800], R5 ;  /* 0x02680005120085a7 */ /* 0x000ee4000800007f */
[----:B---3--:R-:W-:Y:S05]  /*a970*/  @!P0 BRA `(.L_x_1992) ;  /* 0xfffffffc00f08947 */ /* 0x008fea000383ffff */
[----:B------:R-:W-:Y:S05]  /*a980*/  BRA `(.L_x_1991) ;  /* 0xffffff6c00187947 */ /* 0x000fea000383ffff */
.L_x_1997:
[----:B--2---:R-:W-:-:S04]  /*a990*/  IMAD.U32 R7, RZ, RZ, UR7 ;  /* 0x00000007ff077e24 */ /* 0x004fc8000f8e00ff */
[----:B------:R2:W3:Y:S03]  /*a9a0*/  SYNCS.PHASECHK.TRANS64.TRYWAIT P0, [R7+URZ+0x26810], R16 ;  /* 0x02681010070075a7 */ /* 0x0004e6000800017f */
[----:B---3--:R-:W-:Y:S05]  /*a9b0*/  @!P0 NANOSLEEP.SYNCS 0x989680 ;  /* 0x009896800000895d */ /* 0x008fea0003900000 */
[----:B------:R-:W3:Y:S02]  /*a9c0*/  @!P0 SYNCS.PHASECHK.TRANS64 P0, [R7+URZ+0x26810], R16 ;  /* 0x02681010070085a7 */ /* 0x000ee4000800007f */
[----:B---3--:R-:W-:Y:S05]  /*a9d0*/  @!P0 BRA `(.L_x_1997) ;  /* 0xfffffffc00ec8947 */ /* 0x008fea000383ffff */
[----:B------:R-:W-:Y:S05]  /*a9e0*/  BRA `(.L_x_1996) ;  /* 0xffffff74006c7947 */ /* 0x000fea000383ffff */
.L_x_2001:
[----:B------:R-:W-:-:S04]  /*a9f0*/  IMAD.U32 R121, RZ, RZ, UR7 ;  /* 0x00000007ff797e24 */ /* 0x000fc8000f8e00ff */
[----:B------:R1:W1:Y:S03]  /*aa00*/  SYNCS.PHASECHK.TRANS64.TRYWAIT P0, [R121+URZ+0x26830], R16 ;  /* 0x02683010790075a7 */ /* 0x000266000800017f */
[----:B-1----:R-:W-:Y:S05]  /*aa10*/  @!P0 NANOSLEEP.SYNCS 0x989680 ;  /* 0x009896800000895d */ /* 0x002fea0003900000 */
[----:B------:R-:W1:Y:S02]  /*aa20*/  @!P0 SYNCS.PHASECHK.TRANS64 P0, [R121+URZ+0x26830], R16 ;  /* 0x02683010790085a7 */ /* 0x000e64000800007f */
[----:B-1----:R-:W-:Y:S05]  /*aa30*/  @!P0 BRA `(.L_x_2001) ;  /* 0xfffffffc00ec8947 */ /* 0x002fea000383ffff */
[----:B------:R-:W-:Y:S05]  /*aa40*/  BRA `(.L_x_2000) ;  /* 0xffffff7800747947 */ /* 0x000fea000383ffff */
.L_x_2008:
[----:B------:R-:W-:Y:S01]  /*aa50*/  BSSY B0, `(.L_x_2115) ;  /* 0x0000005000007945 */ /* 0x000fe20003800000 */
[----:B------:R-:W-:-:S07]  /*aa60*/  IMAD.MOV.U32 R15, RZ, RZ, -0x1 ;  /* 0xffffffffff0f7424 */ /* 0x000fce00078e00ff */
[----:B-1----:R-:W-:Y:S05]  /*aa70*/  WARPSYNC.COLLECTIVE R15, `(.L_x_2116) ;  /* 0x000000000f087348 */ /* 0x002fea0003c00000 */
[----:B------:R-:W-:Y:S01]  /*aa80*/  NOP ;  /* 0x0000000000007918 */ /* 0x000fe20000000000 */
[----:B-1----:R-:W-:Y:S01]  /*aa90*/  ENDCOLLECTIVE ;  /* 0x000000000000791b */ /* 0x002fe20003800000 */
.L_x_2116:
[----:B------:R-:W-:Y:S05]  /*aaa0*/  BSYNC B0 ;  /* 0x0000000000007941 */ /* 0x000fea0003800000 */
.L_x_2115:
[----:B------:R-:W-:Y:S05]  /*aab0*/  BRA `(.L_x_2117) ;  /* 0xffffffa400ec7947 */ /* 0x000fea000383ffff */
.L_x_2017:
[----:B------:R-:W-:Y:S01]  /*aac0*/  BSSY B0, `(.L_x_2118) ;  /* 0x0000005000007945 */ /* 0x000fe20003800000 */
[----:B------:R-:W-:-:S07]  /*aad0*/  IMAD.MOV.U32 R15, RZ, RZ, -0x1 ;  /* 0xffffffffff0f7424 */ /* 0x000fce00078e00ff */
[----:B-12---:R-:W-:Y:S05]  /*aae0*/  WARPSYNC.COLLECTIVE R15, `(.L_x_2119) ;  /* 0x000000000f087348 */ /* 0x006fea0003c00000 */
[----:B------:R-:W-:Y:S01]  /*aaf0*/  NOP ;  /* 0x0000000000007918 */ /* 0x000fe20000000000 */
[----:B-12---:R-:W-:Y:S01]  /*ab00*/  ENDCOLLECTIVE ;  /* 0x000000000000791b */ /* 0x006fe20003800000 */
.L_x_2119:
[----:B------:R-:W-:Y:S05]  /*ab10*/  BSYNC B0 ;  /* 0x0000000000007941 */ /* 0x000fea0003800000 */
.L_x_2118:
[----:B------:R-:W-:Y:S05]  /*ab20*/  BRA `(.L_x_2120) ;  /* 0xffffffa800e07947 */ /* 0x000fea000383ffff */
.L_x_2034:
[----:B------:R-:W-:Y:S01]  /*ab30*/  BSSY B0, `(.L_x_2121) ;  /* 0x0000005000007945 */ /* 0x000fe20003800000 */
[----:B------:R-:W-:-:S07]  /*ab40*/  IMAD.MOV.U32 R15, RZ, RZ, -0x1 ;  /* 0xffffffffff0f7424 */ /* 0x000fce00078e00ff */
[----:B------:R-:W-:Y:S05]  /*ab50*/  WARPSYNC.COLLECTIVE R15, `(.L_x_2122) ;  /* 0x000000000f087348 */ /* 0x000fea0003c00000 */
[----:B------:R-:W-:Y:S01]  /*ab60*/  NOP ;  /* 0x0000000000007918 */ /* 0x000fe20000000000 */
[----:B------:R-:W-:Y:S01]  /*ab70*/  ENDCOLLECTIVE ;  /* 0x000000000000791b */ /* 0x000fe20003800000 */
.L_x_2122:
[----:B------:R-:W-:Y:S05]  /*ab80*/  BSYNC B0 ;  /* 0x0000000000007941 */ /* 0x000fea0003800000 */
.L_x_2121:
[----:B------:R-:W-:Y:S05]  /*ab90*/  BRA `(.L_x_2123) ;  /* 0xffffffb800287947 */ /* 0x000fea000383ffff */
.L_x_2047:
[----:B------:R-:W-:Y:S01]  /*aba0*/  BSSY B0, `(.L_x_2124) ;  /* 0x0000005000007945 */ /* 0x000fe20003800000 */
[----:B------:R-:W-:-:S07]  /*abb0*/  IMAD.MOV.U32 R15, RZ, RZ, -0x1 ;  /* 0xffffffffff0f7424 */ /* 0x000fce00078e00ff */
[----:B------:R-:W-:Y:S05]  /*abc0*/  WARPSYNC.COLLECTIVE R15, `(.L_x_2125) ;  /* 0x000000000f087348 */ /* 0x000fea0003c00000 */
[----:B------:R-:W-:Y:S01]  /*abd0*/  NOP ;  /* 0x0000000000007918 */ /* 0x000fe20000000000 */
[----:B------:R-:W-:Y:S01]  /*abe0*/  ENDCOLLECTIVE ;  /* 0x000000000000791b */ /* 0x000fe20003800000 */
.L_x_2125:
[----:B------:R-:W-:Y:S05]  /*abf0*/  BSYNC B0 ;  /* 0x0000000000007941 */ /* 0x000fea0003800000 */
.L_x_2124:
[----:B------:R-:W-:Y:S05]  /*ac00*/  BRA `(.L_x_2126) ;  /* 0xffffffbc00bc7947 */ /* 0x000fea000383ffff */
.L_x_2059:
[----:B------:R-:W-:Y:S01]  /*ac10*/  BSSY B0, `(.L_x_2127) ;  /* 0x0000005000007945 */ /* 0x000fe20003800000 */
[----:B------:R-:W-:-:S07]  /*ac20*/  IMAD.MOV.U32 R15, RZ, RZ, -0x1 ;  /* 0xffffffffff0f7424 */ /* 0x000fce00078e00ff */
[----:B------:R-:W-:Y:S05]  /*ac30*/  WARPSYNC.COLLECTIVE R15, `(.L_x_2128) ;  /* 0x000000000f087348 */ /* 0x000fea0003c00000 */
[----:B------:R-:W-:Y:S01]  /*ac40*/  NOP ;  /* 0x0000000000007918 */ /* 0x000fe20000000000 */
[----:B------:R-:W-:Y:S01]  /*ac50*/  ENDCOLLECTIVE ;  /* 0x000000000000791b */ /* 0x000fe20003800000 */
.L_x_2128:
[----:B------:R-:W-:Y:S05]  /*ac60*/  BSYNC B0 ;  /* 0x0000000000007941 */ /* 0x000fea0003800000 */
.L_x_2127:
[----:B------:R-:W-:Y:S05]  /*ac70*/  BRA `(.L_x_2129) ;  /* 0xffffffc000e47947 */ /* 0x000fea000383ffff */
.L_x_2087:
[----:B-1----:R1:W2:Y:S02]  /*ac80*/  SYNCS.PHASECHK.TRANS64.TRYWAIT P0, [R15+URZ+0x26820], R0 ;  /* 0x026820000f0075a7 */ /* 0x0022a4000800017f */
[----:B--2---:R-:W-:Y:S05]  /*ac90*/  @!P0 NANOSLEEP.SYNCS 0x989680 ;  /* 0x009896800000895d */ /* 0x004fea0003900000 */
[----:B------:R-:W2:Y:S02]  /*aca0*/  @!P0 SYNCS.PHASECHK.TRANS64 P0, [R15+URZ+0x26820], R0 ;  /* 0x026820000f0085a7 */ /* 0x000ea4000800007f */
[----:B--2---:R-:W-:Y:S05]  /*acb0*/  @!P0 BRA `(.L_x_2087) ;  /* 0xfffffffc00f08947 */ /* 0x004fea000383ffff */
[----:B------:R-:W-:Y:S05]  /*acc0*/  BRA `(.L_x_2130) ;  /* 0xffffffd800547947 */ /* 0x000fea000383ffff */
.L_x_2091:
[----:B--2---:R2:W3:Y:S02]  /*acd0*/  SYNCS.PHASECHK.TRANS64.TRYWAIT P1, [R15+URZ+0x26840], R18 ;  /* 0x026840120f0075a7 */ /* 0x0044e4000802017f */
[----:B---3--:R-:W-:Y:S05]  /*ace0*/  @!P1 NANOSLEEP.SYNCS 0x989680 ;  /* 0x009896800000995d */ /* 0x008fea0003900000 */
[----:B------:R-:W3:Y:S02]  /*acf0*/  @!P1 SYNCS.PHASECHK.TRANS64 P1, [R15+URZ+0x26840], R18 ;  /* 0x026840120f0095a7 */ /* 0x000ee4000802007f */
[----:B---3--:R-:W-:Y:S05]  /*ad00*/  @!P1 BRA `(.L_x_2091) ;  /* 0xfffffffc00f09947 */ /* 0x008fea000383ffff */
[----:B------:R-:W-:Y:S05]  /*ad10*/  BRA `(.L_x_2131) ;  /* 0xffffffe000847947 */ /* 0x000fea000383ffff */
.L_x_2093:
[----:B-1----:R1:W3:Y:S02]  /*ad20*/  SYNCS.PHASECHK.TRANS64.TRYWAIT P1, [R15+URZ+0x26828], R18 ;  /* 0x026828120f0075a7 */ /* 0x0022e4000802017f */
[----:B---3--:R-:W-:Y:S05]  /*ad30*/  @!P1 NANOSLEEP.SYNCS 0x989680 ;  /* 0x009896800000995d */ /* 0x008fea0003900000 */
[----:B------:R-:W3:Y:S02]  /*ad40*/  @!P1 SYNCS.PHASECHK.TRANS64 P1, [R15+URZ+0x26828], R18 ;  /* 0x026828120f0095a7 */ /* 0x000ee4000802007f */
[----:B---3--:R-:W-:Y:S05]  /*ad50*/  @!P1 BRA `(.L_x_2093) ;  /* 0xfffffffc00f09947 */ /* 0x008fea000383ffff */
[----:B------:R-:W-:Y:S05]  /*ad60*/  BRA `(.L_x_2132) ;  /* 0xffffffe400407947 */ /* 0x000fea000383ffff */
.L_x_2095:
[----:B---3--:R3:W4:Y:S02]  /*ad70*/  SYNCS.PHASECHK.TRANS64.TRYWAIT P1, [R15+URZ+0x26848], R18 ;  /* 0x026848120f0075a7 */ /* 0x008724000802017f */
[----:B----4-:R-:W-:Y:S05]  /*ad80*/  @!P1 NANOSLEEP.SYNCS 0x989680 ;  /* 0x009896800000995d */ /* 0x010fea0003900000 */
[----:B------:R-:W4:Y:S02]  /*ad90*/  @!P1 SYNCS.PHASECHK.TRANS64 P1, [R15+URZ+0x26848], R18 ;  /* 0x026848120f0095a7 */ /* 0x000f24000802007f */
[----:B----4-:R-:W-:Y:S05]  /*ada0*/  @!P1 BRA `(.L_x_2095) ;  /* 0xfffffffc00f09947 */ /* 0x010fea000383ffff */
[----:B------:R-:W-:Y:S05]  /*adb0*/  BRA `(.L_x_2133) ;  /* 0xffffffe400fc7947 */ /* 0x000fea000383ffff */
.L_x_2097:
[----:B------:R-:W-:-:S07]  /*adc0*/  SHF.L.U32 R4, R10, 0x1f, RZ ;  /* 0x0000001f0a047819 */ /* 0x000fce00000006ff */
.L_x_2134:
[----:B----4-:R4:W1:Y:S02]  /*add0*/  SYNCS.PHASECHK.TRANS64.TRYWAIT P1, [R15+URZ+0x26820], R4 ;  /* 0x026820040f0075a7 */ /* 0x010864000802017f */
[----:B-1----:R-:W-:Y:S05]  /*ade0*/  @!P1 NANOSLEEP.SYNCS 0x989680 ;  /* 0x009896800000995d */ /* 0x002fea0003900000 */
[----:B------:R-:W1:Y:S02]  /*adf0*/  @!P1 SYNCS.PHASECHK.TRANS64 P1, [R15+URZ+0x26820], R4 ;  /* 0x026820040f0095a7 */ /* 0x000e64000802007f */
[----:B-1----:R-:W-:Y:S05]  /*ae00*/  @!P1 BRA `(.L_x_2134) ;  /* 0xfffffffc00f09947 */ /* 0x002fea000383ffff */
[----:B------:R-:W-:Y:S05]  /*ae10*/  BRA `(.L_x_2135) ;  /* 0xffffffe8009c7947 */ /* 0x000fea000383ffff */
.L_x_2100:
[----:B----4-:R4:W1:Y:S02]  /*ae20*/  SYNCS.PHASECHK.TRANS64.TRYWAIT P1, [R15+URZ+0x26840], R12 ;  /* 0x0268400c0f0075a7 */ /* 0x010864000802017f */
[----:B-1----:R-:W-:Y:S05]  /*ae30*/  @!P1 NANOSLEEP.SYNCS 0x989680 ;  /* 0x009896800000995d */ /* 0x002fea0003900000 */
[----:B------:R-:W1:Y:S02]  /*ae40*/  @!P1 SYNCS.PHASECHK.TRANS64 P1, [R15+URZ+0x26840], R12 ;  /* 0x0268400c0f0095a7 */ /* 0x000e64000802007f */
[----:B-1----:R-:W-:Y:S05]  /*ae50*/  @!P1 BRA `(.L_x_2100) ;  /* 0xfffffffc00f09947 */ /* 0x002fea000383ffff */
[----:B------:R-:W-:Y:S05]  /*ae60*/  BRA `(.L_x_2136) ;  /* 0xffffffec00747947 */ /* 0x000fea000383ffff */
.L_x_2102:
[----:B-1----:R1:W2:Y:S02]  /*ae70*/  SYNCS.PHASECHK.TRANS64.TRYWAIT P1, [R15+URZ+0x26828], R12 ;  /* 0x0268280c0f0075a7 */ /* 0x0022a4000802017f */
[----:B--2---:R-:W-:Y:S05]  /*ae80*/  @!P1 NANOSLEEP.SYNCS 0x989680 ;  /* 0x009896800000995d */ /* 0x004fea0003900000 */
[----:B------:R-:W2:Y:S02]  /*ae90*/  @!P1 SYNCS.PHASECHK.TRANS64 P1, [R15+URZ+0x26828], R12 ;  /* 0x0268280c0f0095a7 */ /* 0x000ea4000802007f */
[----:B--2---:R-:W-:Y:S05]  /*aea0*/  @!P1 BRA `(.L_x_2102) ;  /* 0xfffffffc00f09947 */ /* 0x004fea000383ffff */
[----:B------:R-:W-:Y:S05]  /*aeb0*/  BRA `(.L_x_2137) ;  /* 0xfffffff000247947 */ /* 0x000fea000383ffff */
.L_x_2104:
[----:B------:R1:W1:Y:S02]  /*aec0*/  SYNCS.PHASECHK.TRANS64.TRYWAIT P0, [R3+URZ+0x26840], R0 ;  /* 0x02684000030075a7 */ /* 0x000264000800017f */
[----:B-1----:R-:W-:Y:S05]  /*aed0*/  @!P0 NANOSLEEP.SYNCS 0x989680 ;  /* 0x009896800000895d */ /* 0x002fea0003900000 */
[----:B------:R-:W1:Y:S02]  /*aee0*/  @!P0 SYNCS.PHASECHK.TRANS64 P0, [R3+URZ+0x26840], R0 ;  /* 0x02684000030085a7 */ /* 0x000e64000800007f */
[----:B-1----:R-:W-:Y:S05]  /*aef0*/  @!P0 BRA `(.L_x_2104) ;  /* 0xfffffffc00f08947 */ /* 0x002fea000383ffff */
[----:B------:R-:W-:Y:S05]  /*af00*/  BRA `(.L_x_2138) ;  /* 0xfffffff000f07947 */ /* 0x000fea000383ffff */
.L_x_2106:
[----:B------:R-:W-:Y:S01]  /*af10*/  BSSY B0, `(.L_x_2139) ;  /* 0x0000006000007945 */ /* 0x000fe20003800000 */
[----:B------:R-:W-:-:S07]  /*af20*/  IMAD.MOV.U32 R15, RZ, RZ, -0x1 ;  /* 0xffffffffff0f7424 */ /* 0x000fce00078e00ff */
[----:B---3--:R-:W-:Y:S05]  /*af30*/  WARPSYNC.COLLECTIVE R15, `(.L_x_2140) ;  /* 0x000000000f0c7348 */ /* 0x008fea0003c00000 */
[----:B------:R-:W-:Y:S02]  /*af40*/  ELECT P6, UR62, PT ;  /* 0x00000000003e782f */ /* 0x000fe400038c0000 */
[----:B------:R-:W-:Y:S01]  /*af50*/  MOV R14, UR62 ;  /* 0x0000003e000e7c02 */ /* 0x000fe20008000f00 */
[----:B---3--:R-:W-:Y:S10]  /*af60*/  ENDCOLLECTIVE ;  /* 0x000000000000791b */ /* 0x008ff40003800000 */
.L_x_2140:
[----:B------:R-:W-:Y:S05]  /*af70*/  BSYNC B0 ;  /* 0x0000000000007941 */ /* 0x000fea0003800000 */
.L_x_2139:
[----:B------:R-:W-:Y:S05]  /*af80*/  BRA `(.L_x_2141) ;  /* 0xfffffff400bc7947 */ /* 0x000fea000383ffff */
.L_x_2108:
[----:B-1----:R1:W2:Y:S02]  /*af90*/  SYNCS.PHASECHK.TRANS64.TRYWAIT P0, [R7+URZ], R4 ;  /* 0x00000004070075a7 */ /* 0x0022a4000800017f */
[----:B--2---:R-:W-:Y:S05]  /*afa0*/  @!P0 NANOSLEEP.SYNCS 0x989680 ;  /* 0x009896800000895d */ /* 0x004fea0003900000 */
[----:B------:R-:W2:Y:S02]  /*afb0*/  @!P0 SYNCS.PHASECHK.TRANS64 P0, [R7+URZ], R4 ;  /* 0x00000004070085a7 */ /* 0x000ea4000800007f */
[----:B--2---:R-:W-:Y:S05]  /*afc0*/  @!P0 BRA `(.L_x_2108) ;  /* 0xfffffffc00f08947 */ /* 0x004fea000383ffff */
[----:B------:R-:W-:Y:S05]  /*afd0*/  BRA `(.L_x_2142) ;  /* 0xfffffff400fc7947 */ /* 0x000fea000383ffff */
.L_x_2109:
[----:B--2---:R2:W4:Y:S02]  /*afe0*/  SYNCS.PHASECHK.TRANS64.TRYWAIT P0, [R3+URZ], R2 ;  /* 0x00000002030075a7 */ /* 0x004524000800017f */
[----:B----4-:R-:W-:Y:S05]  /*aff0*/  @!P0 NANOSLEEP.SYNCS 0x989680 ;  /* 0x009896800000895d */ /* 0x010fea0003900000 */
[----:B------:R-:W4:Y:S02]  /*b000*/  @!P0 SYNCS.PHASECHK.TRANS64 P0, [R3+URZ], R2 ;  /* 0x00000002030085a7 */ /* 0x000f24000800007f */
[----:B----4-:R-:W-:Y:S05]  /*b010*/  @!P0 BRA `(.L_x_2109) ;  /* 0xfffffffc00f08947 */ /* 0x010fea000383ffff */
[----:B------:R-:W-:Y:S05]  /*b020*/  BRA `(.L_x_2143) ;  /* 0xfffffff400f07947 */ /* 0x000fea000383ffff */
.L_x_2111:
[----:B--2---:R2:W4:Y:S02]  /*b030*/  SYNCS.PHASECHK.TRANS64.TRYWAIT P0, [R5+URZ], R4 ;  /* 0x00000004050075a7 */ /* 0x004524000800017f */
[----:B----4-:R-:W-:Y:S05]  /*b040*/  @!P0 NANOSLEEP.SYNCS 0x989680 ;  /* 0x009896800000895d */ /* 0x010fea0003900000 */
[----:B------:R-:W4:Y:S02]  /*b050*/  @!P0 SYNCS.PHASECHK.TRANS64 P0, [R5+URZ], R4 ;  /* 0x00000004050085a7 */ /* 0x000f24000800007f */
[----:B----4-:R-:W-:Y:S05]  /*b060*/  @!P0 BRA `(.L_x_2111) ;  /* 0xfffffffc00f08947 */ /* 0x010fea000383ffff */
[----:B------:R-:W-:Y:S05]  /*b070*/  BRA `(.L_x_2144) ;  /* 0xfffffff400f47947 */ /* 0x000fea000383ffff */
.L_x_2145:
        /* <DEDUP_REMOVED lines=16> */
.L_x_3310:


//--------------------- .text._ZN7cutlass13device_kernelIN5flash11enable_sm90INS1_16FlashAttnBwdSm90INS1_25CollectiveMainloopBwdSm90ILi2ELi2ELi2EN4cute5tupleIJNS5_1CILi1EEES8_S8_EEENS6_IJNS7_ILi64EEENS7_ILi128EEENS7_ILi96EEEEEENS_6half_tEfNS_4arch4Sm90ELb1ELb0ELb0ELb0ELb0ELb1ELb0ELb0ELi2ELi1ELi2ELi1ELb1EEENS1_21CollectiveEpilogueBwdISD_SE_SG_Li256ELb0ELb0ELi1EEENS1_25SingleTileBwdLPTSchedulerILb0ELi128ELb0EEEEEEEEEvNT_6ParamsE --------------------------
	.section	.text._ZN7cutlass13device_kernelIN5flash11enable_sm90INS1_16FlashAttnBwdSm90INS1_25CollectiveMainloopBwdSm90ILi2ELi2ELi2EN4cute5tupleIJNS5_1CILi1EEES8_S8_EEENS6_IJNS7_ILi64EEENS7_ILi128EEENS7_ILi96EEEEEENS_6half_tEfNS_4arch4Sm90ELb1ELb0ELb0ELb0ELb0ELb1ELb0ELb0ELi2ELi1ELi2ELi1ELb1EEENS1_21CollectiveEpilogueBwdISD_SE_SG_Li256ELb0ELb0ELi1EEENS1_25SingleTileBwdLPTSchedulerILb0ELi128ELb0EEEEEEEEEvNT_6ParamsE,"ax",@progbits
	.align	128
.text._ZN7cutlass13device_kernelIN5flash11enable_sm90INS1_16FlashAttnBwdSm90INS1_25CollectiveMainloopBwdSm90ILi2ELi2ELi2EN4cute5tupleIJNS5_1CILi1EEES8_S8_EEENS6_IJNS7_ILi64EEENS7_ILi128EEENS7_ILi96EEEEEENS_6half_tEfNS_4arch4Sm90ELb1ELb0ELb0ELb0ELb0ELb1ELb0ELb0ELi2ELi1ELi2ELi1ELb1EEENS1_21CollectiveEpilogueBwdISD_SE_SG_Li256ELb0ELb0ELi1EEENS1_25SingleTileBwdLPTSchedulerILb0ELi128ELb0EEEEEEEEEvNT_6ParamsE:
        .type           _ZN7cutlass13device_kernelIN5flash11enable_sm90INS1_16FlashAttnBwdSm90INS1_25CollectiveMainloopBwdSm90ILi2ELi2ELi2EN4cute5tupleIJNS5_1CILi1EEES8_S8_EEENS6_IJNS7_ILi64EEENS7_ILi128EEENS7_ILi96EEEEEENS_6half_tEfNS_4arch4Sm90ELb1ELb0ELb0ELb0ELb0ELb1ELb0ELb0ELi2ELi1ELi2ELi1ELb1EEENS1_21CollectiveEpilogueBwdISD_SE_SG_Li256ELb0ELb0ELi1EEENS1_25SingleTileBwdLPTSchedulerILb0ELi128ELb0EEEEEEEEEvNT_6ParamsE,@function
        .size           _ZN7cutlass13device_kernelIN5flash11enable_sm90INS1_16FlashAttnBwdSm90INS1_25CollectiveMainloopBwdSm90ILi2ELi2ELi2EN4cute5tupleIJNS5_1CILi1EEES8_S8_EEENS6_IJNS7_ILi64EEENS7_ILi128EEENS7_ILi96EEEEEENS_6half_tEfNS_4arch4Sm90ELb1ELb0ELb0ELb0ELb0ELb1ELb0ELb0ELi2ELi1ELi2ELi1ELb1EEENS1_21CollectiveEpilogueBwdISD_SE_SG_Li256ELb0ELb0ELi1EEENS1_25SingleTileBwdLPTSchedulerILb0ELi128ELb0EEEEEEEEEvNT_6ParamsE,(.L_x_3311 - _ZN7cutlass13device_kernelIN5flash11enable_sm90INS1_16FlashAttnBwdSm90INS1_25CollectiveMainloopBwdSm90ILi2ELi2ELi2EN4cute5tupleIJNS5_1CILi1EEES8_S8_EEENS6_IJNS7_ILi64EEENS7_ILi128EEENS7_ILi96EEEEEENS_6half_tEfNS_4arch4Sm90ELb1ELb0ELb0ELb0ELb0ELb1ELb0ELb0ELi2ELi1ELi2ELi1ELb1EEENS1_21CollectiveEpilogueBwdISD_SE_SG_Li256ELb0ELb0ELi1EEENS1_25SingleTileBwdLPTSchedulerILb0ELi128ELb0EEEEEEEEEvNT_6ParamsE)
        .other          _ZN7cutlass13device_kernelIN5flash11enable_sm90INS1_16FlashAttnBwdSm90INS1_25CollectiveMainloopBwdSm90ILi2ELi2ELi2EN4cute5tupleIJNS5_1CILi1EEES8_S8_EEENS6_IJNS7_ILi64EEENS7_ILi128EEENS7_ILi96EEEEEENS_6half_tEfNS_4arch4Sm90ELb1ELb0ELb0ELb0ELb0ELb1ELb0ELb0ELi2ELi1ELi2ELi1ELb1EEENS1_21CollectiveEpilogueBwdISD_SE_SG_Li256ELb0ELb0ELi1EEENS1_25SingleTileBwdLPTSchedulerILb0ELi128ELb0EEEEEEEEEvNT_6ParamsE,@"STO_CUDA_ENTRY STV_DEFAULT"
_ZN7cutlass13device_kernelIN5flash11enable_sm90INS1_16FlashAttnBwdSm90INS1_25CollectiveMainloopBwdSm90ILi2ELi2ELi2EN4cute5tupleIJNS5_1CILi1EEES8_S8_EEENS6_IJNS7_ILi64EEENS7_ILi128EEENS7_ILi96EEEEEENS_6half_tEfNS_4arch4Sm90ELb1ELb0ELb0ELb0ELb0ELb1ELb0ELb0ELi2ELi1ELi2ELi1ELb1EEENS1_21CollectiveEpilogueBwdISD_SE_SG_Li256ELb0ELb0ELi1EEENS1_25SingleTileBwdLPTSchedulerILb0ELi128ELb0EEEEEEEEEvNT_6ParamsE:
[----:B------:R-:W1:Y:S02]  /*0000*/  LDC R1, c[0x0][0x28] ;  /* 0x00000a00ff017b82 */ /* 0x000e640000000800 */
[----:B-1----:R-:W-:Y:S01]  /*0010*/  VIADD R1, R1, 0xfffffff8 ;  /* 0xfffffff801017836 */ /* 0x002fe20000000000 */
[----:B------:R-:W1:Y:S01]  /*0020*/  S2R R3, SR_TID.X ;  /* 0x0000000000037919 */ /* 0x000e620000002100 */
[----:B------:R-:W-:Y:S01]  /*0030*/  ELECT P0, URZ, PT ;  /* 0x00000000003f782f */ /* 0x000fe20003800000 */
[----:B------:R-:W-:Y:S01]  /*0040*/  BSSY B0, `(.L_x_2146) ;  /* 0x000001a000007945 */ /* 0x000fe20003800000 */
[--C-:B-1----:R-:W-:Y:S02]  /*0050*/  SHF.R.U32.HI R0, RZ, 0x5, R3.reuse ;  /* 0x00000005ff007819 */ /* 0x102fe40000011603 */
[----:B------:R-:W-:-:S03]  /*0060*/  SHF.R.U32.HI R3, RZ, 0x7, R3 ;  /* 0x00000007ff037819 */ /* 0x000fc60000011603 */
[----:B------:R-:W1:Y:S02]  /*0070*/  SHFL.IDX PT, R2, R0, RZ, 0x1f ;  /* 0x00001fff00027589 */ /* 0x000e6400000e0000 */
[----:B-1----:R-:W-:-:S13]  /*0080*/  ISETP.EQ.AND P0, PT, R2, RZ, P0 ;  /* 0x000000ff0200720c */ /* 0x002fda0000702270 */
        /* <DEDUP_REMOVED lines=21> */
.L_x_2147:
[----:B------:R-:W-:Y:S05]  /*01e0*/  BSYNC B0 ;  /* 0x0000000000007941 */ /* 0x000fea0003800000 */
.L_x_2146:
        /* <DEDUP_REMOVED lines=37> */
.L_x_2148:
        /* <DEDUP_REMOVED lines=22> */
.L_x_2149:
[----:B------:R-:W-:Y:S01]  /*05a0*/  PLOP3.LUT P0, PT, PT, PT, UP0, 0x80, 0x0 ;  /* 0x000000000000781c */ /* 0x000fe20003f0f008 */
[----:B------:R-:W-:Y:S01]  /*05b0*/  NOP ;  /* 0x0000000000007918 */ /* 0x000fe20000000000 */
[----:B-12-4-:R-:W-:Y:S11]  /*05c0*/  BAR.SYNC.DEFER_BLOCKING 0x0 ;  /* 0x0000000000007b1d */ /* 0x016ff60000010000 */
[----:B------:R-:W-:Y:S05]  /*05d0*/  @!P0 BRA `(.L_x_2150) ;  /* 0x00000054009c8947 */ /* 0x000fea0003800000 */
.L_x_2151:
[----:B------:R-:W-:-:S08]  /*05e0*/  NOP ;  /* 0x0000000000007918 */ /* 0x000fd00000000000 */
[----:B------:R-:W1:Y:S02]  /*05f0*/  USETMAXREG.TRY_ALLOC.CTAPOOL UP0, 0xf0 ;  /* 0x000000f0000079c8 */ /* 0x000e640008000600 */
[----:B-1----:R-:W-:-:S13]  /*0600*/  PLOP3.LUT P0, PT, PT, PT, UP0, 0x80, 0x0 ;  /* 0x000000000000781c */ /* 0x002fda0003f0f008 */
[----:B------:R-:W-:Y:S05]  /*0610*/  @!P0 BRA `(.L_x_2151) ;  /* 0xfffffffc00f08947 */ /* 0x000fea000383ffff */
[----:B------:R-:W-:Y:S01]  /*0620*/  LOP3.LUT R0, R0, 0x3, RZ, 0xc0, !PT ;  /* 0x0000000300007812 */ /* 0x000fe200078ec0ff */
[----:B------:R-:W1:Y:S01]  /*0630*/  S2R R2, SR_TID.X ;  /* 0x0000000000027919 */ /* 0x000e620000002100 */
[----:B------:R-:W2:Y:S01]  /*0640*/  S2UR UR7, SR_CTAID.X ;  /* 0x00000000000779c3 */ /* 0x000ea20000002500 */
[----:B------:R-:W-:Y:S02]  /*0650*/  ULDC UR8, c[0x0][0xb50] ;  /* 0x0002d40000087ab9 */ /* 0x000fe40000000800 */
[----:B------:R-:W-:Y:S01]  /*0660*/  UISETP.NE.AND UP0, UPT, UR8, 0x1, UPT ;  /* 0x000000010800788c */ /* 0x000fe2000bf05270 */
[----:B------:R-:W3:Y:S04]  /*0670*/  SHFL.IDX PT, R0, R0, RZ, 0x1f ;  /* 0x00001fff00007589 */ /* 0x000ee800000e0000 */
[----:B------:R-:W4:Y:S06]  /*0680*/  LDC R3, c[0x0][0xb68] ;  /* 0x0002da00ff037b82 */ /* 0x000f2c0000000800 */
[----:B------:R-:W-:Y:S01]  /*0690*/  @UP0 ULDC UR4, c[0x0][0xb54] ;  /* 0x0002d50000040ab9 */ /* 0x000fe20000000800 */
[----:B------:R-:W-:Y:S01]  /*06a0*/  @UP0 ULDC UR9, c[0x0][0xb58] ;  /* 0x0002d60000090ab9 */ /* 0x000fe20000000800 */
[----:B--2---:R-:W-:-:S02]  /*06b0*/  UIMAD.WIDE.U32 UR4, UR7, UR4, URZ ;  /* 0x00000004070472a5 */ /* 0x004fc4000f8e003f */
[----:B------:R-:W-:Y:S01]  /*06c0*/  UMOV UR6, UR7 ;  /* 0x0000000700067c82 */ /* 0x000fe20008000000 */
[----:B---3--:R-:W-:Y:S01]  /*06d0*/  ISETP.NE.AND P0, PT, R0, RZ, PT ;  /* 0x000000ff0000720c */ /* 0x008fe20003f05270 */
[----:B------:R-:W-:Y:S01]  /*06e0*/  @UP0 USHF.R.U32.HI UR6, URZ, UR9, UR5 ;  /* 0x000000093f060299 */ /* 0x000fe20008011605 */
[----:B-1----:R-:W-:-:S03]  /*06f0*/  SHF.R.U32.HI R2, RZ, 0x7, R2 ;  /* 0x00000007ff027819 */ /* 0x002fc60000011602 */
[----:B------:R-:W-:-:S04]  /*0700*/  UIADD3 UR4, -UR6, URZ, URZ ;  /* 0x0000003f06047290 */ /* 0x000fc8000fffe13f */
[----:B------:R-:W-:-:S04]  /*0710*/  UIMAD UR10, UR8, UR4, UR7 ;  /* 0x00000004080a72a4 */ /* 0x000fc8000f8e0207 */
[----:B------:R-:W-:-:S05]  /*0720*/  @!P0 VIADD R2, R2, 0x9 ;  /* 0x0000000902028836 */ /* 0x000fca0000000000 */
[----:B------:R1:W-:Y:S06]  /*0730*/  @!P0 BAR.ARV R2, 0xa0 ;  /* 0x000280020000851d */ /* 0x0003ec0000002000 */
[----:B----4-:R-:W-:-:S13]  /*0740*/  ISETP.LE.AND P0, PT, R3, UR6, PT ;  /* 0x0000000603007c0c */ /* 0x010fda000bf03270 */
[----:B-1----:R-:W-:Y:S05]  /*0750*/  @!P0 BRA `(.L_x_2152) ;  /* 0x0000000000208947 */ /* 0x002fea0003800000 */
[----:B------:R-:W-:Y:S01]  /*0760*/  ULDC UR7, c[0x0][0xb5c] ;  /* 0x0002d70000077ab9 */ /* 0x000fe20000000800 */
[----:B------:R-:W-:Y:S01]  /*0770*/  UMOV UR37, UR10 ;  /* 0x0000000a00257c82 */ /* 0x000fe20008000000 */
[----:B------:R-:W-:-:S11]  /*0780*/  UISETP.NE.AND UP0, UPT, UR7, 0x1, UPT ;  /* 0x000000010700788c */ /* 0x000fd6000bf05270 */
[----:B------:R-:W-:Y:S02]  /*0790*/  @UP0 ULDC.64 UR8, c[0x0][0xb60] ;  /* 0x0002d80000080ab9 */ /* 0x000fe40000000a00 */
[----:B------:R-:W-:-:S04]  /*07a0*/  UIMAD.WIDE.U32 UR4, UR10, UR8, URZ ;  /* 0x000000080a0472a5 */ /* 0x000fc8000f8e003f */
[----:B------:R-:W-:-:S04]  /*07b0*/  @UP0 USHF.R.U32.HI UR37, URZ, UR9, UR5 ;  /* 0x000000093f250299 */ /* 0x000fc80008011605 */
[----:B------:R-:W-:Y:S01]  /*07c0*/  UIMAD UR4, UR37, UR7, URZ ;  /* 0x00000007250472a4 */ /* 0x000fe2000f8e023f */
[----:B------:R-:W-:Y:S11]  /*07d0*/  BRA `(.L_x_2153) ;  /* 0x00000000001c7947 */ /* 0x000ff60003800000 */
.L_x_2152:
[----:B------:R-:W-:Y:S01]  /*07e0*/  ULDC UR7, c[0x0][0xb44] ;  /* 0x0002d10000077ab9 */ /* 0x000fe20000000800 */
[----:B------:R-:W-:Y:S01]  /*07f0*/  UMOV UR37, UR10 ;  /* 0x0000000a00257c82 */ /* 0x000fe20008000000 */
[----:B------:R-:W-:-:S11]  /*0800*/  UISETP.NE.AND UP0, UPT, UR7, 0x1, UPT ;  /* 0x000000010700788c */ /* 0x000fd6000bf05270 */
[----:B------:R-:W-:Y:S02]  /*0810*/  @UP0 ULDC.64 UR8, c[0x0][0xb48] ;  /* 0x0002d20000080ab9 */ /* 0x000fe40000000a00 */
[----:B------:R-:W-:-:S04]  /*0820*/  UIMAD.WIDE.U32 UR4, UR10, UR8, URZ ;  /* 0x000000080a0472a5 */ /* 0x000fc8000f8e003f */
[----:B------:R-:W-:-:S04]  /*0830*/  @UP0 USHF.R.U32.HI UR37, URZ, UR9, UR5 ;  /* 0x000000093f250299 */ /* 0x000fc80008011605 */
[----:B------:R-:W-:-:S12]  /*0840*/  UIMAD UR4, UR37, UR7, URZ ;  /* 0x00000007250472a4 */ /* 0x000fd8000f8e023f */
.L_x_2153:
[----:B------:R-:W-:Y:S01]  /*0850*/  ULDC UR43, c[0x0][0xb38] ;  /* 0x0002ce00002b7ab9 */ /* 0x000fe20000000800 */
[----:B------:R-:W-:Y:S02]  /*0860*/  UIADD3 UR4, UR10, -UR4, URZ ;  /* 0x800000040a047290 */ /* 0x000fe4000fffe03f */
[----:B------:R-:W-:Y:S01]  /*0870*/  UISETP.NE.AND UP0, UPT, UR43, 0x1, UPT ;  /* 0x000000012b00788c */ /* 0x000fe2000bf05270 */
[----:B------:R-:W-:Y:S02]  /*0880*/  ULDC UR5, c[0x0][0xb44] ;  /* 0x0002d10000057ab9 */ /* 0x000fe40000000800 */
[----:B------:R-:W-:-:S08]  /*0890*/  UIMAD UR6, UR6, UR5, UR4 ;  /* 0x00000005060672a4 */ /* 0x000fd0000f8e0204 */
[----:B------:R-:W-:Y:S01]  /*08a0*/  @UP0 ULDC UR4, c[0x0][0xb3c] ;  /* 0x0002cf0000040ab9 */ /* 0x000fe20000000800 */
[----:B------:R-:W-:Y:S01]  /*08b0*/  @UP0 ULDC UR7, c[0x0][0xb40] ;  /* 0x0002d00000070ab9 */ /* 0x000fe20000000800 */
[----:B------:R-:W-:Y:S02]  /*08c0*/  UIMAD.WIDE.U32 UR4, UR6, UR4, URZ ;  /* 0x00000004060472a5 */ /* 0x000fe4000f8e003f */
[----:B------:R-:W-:Y:S02]  /*08d0*/  UMOV UR44, UR6 ;  /* 0x00000006002c7c82 */ /* 0x000fe40008000000 */
[----:B------:R-:W-:-:S04]  /*08e0*/  @UP0 USHF.R.U32.HI UR44, URZ, UR7, UR5 ;  /* 0x000000073f2c0299 */ /* 0x000fc80008011605 */
[----:B------:R-:W-:Y:S02]  /*08f0*/  UIADD3 UR4, -UR44, URZ, URZ ;  /* 0x0000003f2c047290 */ /* 0x000fe4000fffe13f */
[----:B------:R-:W-:Y:S02]  /*0900*/  ISETP.LE.AND P0, PT, RZ, UR44, PT ;  /* 0x0000002cff007c0c */ /* 0x000fe4000bf03270 */
[----:B------:R-:W-:-:S11]  /*0910*/  UIMAD UR43, UR43, UR4, UR6 ;  /* 0x000000042b2b72a4 */ /* 0x000fd6000f8e0206 */
[----:B------:R-:W-:Y:S05]  /*0920*/  @!P0 EXIT ;  /* 0x000000000000894d */ /* 0x000fea0003800000 */
[----:B------:R-:W-:Y:S01]  /*0930*/  ULDC UR7, c[0x0][0x280] ;  /* 0x0000a00000077ab9 */ /* 0x000fe20000000800 */
[----:B------:R-:W-:Y:S01]  /*0940*/  ULDC UR5, c[0x0][0x290] ;  /* 0x0000a40000057ab9 */ /* 0x000fe20000000800 */
[----:B------:R-:W-:Y:S01]  /*0950*/  ULEA UR4, UR37, UR7, 0x7 ;  /* 0x0000000725047291 */ /* 0x000fe2000f8e383f */
[----:B------:R-:W-:Y:S01]  /*0960*/  PLOP3.LUT P0, PT, PT, PT, PT, 0x80, 0x0 ;  /* 0x000000000000781c */ /* 0x000fe20003f0f070 */
[----:B------:R-:W-:Y:S01]  /*0970*/  ULDC UR6, c[0x0][0x74c] ;  /* 0x0001d30000067ab9 */ /* 0x000fe20000000800 */
[----:B------:R-:W-:Y:S01]  /*0980*/  CS2R R70, SRZ ;  /* 0x0000000000467805 */ /* 0x000fe2000001ff00 */
[----:B------:R-:W-:Y:S01]  /*0990*/  UIADD3 UR5, -UR6, UR4, -UR5 ;  /* 0x0000000406057290 */ /* 0x000fe2000fffe905 */
[----:B------:R-:W-:Y:S01]  /*09a0*/  CS2R R68, SRZ ;  /* 0x0000000000447805 */ /* 0x000fe2000001ff00 */
[----:B------:R-:W-:Y:S01]  /*09b0*/  UIADD3 UR4, UR7, 0x3f, URZ ;  /* 0x0000003f07047890 */ /* 0x000fe2000fffe03f */
        /* <DEDUP_REMOVED lines=20> */
[----:B------:R-:W-:Y:S01]  /*0b00*/  CS2R R42, SRZ ;  /* 0x00000000002a7805 */ /* 0x000fe2000001ff00 */
[----:B------:R-:W-:Y:S01]  /*0b10*/  UISETP.GT.AND UP0, UPT, UR36, UR39, UPT ;  /* 0x000000272400728c */ /* 0x000fe2000bf04270 */
[----:B------:R-:W-:Y:S02]  /*0b20*/  CS2R R40, SRZ ;  /* 0x0000000000287805 */ /* 0x000fe4000001ff00 */
[----:B------:R-:W-:Y:S02]  /*0b30*/  CS2R R38, SRZ ;  /* 0x0000000000267805 */ /* 0x000fe4000001ff00 */
[----:B------:R-:W-:Y:S02]  /*0b40*/  CS2R R36, SRZ ;  /* 0x0000000000247805 */ /* 0x000fe4000001ff00 */
[----:B------:R-:W-:-:S02]  /*0b50*/  CS2R R34, SRZ ;  /* 0x0000000000227805 */ /* 0x000fc4000001ff00 */
[----:B------:R-:W-:Y:S02]  /*0b60*/  CS2R R32, SRZ ;  /* 0x0000000000207805 */ /* 0x000fe4000001ff00 */
[----:B------:R-:W-:Y:S02]  /*0b70*/  PLOP3.LUT P1, PT, PT, PT, UP0, 0x80, 0x0 ;  /* 0x000000000000781c */ /* 0x000fe40003f2f008 */
        /* <DEDUP_REMOVED lines=28> */
[----:B------:R-:W-:Y:S06]  /*0d40*/  @!P1 BRA `(.L_x_2154) ;  /* 0x0000003800389947 */ /* 0x000fec0003800000 */
        /* <DEDUP_REMOVED lines=21> */
.L_x_2156:
        /* <DEDUP_REMOVED lines=15> */
.L_x_2155:
        /* <DEDUP_REMOVED lines=22> */
.L_x_2158:
        /* <DEDUP_REMOVED lines=15> */
.L_x_2157:
[----:B------:R-:W-:Y:S01]  /*11e0*/  SHF.R.S32.HI R23, RZ, 0x1f, R22 ;  /* 0x0000001fff177819 */ /* 0x000fe20000011416 */
[----:B------:R-:W-:-:S03]  /*11f0*/  UMOV UR4, 0xffffffff ;  /* 0xffffffff00047882 */ /* 0x000fc60000000000 */
[----:B------:R-:W-:-:S04]  /*1200*/  LEA.HI R0, R23, R22, RZ, 0x7 ;  /* 0x0000001617007211 */ /* 0x000fc800078f38ff */
[----:B------:R-:W-:Y:S01]  /*1210*/  SHF.R.S32.HI R19, RZ, 0x7, R0 ;  /* 0x00000007ff137819 */ /* 0x000fe20000011400 */
[----:B------:R-:W-:Y:S06]  /*1220*/  BRA.DIV UR4, `(.L_x_2159) ;  /* 0x00000082042c7947 */ /* 0x000fec000b800000 */
[----:B------:R1:W2:Y:S02]  /*1230*/  SHFL.IDX PT, R14, R19, RZ, 0x1f ;  /* 0x00001fff130e7589 */ /* 0x0002a400000e0000 */
.L_x_2246:
        /* <DEDUP_REMOVED lines=15> */
.L_x_2160:
        /* <DEDUP_REMOVED lines=19> */
.L_x_2162:
        /* <DEDUP_REMOVED lines=35> */
[----:B------:R-:W-:Y:S01]  /*1690*/  ULDC UR4, c[0x0][0x290] ;  /* 0x0000a40000047ab9 */ /* 0x000fe20000000800 */
[----:B------:R-:W-:Y:S01]  /*16a0*/  LEA.HI R25, R25, R24, RZ, 0x5 ;  /* 0x0000001819197211 */ /* 0x000fe200078f28ff */
[----:B------:R-:W-:Y:S01]  /*16b0*/  UIMAD UR4, UR37, -0x80, UR4 ;  /* 0xffffff80250478a4 */ /* 0x000fe2000f8e0204 */
[----:B------:R-:W-:Y:S01]  /*16c0*/  IMAD.SHL.U32 R7, R7, 0x10, RZ ;  /* 0x0000001007077824 */ /* 0x000fe200078e00ff */
[--C-:B------:R-:W-:Y:S01]  /*16d0*/  SHF.R.S32.HI R3, RZ, 0x2, R26.reuse ;  /* 0x00000002ff037819 */ /* 0x100fe2000001141a */
[----:B------:R-:W2:Y:S01]  /*16e0*/  LDSM.16.M88.4 R184, [R5+0x6000] ;  /* 0x0060000005b8783b */ /* 0x000ea20000000200 */
[----:B------:R-:W-:Y:S02]  /*16f0*/  SHF.R.S32.HI R26, RZ, 0x1f, R26 ;  /* 0x0000001fff1a7819 */ /* 0x000fe4000001141a */
[----:B------:R-:W-:Y:S02]  /*1700*/  CS2R R70, SRZ ;  /* 0x0000000000467805 */ /* 0x000fe4000001ff00 */
[----:B------:R-:W-:Y:S01]  /*1710*/  SHF.R.S32.HI R25, RZ, 0x5, R25 ;  /* 0x00000005ff197819 */ /* 0x000fe20000011419 */
[----:B------:R-:W-:Y:S01]  /*1720*/  IMAD.U32 R6, RZ, RZ, UR4 ;  /* 0x00000004ff067e24 */ /* 0x000fe2000f8e00ff */
[----:B------:R-:W-:Y:S01]  /*1730*/  LEA.HI R22, R23, R22, RZ, 0x3 ;  /* 0x0000001617167211 */ /* 0x000fe200078f18ff */
[----:B------:R-:W3:Y:S01]  /*1740*/  LDSM.16.M88.4 R188, [R5+0x8000] ;  /* 0x0080000005bc783b */ /* 0x000ee20000000200 */
[----:B------:R-:W-:Y:S01]  /*1750*/  LOP3.LUT R7, R0, 0x30, R7, 0xf8, !PT ;  /* 0x0000003000077812 */ /* 0x000fe200078ef807 */
[----:B------:R-:W-:Y:S01]  /*1760*/  IMAD R25, R25, -0x10, R6 ;  /* 0xfffffff019197824 */ /* 0x000fe200078e0206 */
[----:B------:R-:W-:Y:S01]  /*1770*/  LEA.HI R26, R26, R3, RZ, 0x3 ;  /* 0x000000031a1a7211 */ /* 0x000fe200078f18ff */
[----:B------:R4:W2:Y:S01]  /*1780*/  LDSM.16.M88.4 R192, [R5+0xa000] ;  /* 0x00a0000005c0783b */ /* 0x0008a20000000200 */
[----:B------:R-:W-:-:S02]  /*1790*/  LOP3.LUT R7, R7, 0x8, R22, 0xf8, !PT ;  /* 0x0000000807077812 */ /* 0x000fc400078ef816 */
[----:B------:R-:W-:Y:S02]  /*17a0*/  CS2R R68, SRZ ;  /* 0x0000000000447805 */ /* 0x000fe4000001ff00 */
[----:B------:R-:W-:Y:S02]  /*17b0*/  SHF.R.U32.HI R0, RZ, 0x3, R0 ;  /* 0x00000003ff007819 */ /* 0x000fe40000011600 */
[----:B------:R-:W-:Y:S02]  /*17c0*/  CS2R R66, SRZ ;  /* 0x0000000000427805 */ /* 0x000fe4000001ff00 */
[----:B------:R-:W-:Y:S02]  /*17d0*/  LOP3.LUT R26, R26, 0xfffffff8, RZ, 0xc0, !PT ;  /* 0xfffffff81a1a7812 */ /* 0x000fe400078ec0ff */
[----:B------:R-:W-:Y:S02]  /*17e0*/  CS2R R64, SRZ ;  /* 0x0000000000407805 */ /* 0x000fe4000001ff00 */
[----:B------:R-:W-:-:S02]  /*17f0*/  LOP3.LUT R0, R7, R0, RZ, 0x3c, !PT ;  /* 0x0000000007007212 */ /* 0x000fc400078e3cff */
[----:B------:R-:W-:Y:S02]  /*1800*/  CS2R R62, SRZ ;  /* 0x00000000003e7805 */ /* 0x000fe4000001ff00 */
[----:B------:R-:W-:Y:S01]  /*1810*/  IADD3 R25, R25, R26, -R3 ;  /* 0x0000001a19197210 */ /* 0x000fe20007ffe803 */
[C---:B------:R-:W-:Y:S01]  /*1820*/  IMAD R3, R19.reuse, 0x8, R4 ;  /* 0x0000000813037824 */ /* 0x040fe200078e0204 */
[----:B------:R-:W-:Y:S02]  /*1830*/  LEA.HI R6, R19, R19, RZ, 0x1 ;  /* 0x0000001313067211 */ /* 0x000fe400078f08ff */
[----:B------:R-:W-:Y:S02]  /*1840*/  CS2R R60, SRZ ;  /* 0x00000000003c7805 */ /* 0x000fe4000001ff00 */
[----:B------:R-:W-:Y:S01]  /*1850*/  CS2R R58, SRZ ;  /* 0x00000000003a7805 */ /* 0x000fe2000001ff00 */
[----:B------:R-:W-:Y:S01]  /*1860*/  IMAD.U32 R3, R3, 0x200, R0 ;  /* 0x0000020003037824 */ /* 0x000fe200078e0000 */
[----:B------:R-:W-:Y:S01]  /*1870*/  LOP3.LUT R6, R6, 0xfffffffe, RZ, 0xc0, !PT ;  /* 0xfffffffe06067812 */ /* 0x000fe200078ec0ff */
[----:B------:R-:W-:Y:S01]  /*1880*/  IMAD.MOV.U32 R0, RZ, RZ, 0x20 ;  /* 0x00000020ff007424 */ /* 0x000fe200078e00ff */
[----:B------:R-:W-:-:S02]  /*1890*/  CS2R R56, SRZ ;  /* 0x0000000000387805 */ /* 0x000fc4000001ff00 */
[----:B------:R-:W-:Y:S02]  /*18a0*/  CS2R R54, SRZ ;  /* 0x0000000000367805 */ /* 0x000fe4000001ff00 */
[----:B------:R-:W-:Y:S01]  /*18b0*/  CS2R R52, SRZ ;  /* 0x0000000000347805 */ /* 0x000fe2000001ff00 */
[C---:B------:R-:W-:Y:S01]  /*18c0*/  IMAD.IADD R4, R19.reuse, 0x1, -R6 ;  /* 0x0000000113047824 */ /* 0x040fe200078e0a06 */
[----:B------:R-:W-:Y:S01]  /*18d0*/  SEL R0, R0, 0xffffffe0, !P0 ;  /* 0xffffffe000007807 */ /* 0x000fe20004000000 */
[----:B-1----:R-:W-:Y:S01]  /*18e0*/  IMAD R19, R19, 0x300, R24 ;  /* 0x0000030013137824 */ /* 0x002fe200078e0218 */
[----:B------:R-:W-:Y:S01]  /*18f0*/  CS2R R50, SRZ ;  /* 0x0000000000327805 */ /* 0x000fe2000001ff00 */
[----:B------:R-:W-:Y:S01]  /*1900*/  IMAD R4, R4, -0x40, R25 ;  /* 0xffffffc004047824 */ /* 0x000fe200078e0219 */
[----:B------:R-:W-:Y:S01]  /*1910*/  CS2R R48, SRZ ;  /* 0x0000000000307805 */ /* 0x000fe2000001ff00 */
[----:B------:R-:W-:Y:S01]  /*1920*/  IMAD.IADD R0, R5, 0x1, R0 ;  /* 0x0000000105007824 */ /* 0x000fe200078e0200 */
[----:B------:R-:W-:Y:S01]  /*1930*/  CS2R R46, SRZ ;  /* 0x00000000002e7805 */ /* 0x000fe2000001ff00 */
[----:B----4-:R-:W-:Y:S01]  /*1940*/  IMAD.SHL.U32 R5, R19, 0x4, RZ ;  /* 0x0000000413057824 */ /* 0x010fe200078e00ff */
[----:B------:R-:W-:-:S02]  /*1950*/  CS2R R44, SRZ ;  /* 0x00000000002c7805 */ /* 0x000fc4000001ff00 */
[----:B------:R-:W-:Y:S01]  /*1960*/  CS2R R42, SRZ ;  /* 0x00000000002a7805 */ /* 0x000fe2000001ff00 */
[----:B------:R-:W1:Y:S01]  /*1970*/  LDSM.16.M88.4 R196, [R0+0x6000] ;  /* 0x0060000000c4783b */ /* 0x000e620000000200 */
[----:B------:R-:W-:Y:S02]  /*1980*/  CS2R R40, SRZ ;  /* 0x0000000000287805 */ /* 0x000fe4000001ff00 */
[----:B------:R-:W-:Y:S02]  /*1990*/  CS2R R38, SRZ ;  /* 0x0000000000267805 */ /* 0x000fe4000001ff00 */
[----:B------:R-:W-:Y:S01]  /*19a0*/  CS2R R36, SRZ ;  /* 0x0000000000247805 */ /* 0x000fe2000001ff00 */
[----:B------:R-:W4:Y:S01]  /*19b0*/  LDSM.16.M88.4 R200, [R0+0x8000] ;  /* 0x0080000000c8783b */ /* 0x000f220000000200 */
[----:B------:R-:W-:Y:S02]  /*19c0*/  CS2R R34, SRZ ;  /* 0x0000000000227805 */ /* 0x000fe4000001ff00 */
[----:B------:R-:W-:-:S02]  /*19d0*/  CS2R R32, SRZ ;  /* 0x0000000000207805 */ /* 0x000fc4000001ff00 */
[----:B------:R-:W-:Y:S01]  /*19e0*/  CS2R R30, SRZ ;  /* 0x00000000001e7805 */ /* 0x000fe2000001ff00 */
[----:B------:R5:W1:Y:S01]  /*19f0*/  LDSM.16.M88.4 R204, [R0+0xa000] ;  /* 0x00a0000000cc783b */ /* 0x000a620000000200 */
        /* <DEDUP_REMOVED lines=26> */
[----:B------:R-:W-:Y:S01]  /*1ba0*/  CS2R R72, SRZ ;  /* 0x0000000000487805 */ /* 0x000fe2000001ff00 */
[----:B-----5:R-:W-:Y:S01]  /*1bb0*/  IMAD R0, R5, 0x4, R2 ;  /* 0x0000000405007824 */ /* 0x020fe200078e0202 */
[----:B------:R-:W-:Y:S01]  /*1bc0*/  ULOP3.LUT UR11, UR38, 0x1, URZ, 0xfc, !UPT ;  /* 0x00000001260b7892 */ /* 0x000fe2000f8efc3f */
[----:B------:R-:W-:Y:S01]  /*1bd0*/  UMOV UR9, URZ ;  /* 0x0000003f00097c82 */ /* 0x000fe20008000000 */
[----:B------:R-:W-:Y:S01]  /*1be0*/  UMOV UR4, URZ ;  /* 0x0000003f00047c82 */ /* 0x000fe20008000000 */
[----:B------:R-:W-:Y:S01]  /*1bf0*/  ULDC UR5, c[0x0][0x280] ;  /* 0x0000a00000057ab9 */ /* 0x000fe20000000800 */
[----:B-1234-:R-:W-:-:S08]  /*1c00*/  ULDC UR6, c[0x0][0x744] ;  /* 0x0001d10000067ab9 */ /* 0x01efd00000000800 */
.L_x_2173:
[----:B------:R-:W-:-:S06]  /*1c10*/  UISETP.NE.AND UP0, UPT, UR11, 0x3, UPT ;  /* 0x000000030b00788c */ /* 0x000fcc000bf05270 */
[----:B------:R-:W-:-:S13]  /*1c20*/  PLOP3.LUT P0, PT, PT, PT, UP0, 0x80, 0x0 ;  /* 0x000000000000781c */ /* 0x000fda0003f0f008 */
[----:B-1----:R-:W-:Y:S05]  /*1c30*/  @!P0 BRA `(.L_x_2163) ;  /* 0x0000000000048947 */ /* 0x002fea0003800000 */
[----:B------:R-:W-:Y:S01]  /*1c40*/  BPT.TRAP 0x1 ;  /* 0x000000040000795c */ /* 0x000fe20000300000 */
.L_x_2163:
[----:B------:R-:W-:Y:S01]  /*1c50*/  R2UR UR7, R2 ;  /* 0x00000000020772ca */ /* 0x000fe200000e0000 */
[----:B------:R-:W-:-:S05]  /*1c60*/  IMAD.U32 R6, RZ, RZ, UR9 ;  /* 0x00000009ff067e24 */ /* 0x000fca000f8e00ff */
[----:B------:R-:W-:-:S07]  /*1c70*/  SHF.L.U32 R6, R6, 0x1f, RZ ;  /* 0x0000001f06067819 */ /* 0x000fce00000006ff */
[----:B------:R-:W-:-:S09]  /*1c80*/  ULEA UR7, UR4, UR7, 0x3 ;  /* 0x0000000704077291 */ /* 0x000fd2000f8e183f */
[----:B------:R1:W2:Y:S01]  /*1c90*/  SYNCS.PHASECHK.TRANS64.TRYWAIT P1, [UR7+0x26810], R6 ;  /* 0x02681006ff0075a7 */ /* 0x0002a20008020147 */
[----:B------:R-:W-:Y:S05]  /*1ca0*/  @!P0 BRA `(.L_x_2164) ;  /* 0x0000000000048947 */ /* 0x000fea0003800000 */
[----:B------:R-:W-:Y:S01]  /*1cb0*/  BPT.TRAP 0x1 ;  /* 0x000000040000795c */ /* 0x000fe20000300000 */
.L_x_2164:
[----:B--2---:R-:W-:Y:S05]  /*1cc0*/  @P1 BRA `(.L_x_2165) ;  /* 0x0000000000081947 */ /* 0x004fea0003800000 */
[----:B------:R-:W2:Y:S02]  /*1cd0*/  SYNCS.PHASECHK.TRANS64.TRYWAIT P1, [UR7+0x26810], R6 ;  /* 0x02681006ff0075a7 */ /* 0x000ea40008020147 */
[----:B--2---:R-:W-:Y:S05]  /*1ce0*/  @!P1 BRA `(.L_x_2166) ;  /* 0x0000007400b09947 */ /* 0x004fea0003800000 */
.L_x_2165:
[----:B------:R-:W-:Y:S01]  /*1cf0*/  R2UR UR8, R2 ;  /* 0x00000000020872ca */ /* 0x000fe200000e0000 */
[----:B--2---:R-:W-:Y:S01]  /*1d00*/  IMAD R5, R17, 0x800, R2 ;  /* 0x0000080011057824 */ /* 0x004fe200078e0202 */
[----:B------:R-:W-:Y:S01]  /*1d10*/  WARPGROUP.ARRIVE ;  /* 0x00000000000079c5 */ /* 0x000fe20000000000 */
[----:B------:R-:W-:Y:S01]  /*1d20*/  UMOV UR13, 0xc0000010 ;  /* 0xc0000010000d7882 */ /* 0x000fe20000000000 */
[----:B------:R-:W-:Y:S02]  /*1d30*/  UMOV UR15, 0x80000020 ;  /* 0x80000020000f7882 */ /* 0x000fe40000000000 */
[----:B------:R-:W-:Y:S01]  /*1d40*/  R2UR UR10, R5 ;  /* 0x00000000050a72ca */ /* 0x000fe200000e0000 */
[----:B------:R-:W-:-:S04]  /*1d50*/  IMAD.U32 R5, RZ, RZ, UR4 ;  /* 0x00000004ff057e24 */ /* 0x000fc8000f8e00ff */
[----:B------:R-:W-:Y:S02]  /*1d60*/  IMAD R5, R5, 0x40, R18 ;  /* 0x0000004005057824 */ /* 0x000fe400078e0212 */
        /* <DEDUP_REMOVED lines=58> */
.L_x_2167:
[----:B------:R1:W1:Y:S01]  /*2110*/  SYNCS.PHASECHK.TRANS64.TRYWAIT P1, [UR7+0x26830], R6 ;  /* 0x02683006ff0075a7 */ /* 0x0002620008020147 */
[----:B------:R-:W-:Y:S05]  /*2120*/  @!P0 BRA `(.L_x_2168) ;  /* 0x0000000000048947 */ /* 0x000fea0003800000 */
[----:B------:R-:W-:Y:S01]  /*2130*/  BPT.TRAP 0x1 ;  /* 0x000000040000795c */ /* 0x000fe20000300000 */
.L_x_2168:
[----:B-1----:R-:W-:Y:S05]  /*2140*/  @P1 BRA `(.L_x_2169) ;  /* 0x0000000000081947 */ /* 0x002fea0003800000 */
[----:B------:R-:W1:Y:S02]  /*2150*/  SYNCS.PHASECHK.TRANS64.TRYWAIT P1, [UR7+0x26830], R6 ;  /* 0x02683006ff0075a7 */ /* 0x000e640008020147 */
[----:B-1----:R-:W-:Y:S05]  /*2160*/  @!P1 BRA `(.L_x_2170) ;  /* 0x0000007000a89947 */ /* 0x002fea0003800000 */
.L_x_2169:
[----:B------:R-:W-:Y:S01]  /*2170*/  R2UR UR10, R2 ;  /* 0x00000000020a72ca */ /* 0x000fe200000e0000 */
[----:B------:R-:W-:Y:S01]  /*2180*/  WARPGROUP.ARRIVE ;  /* 0x00000000000079c5 */ /* 0x000fe20000000000 */
[----:B------:R-:W-:Y:S01]  /*2190*/  UMOV UR15, 0x80000020 ;  /* 0x80000020000f7882 */ /* 0x000fe20000000000 */
[----:B------:R-:W-:Y:S01]  /*21a0*/  UIMAD UR13, UR39, -0x40, UR5 ;  /* 0xffffffc0270d78a4 */ /* 0x000fe2000f8e0205 */
[----:B------:R-:W-:Y:S01]  /*21b0*/  ISETP.GT.AND P1, PT, R4, RZ, PT ;  /* 0x000000ff0400720c */ /* 0x000fe20003f24270 */
[----:B------:R-:W-:Y:S01]  /*21c0*/  UMOV UR19, 0xc0000010 ;  /* 0xc000001000137882 */ /* 0x000fe20000000000 */
[----:B------:R-:W-:-:S03]  /*21d0*/  UMOV UR17, 0x40000040 ;  /* 0x4000004000117882 */ /* 0x000fc60000000000 */
[----:B------:R-:W-:-:S04]  /*21e0*/  IADD3 R19, -R4, UR13, -R18 ;  /* 0x0000000d04137c10 */ /* 0x000fc8000fffe912 */
[----:B------:R-:W-:Y:S01]  /*21f0*/  UIADD3 UR10, UR10, 0x18000, URZ ;  /* 0x000180000a0a7890 */ /* 0x000fe2000fffe03f */
[----:B------:R-:W-:-:S03]  /*2200*/  SEL R221, R19, 0x40, P1 ;  /* 0x0000004013dd7807 */ /* 0x000fc60000800000 */
[----:B------:R-:W-:Y:S01]  /*2210*/  USHF.R.U32.HI UR10, URZ, 0x4, UR10 ;  /* 0x000000043f0a7899 */ /* 0x000fe2000801160a */
[C---:B------:R-:W-:Y:S02]  /*2220*/  ISETP.GT.AND P1, PT, R221.reuse, RZ, PT ;  /* 0x000000ffdd00720c */ /* 0x040fe40003f24270 */
[C---:B------:R-:W-:Y:S01]  /*2230*/  ISETP.GT.AND P2, PT, R221.reuse, 0x38, PT ;  /* 0x00000038dd00780c */ /* 0x040fe20003f44270 */
[----:B------:R-:W-:Y:S01]  /*2240*/  ULOP3.LUT UR10, UR10, 0x3fff, URZ, 0xc0, !UPT ;  /* 0x00003fff0a0a7892 */ /* 0x000fe2000f8ec03f */
[----:B------:R-:W-:Y:S02]  /*2250*/  FSEL R5, R152, -INF , !P1 ;  /* 0xff80000098057808 */ /* 0x000fe40004800000 */
[C---:B------:R-:W-:Y:S01]  /*2260*/  ISETP.GT.AND P1, PT, R221.reuse, 0x1, PT ;  /* 0x00000001dd00780c */ /* 0x040fe20003f24270 */
[----:B------:R-:W-:Y:S01]  /*2270*/  ULOP3.LUT UR12, UR10, 0x10000, URZ, 0xfc, !UPT ;  /* 0x000100000a0c7892 */ /* 0x000fe2000f8efc3f */
[----:B------:R-:W-:Y:S01]  /*2280*/  ISETP.GT.AND P3, PT, R221, 0x39, PT ;  /* 0x00000039dd00780c */ /* 0x000fe20003f64270 */
[----:B---3--:R-:W-:Y:S01]  /*2290*/  FFMA.FTZ R152, R5, UR6, -R216 ;  /* 0x0000000605987c23 */ /* 0x008fe200080108d8 */
[----:B------:R-:W-:Y:S01]  /*22a0*/  FSEL R6, R153, -INF , !P1 ;  /* 0xff80000099067808 */ /* 0x000fe20004800000 */
[----:B------:R-:W-:Y:S01]  /*22b0*/  UIMAD UR12, UR4, 0x300, UR12 ;  /* 0x00000300040c78a4 */ /* 0x000fe2000f8e020c */
[----:B------:R-:W-:Y:S01]  /*22c0*/  ISETP.GT.AND P1, PT, R221, 0x8, PT ;  /* 0x00000008dd00780c */ /* 0x000fe20003f24270 */
[----:B------:R-:W-:-:S02]  /*22d0*/  ULOP3.LUT UR10, UR10, 0x1000000, URZ, 0xfc, !UPT ;  /* 0x010000000a0a7892 */ /* 0x000fc4000f8efc3f */
[----:B------:R-:W-:Y:S01]  /*22e0*/  FFMA.FTZ R153, R6, UR6, -R217 ;  /* 0x0000000606997c23 */ /* 0x000fe200080108d9 */
[----:B------:R-:W-:Y:S01]  /*22f0*/  FSEL R5, R156, -INF , !P1 ;  /* 0xff8000009c057808 */ /* 0x000fe20004800000 */
[----:B------:R-:W-:Y:S01]  /*2300*/  MUFU.EX2 R152, R152 ;  /* 0x0000009800987308 */ /* 0x000fe20000000800 */
[----:B------:R-:W-:Y:S01]  /*2310*/  UMOV UR14, UR12 ;  /* 0x0000000c000e7c82 */ /* 0x000fe20008000000 */
[----:B------:R-:W-:Y:S01]  /*2320*/  ISETP.GT.AND P1, PT, R221, 0x9, PT ;  /* 0x00000009dd00780c */ /* 0x000fe20003f24270 */
[----:B------:R-:W-:Y:S01]  /*2330*/  HGMMA.64x64x16.F32 R120, R184, gdesc[UR12], RZ, !UPT, gsb0 ;  /* 0x00e0000cb8787df0 */ /* 0x000fe2000c0008ff */
[----:B------:R-:W-:Y:S01]  /*2340*/  UIADD3 UR14, UR12, 0x2, URZ ;  /* 0x000000020c0e7890 */ /* 0x000fe2000fffe03f */
[----:B----4-:R-:W-:Y:S01]  /*2350*/  FFMA.FTZ R5, R5, UR6, -R214 ;  /* 0x0000000605057c23 */ /* 0x010fe200080108d6 */
[----:B------:R-:W-:Y:S01]  /*2360*/  UMOV UR15, 0x80000020 ;  /* 0x80000020000f7882 */ /* 0x000fe20000000000 */
[----:B------:R-:W-:Y:S01]  /*2370*/  FSEL R6, R157, -INF , !P1 ;  /* 0xff8000009d067808 */ /* 0x000fe20004800000 */
[----:B------:R-:W-:Y:S01]  /*2380*/  MUFU.EX2 R153, R153 ;  /* 0x0000009900997308 */ /* 0x000fe20000000800 */
[----:B------:R-:W-:Y:S01]  /*2390*/  ISETP.GT.AND P1, PT, R221, 0x10, PT ;  /* 0x00000010dd00780c */ /* 0x000fe20003f24270 */
[----:B------:R-:W-:Y:S01]  /*23a0*/  UIMAD UR10, UR4, 0x300, UR10 ;  /* 0x00000300040a78a4 */ /* 0x000fe2000f8e020a */
[----:B------:R-:W-:Y:S01]  /*23b0*/  FSEL R157, R180, -INF , !P2 ;  /* 0xff800000b49d7808 */ /* 0x000fe20005000000 */
[----:B------:R-:W-:Y:S01]  /*23c0*/  FFMA.FTZ R6, R6, UR6, -R215 ;  /* 0x0000000606067c23 */ /* 0x000fe200080108d7 */
[----:B------:R-:W-:-:S02]  /*23d0*/  FSEL R7, R160, -INF , !P1 ;  /* 0xff800000a0077808 */ /* 0x000fc40004800000 */
[----:B------:R-:W-:Y:S01]  /*23e0*/  ISETP.GT.AND P1, PT, R221, 0x11, PT ;  /* 0x00000011dd00780c */ /* 0x000fe20003f24270 */
[----:B------:R-:W-:Y:S01]  /*23f0*/  FFMA.FTZ R160, R157, UR6, -R218 ;  /* 0x000000069da07c23 */ /* 0x000fe200080108da */
[----:B------:R-:W1:Y:S01]  /*2400*/  MUFU.EX2 R5, R5 ;  /* 0x0000000500057308 */ /* 0x000e620000000800 */
[----:B------:R-:W-:Y:S01]  /*2410*/  FFMA.FTZ R7, R7, UR6, -R208 ;  /* 0x0000000607077c23 */ /* 0x000fe200080108d0 */
[----:B------:R-:W-:Y:S02]  /*2420*/  FSEL R8, R161, -INF , !P1 ;  /* 0xff800000a1087808 */ /* 0x000fe40004800000 */
[----:B------:R-:W-:-:S03]  /*2430*/  ISETP.GT.AND P1, PT, R221, 0x18, PT ;  /* 0x00000018dd00780c */ /* 0x000fc60003f24270 */
[----:B------:R-:W-:Y:S01]  /*2440*/  FFMA.FTZ R8, R8, UR6, -R209 ;  /* 0x0000000608087c23 */ /* 0x000fe200080108d1 */
[----:B------:R-:W-:Y:S01]  /*2450*/  FSEL R9, R164, -INF , !P1 ;  /* 0xff800000a4097808 */ /* 0x000fe20004800000 */
[----:B------:R-:W3:Y:S01]  /*2460*/  MUFU.EX2 R6, R6 ;  /* 0x0000000600067308 */ /* 0x000ee20000000800 */
[----:B------:R-:W-:-:S03]  /*2470*/  ISETP.GT.AND P1, PT, R221, 0x19, PT ;  /* 0x00000019dd00780c */ /* 0x000fc60003f24270 */
[----:B------:R-:W-:Y:S01]  /*2480*/  FFMA.FTZ R9, R9, UR6, -R20 ;  /* 0x0000000609097c23 */ /* 0x000fe20008010814 */
[----:B------:R-:W-:Y:S02]  /*2490*/  FSEL R10, R165, -INF , !P1 ;  /* 0xff800000a50a7808 */ /* 0x000fe40004800000 */
[C---:B------:R-:W-:Y:S01]  /*24a0*/  ISETP.GT.AND P1, PT, R221.reuse, 0x20, PT ;  /* 0x00000020dd00780c */ /* 0x040fe20003f24270 */
[----:B------:R-:W-:Y:S02]  /*24b0*/  MUFU.EX2 R7, R7 ;  /* 0x0000000700077308 */ /* 0x000fe40000000800 */
[----:B------:R-:W-:Y:S01]  /*24c0*/  FFMA.FTZ R10, R10, UR6, -R21 ;  /* 0x000000060a0a7c23 */ /* 0x000fe20008010815 */
[----:B------:R-:W-:Y:S02]  /*24d0*/  FSEL R11, R168, -INF , !P1 ;  /* 0xff800000a80b7808 */ /* 0x000fe40004800000 */
[----:B------:R-:W-:-:S03]  /*24e0*/  ISETP.GT.AND P1, PT, R221, 0x21, PT ;  /* 0x00000021dd00780c */ /* 0x000fc60003f24270 */
[----:B------:R-:W-:Y:S01]  /*24f0*/  FFMA.FTZ R11, R11, UR6, -R212 ;  /* 0x000000060b0b7c23 */ /* 0x000fe200080108d4 */
[----:B------:R-:W-:Y:S01]  /*2500*/  FSEL R12, R169, -INF , !P1 ;  /* 0xff800000a90c7808 */ /* 0x000fe20004800000 */
[----:B------:R-:W-:Y:S01]  /*2510*/  MUFU.EX2 R9, R9 ;  /* 0x0000000900097308 */ /* 0x000fe20000000800 */
[----:B------:R-:W-:-:S03]  /*2520*/  ISETP.GT.AND P1, PT, R221, 0x28, PT ;  /* 0x00000028dd00780c */ /* 0x000fc60003f24270 */
[----:B------:R-:W-:Y:S01]  /*2530*/  FFMA.FTZ R12, R12, UR6, -R213 ;  /* 0x000000060c0c7c23 */ /* 0x000fe200080108d5 */
[----:B------:R-:W-:Y:S02]  /*2540*/  FSEL R13, R172, -INF , !P1 ;  /* 0xff800000ac0d7808 */ /* 0x000fe40004800000 */
[----:B------:R-:W-:Y:S01]  /*2550*/  ISETP.GT.AND P1, PT, R221, 0x29, PT ;  /* 0x00000029dd00780c */ /* 0x000fe20003f24270 */
        /* <DEDUP_REMOVED lines=9> */
[----:B------:R-:W-:Y:S01]  /*25f0*/  FSEL R156, R177, -INF , !P1 ;  /* 0xff800000b19c7808 */ /* 0x000fe20004800000 */
[----:B------:R-:W-:Y:S01]  /*2600*/  VIADD R177, R19, 0x8 ;  /* 0x0000000813b17836 */ /* 0x000fe20000000000 */
[----:B------:R-:W-:Y:S01]  /*2610*/  ISETP.GT.AND P1, PT, R4, 0x8, PT ;  /* 0x000000080400780c */ /* 0x000fe20003f24270 */
[----:B------:R-:W-:Y:S02]  /*2620*/  MUFU.EX2 R11, R11 ;  /* 0x0000000b000b7308 */ /* 0x000fe40000000800 */
[----:B------:R-:W-:Y:S01]  /*2630*/  FFMA.FTZ R164, R156, UR6, -R211 ;  /* 0x000000069ca47c23 */ /* 0x000fe200080108d3 */
[----:B------:R-:W-:Y:S02]  /*2640*/  SEL R177, R177, 0x40, P1 ;  /* 0x00000040b1b17807 */ /* 0x000fe40000800000 */
[----:B------:R-:W-:Y:S02]  /*2650*/  FSEL R156, R181, -INF , !P3 ;  /* 0xff800000b59c7808 */ /* 0x000fe40005800000 */
[C---:B------:R-:W-:Y:S01]  /*2660*/  ISETP.GT.AND P1, PT, R177.reuse, RZ, PT ;  /* 0x000000ffb100720c */ /* 0x040fe20003f24270 */
[----:B------:R-:W-:Y:S01]  /*2670*/  MUFU.EX2 R19, R164 ;  /* 0x000000a400137308 */ /* 0x000fe20000000800 */
[----:B------:R-:W-:Y:S01]  /*2680*/  ISETP.GT.AND P2, PT, R177, 0x11, PT ;  /* 0x00000011b100780c */ /* 0x000fe20003f44270 */
[----:B------:R-:W-:Y:S01]  /*2690*/  FFMA.FTZ R156, R156, UR6, -R219 ;  /* 0x000000069c9c7c23 */ /* 0x000fe200080108db */
[----:B------:R-:W-:-:S02]  /*26a0*/  WARPGROUP.DEPBAR.LE gsb0, 0x0 ;  /* 0x00008000000079c5 */ /* 0x000fc40000010000 */
[----:B------:R-:W-:Y:S01]  /*26b0*/  WARPGROUP.ARRIVE ;  /* 0x00000000000079c5 */ /* 0x000fe20000000000 */
[----:B------:R-:W-:Y:S02]  /*26c0*/  FSEL R157, R154, -INF , !P1 ;  /* 0xff8000009a9d7808 */ /* 0x000fe40004800000 */
[C---:B------:R-:W-:Y:S01]  /*26d0*/  ISETP.GT.AND P1, PT, R177.reuse, 0x1, PT ;  /* 0x00000001b100780c */ /* 0x040fe20003f24270 */
[----:B------:R-:W-:Y:S01]  /*26e0*/  MUFU.EX2 R161, R156 ;  /* 0x0000009c00a17308 */ /* 0x000fe20000000800 */
[----:B------:R-:W-:Y:S01]  /*26f0*/  ISETP.GT.AND P3, PT, R177, 0x18, PT ;  /* 0x00000018b100780c */ /* 0x000fe20003f64270 */
[----:B------:R-:W-:Y:S01]  /*2700*/  HGMMA.64x64x16.F32 R120, R196, gdesc[UR12], R120, gsb0 ;  /* 0x00e0000cc4787df0 */ /* 0x000fe20008000878 */
[----:B------:R-:W-:Y:S01]  /*2710*/  UIADD3 UR14, UR12, 0x100, URZ ;  /* 0x000001000c0e7890 */ /* 0x000fe2000fffe03f */
[----:B------:R-:W-:Y:S01]  /*2720*/  FSEL R154, R155, -INF , !P1 ;  /* 0xff8000009b9a7808 */ /* 0x000fe20004800000 */
[----:B------:R-:W-:Y:S01]  /*2730*/  UMOV UR15, 0x80000020 ;  /* 0x80000020000f7882 */ /* 0x000fe20000000000 */
[----:B------:R-:W-:Y:S01]  /*2740*/  ISETP.GT.AND P1, PT, R177, 0x8, PT ;  /* 0x00000008b100780c */ /* 0x000fe20003f24270 */
[----:B------:R-:W-:Y:S01]  /*2750*/  FFMA.FTZ R157, R157, UR6, -R216 ;  /* 0x000000069d9d7c23 */ /* 0x000fe200080108d8 */
[C---:B------:R-:W-:Y:S01]  /*2760*/  ISETP.GT.AND P6, PT, R177.reuse, 0x20, PT ;  /* 0x00000020b100780c */ /* 0x040fe20003fc4270 */
[----:B------:R-:W-:Y:S01]  /*2770*/  FFMA.FTZ R165, R154, UR6, -R217 ;  /* 0x000000069aa57c23 */ /* 0x000fe200080108d9 */
[----:B------:R-:W-:Y:S01]  /*2780*/  FSEL R155, R158, -INF , !P1 ;  /* 0xff8000009e9b7808 */ /* 0x000fe20004800000 */
[----:B------:R4:W-:Y:S01]  /*2790*/  MUFU.EX2 R164, R157 ;  /* 0x0000009d00a47308 */ /* 0x0009e20000000800 */
[----:B------:R-:W-:-:S02]  /*27a0*/  ISETP.GT.AND P1, PT, R177, 0x9, PT ;  /* 0x00000009b100780c */ /* 0x000fc40003f24270 */
[----:B------:R-:W-:Y:S01]  /*27b0*/  ISETP.GT.AND P5, PT, R177, 0x21, PT ;  /* 0x00000021b100780c */ /* 0x000fe20003fa4270 */
[----:B------:R-:W-:Y:S01]  /*27c0*/  FFMA.FTZ R168, R155, UR6, -R214 ;  /* 0x000000069ba87c23 */ /* 0x000fe200080108d6 */
[----:B------:R-:W-:Y:S02]  /*27d0*/  FSEL R154, R159, -INF , !P1 ;  /* 0xff8000009f9a7808 */ /* 0x000fe40004800000 */
[----:B------:R-:W-:Y:S01]  /*27e0*/  ISETP.GT.AND P1, PT, R177, 0x10, PT ;  /* 0x00000010b100780c */ /* 0x000fe20003f24270 */
[----:B------:R-:W-:Y:S01]  /*27f0*/  MUFU.EX2 R165, R165 ;  /* 0x000000a500a57308 */ /* 0x000fe20000000800 */
[----:B----4-:R-:W-:Y:S01]  /*2800*/  FSEL R157, R166, -INF , !P3 ;  /* 0xff800000a69d7808 */ /* 0x010fe20005800000 */
[----:B------:R-:W-:Y:S01]  /*2810*/  FFMA.FTZ R215, R154, UR6, -R215 ;  /* 0x000000069ad77c23 */ /* 0x000fe200080108d7 */
[----:B------:R-:W-:Y:S02]  /*2820*/  FSEL R155, R162, -INF , !P1 ;  /* 0xff800000a29b7808 */ /* 0x000fe40004800000 */
[----:B------:R-:W-:Y:S01]  /*2830*/  FSEL R154, R163, -INF , !P2 ;  /* 0xff800000a39a7808 */ /* 0x000fe20005000000 */
[----:B------:R-:W-:Y:S01]  /*2840*/  FFMA.FTZ R176, R157, UR6, -R20 ;  /* 0x000000069db07c23 */ /* 0x000fe20008010814 */
[----:B------:R-:W-:Y:S01]  /*2850*/  ISETP.GT.AND P2, PT, R177, 0x19, PT ;  /* 0x00000019b100780c */ /* 0x000fe20003f44270 */
[----:B------:R-:W-:Y:S01]  /*2860*/  FFMA.FTZ R169, R155, UR6, -R208 ;  /* 0x000000069ba97c23 */ /* 0x000fe200080108d0 */
[----:B------:R-:W-:Y:S01]  /*2870*/  FSEL R181, R170, -INF , !P6 ;  /* 0xff800000aab57808 */ /* 0x000fe20007000000 */
[----:B------:R-:W-:Y:S01]  /*2880*/  FFMA.FTZ R163, R154, UR6, -R209 ;  /* 0x000000069aa37c23 */ /* 0x000fe200080108d1 */
[----:B------:R-:W-:Y:S01]  /*2890*/  FSEL R20, R167, -INF , !P2 ;  /* 0xff800000a7147808 */ /* 0x000fe20005000000 */
[----:B------:R-:W-:Y:S01]  /*28a0*/  MUFU.EX2 R162, R215 ;  /* 0x000000d700a27308 */ /* 0x000fe20000000800 */
[----:B------:R-:W-:Y:S01]  /*28b0*/  FSEL R180, R171, -INF , !P5 ;  /* 0xff800000abb47808 */ /* 0x000fe20006800000 */
[----:B------:R-:W-:Y:S01]  /*28c0*/  FFMA.FTZ R212, R181, UR6, -R212 ;  /* 0x00000006b5d47c23 */ /* 0x000fe200080108d4 */
[----:B------:R-:W-:-:S02]  /*28d0*/  ISETP.GT.AND P1, PT, R177, 0x28, PT ;  /* 0x00000028b100780c */ /* 0x000fc40003f24270 */
[C---:B------:R-:W-:Y:S01]  /*28e0*/  ISETP.GT.AND P4, PT, R177.reuse, 0x29, PT ;  /* 0x00000029b100780c */ /* 0x040fe20003f84270 */
[----:B------:R-:W-:Y:S01]  /*28f0*/  FFMA.FTZ R180, R180, UR6, -R213 ;  /* 0x00000006b4b47c23 */ /* 0x000fe200080108d5 */
[C---:B------:R-:W-:Y:S01]  /*2900*/  ISETP.GT.AND P3, PT, R177.reuse, 0x30, PT ;  /* 0x00000030b100780c */ /* 0x040fe20003f64270 */
[----:B------:R-:W4:Y:S01]  /*2910*/  MUFU.EX2 R168, R168 ;  /* 0x000000a800a87308 */ /* 0x000f220000000800 */
[C---:B------:R-:W-:Y:S02]  /*2920*/  ISETP.GT.AND P2, PT, R177.reuse, 0x31, PT ;  /* 0x00000031b100780c */ /* 0x040fe40003f44270 */
[C---:B------:R-:W-:Y:S02]  /*2930*/  ISETP.GT.AND P6, PT, R177.reuse, 0x38, PT ;  /* 0x00000038b100780c */ /* 0x040fe40003fc4270 */
[----:B------:R-:W-:Y:S01]  /*2940*/  ISETP.GT.AND P5, PT, R177, 0x39, PT ;  /* 0x00000039b100780c */ /* 0x000fe20003fa4270 */
[----:B------:R-:W-:Y:S01]  /*2950*/  FFMA.FTZ R177, R20, UR6, -R21 ;  /* 0x0000000614b17c23 */ /* 0x000fe20008010815 */
[----:B------:R-:W-:Y:S01]  /*2960*/  FSEL R208, R175, -INF , !P4 ;  /* 0xff800000afd07808 */ /* 0x000fe20006000000 */
[----:B------:R-:W5:Y:S01]  /*2970*/  MUFU.EX2 R15, R15 ;  /* 0x0000000f000f7308 */ /* 0x000f620000000800 */
[----:B------:R-:W-:-:S02]  /*2980*/  FSEL R175, R178, -INF , !P3 ;  /* 0xff800000b2af7808 */ /* 0x000fc40005800000 */
[----:B------:R-:W-:Y:S01]  /*2990*/  FSEL R178, R179, -INF , !P2 ;  /* 0xff800000b3b27808 */ /* 0x000fe20005000000 */
[----:B------:R-:W-:Y:S01]  /*29a0*/  FFMA.FTZ R208, R208, UR6, -R23 ;  /* 0x00000006d0d07c23 */ /* 0x000fe20008010817 */
[----:B------:R-:W-:Y:S01]  /*29b0*/  FSEL R179, R182, -INF , !P6 ;  /* 0xff800000b6b37808 */ /* 0x000fe20007000000 */
[----:B------:R-:W-:Y:S01]  /*29c0*/  FFMA.FTZ R210, R175, UR6, -R210 ;  /* 0x00000006afd27c23 */ /* 0x000fe200080108d2 */
[----:B------:R-:W-:Y:S01]  /*29d0*/  FSEL R181, R174, -INF , !P1 ;  /* 0xff800000aeb57808 */ /* 0x000fe20004800000 */
[----:B------:R-:W-:Y:S01]  /*29e0*/  FFMA.FTZ R211, R178, UR6, -R211 ;  /* 0x00000006b2d37c23 */ /* 0x000fe200080108d3 */
[----:B------:R-:W-:Y:S01]  /*29f0*/  FSEL R182, R183, -INF , !P5 ;  /* 0xff800000b7b67808 */ /* 0x000fe20006800000 */
[----:B------:R-:W-:Y:S01]  /*2a00*/  FFMA.FTZ R218, R179, UR6, -R218 ;  /* 0x00000006b3da7c23 */ /* 0x000fe200080108da */
[----:B------:R-:W-:Y:S01]  /*2a10*/  MUFU.EX2 R169, R169 ;  /* 0x000000a900a97308 */ /* 0x000fe20000000800 */
[----:B------:R-:W-:Y:S02]  /*2a20*/  FFMA.FTZ R22, R181, UR6, -R22 ;  /* 0x00000006b5167c23 */ /* 0x000fe40008010816 */
[----:B------:R-:W-:-:S05]  /*2a30*/  FFMA.FTZ R219, R182, UR6, -R219 ;  /* 0x00000006b6db7c23 */ /* 0x000fca00080108db */
[----:B------:R-:W5:Y:S08]  /*2a40*/  MUFU.EX2 R22, R22 ;  /* 0x0000001600167308 */ /* 0x000f700000000800 */
[----:B------:R-:W-:Y:S01]  /*2a50*/  MUFU.EX2 R163, R163 ;  /* 0x000000a300a37308 */ /* 0x000fe20000000800 */
[----:B------:R-:W-:Y:S02]  /*2a60*/  WARPGROUP.DEPBAR.LE gsb0, 0x0 ;  /* 0x00008000000079c5 */ /* 0x000fe40000010000 */
        /* <DEDUP_REMOVED lines=34> */
[----:B------:R-:W4:Y:S04]  /*2c90*/  LDS.64 R172, [R220+0x1e240] ;  /* 0x01e24000dcac7984 */ /* 0x000f280000000a00 */
[----:B------:R-:W5:Y:S04]  /*2ca0*/  LDS.64 R156, [R220+0x1e260] ;  /* 0x01e26000dc9c7984 */ /* 0x000f680000000a00 */
[----:B------:R-:W5:Y:S04]  /*2cb0*/  LDS.64 R166, [R220+0x1e280] ;  /* 0x01e28000dca67984 */ /* 0x000f680000000a00 */
[----:B------:R-:W5:Y:S04]  /*2cc0*/  LDS.64 R20, [R220+0x1e2a0] ;  /* 0x01e2a000dc147984 */ /* 0x000f680000000a00 */
[----:B------:R-:W5:Y:S04]  /*2cd0*/  LDS.64 R170, [R220+0x1e2c0] ;  /* 0x01e2c000dcaa7984 */ /* 0x000f680000000a00 */
[----:B--2---:R-:W2:Y:S01]  /*2ce0*/  LDS.64 R220, [R220+0x1e2e0] ;  /* 0x01e2e000dcdc7984 */ /* 0x004ea20000000a00 */
[--C-:B-1----:R-:W-:Y:S01]  /*2cf0*/  FADD.FTZ R179, R122, -R158.reuse ;  /* 0x8000009e7ab37221 */ /* 0x102fe20000010000 */
[--C-:B------:R-:W-:Y:S01]  /*2d00*/  FADD.FTZ R122, R123, -R159.reuse ;  /* 0x8000009f7b7a7221 */ /* 0x100fe20000010000 */
[----:B------:R-:W-:Y:S01]  /*2d10*/  FADD.FTZ R175, R120, -R158 ;  /* 0x8000009e78af7221 */ /* 0x000fe20000010000 */
[----:B------:R-:W-:Y:S01]  /*2d20*/  FADD.FTZ R120, R121, -R159 ;  /* 0x8000009f79787221 */ /* 0x000fe20000010000 */
[--C-:B---3--:R-:W-:Y:S01]  /*2d30*/  FADD.FTZ R124, R124, -R154.reuse ;  /* 0x8000009a7c7c7221 */ /* 0x108fe20000010000 */
[--C-:B------:R-:W-:Y:S01]  /*2d40*/  FADD.FTZ R123, R125, -R155.reuse ;  /* 0x8000009b7d7b7221 */ /* 0x100fe20000010000 */
[----:B------:R-:W-:Y:S01]  /*2d50*/  FADD.FTZ R127, R127, -R155 ;  /* 0x8000009b7f7f7221 */ /* 0x000fe20000010000 */
[----:B------:R-:W1:Y:S01]  /*2d60*/  MUFU.EX2 R125, R208 ;  /* 0x000000d0007d7308 */ /* 0x000e620000000800 */
[----:B------:R-:W-:Y:S01]  /*2d70*/  FMUL.FTZ R124, R5, R124 ;  /* 0x0000007c057c7220 */ /* 0x000fe20000410000 */
[----:B------:R-:W-:Y:S01]  /*2d80*/  FMUL.FTZ R123, R6, R123 ;  /* 0x0000007b067b7220 */ /* 0x000fe20000410000 */
[----:B------:R-:W-:Y:S01]  /*2d90*/  FADD.FTZ R121, R126, -R154 ;  /* 0x8000009a7e797221 */ /* 0x000fe20000010000 */
[--C-:B----4-:R-:W-:Y:S01]  /*2da0*/  FADD.FTZ R129, R129, -R173.reuse ;  /* 0x800000ad81817221 */ /* 0x110fe20000010000 */
[----:B------:R-:W-:Y:S01]  /*2db0*/  FADD.FTZ R126, R131, -R173 ;  /* 0x800000ad837e7221 */ /* 0x000fe20000010000 */
[----:B-----5:R-:W-:Y:S01]  /*2dc0*/  FADD.FTZ R131, R134, -R156 ;  /* 0x8000009c86837221 */ /* 0x020fe20000010000 */
[----:B------:R-:W-:Y:S01]  /*2dd0*/  F2FP.F16.F32.PACK_AB R158, R123, R124 ;  /* 0x0000007c7b9e723e */ /* 0x000fe200000000ff */
[----:B------:R-:W-:Y:S01]  /*2de0*/  FADD.FTZ R134, R135, -R157 ;  /* 0x8000009d87867221 */ /* 0x000fe20000010000 */
[----:B------:R-:W-:Y:S01]  /*2df0*/  FADD.FTZ R173, R137, -R167 ;  /* 0x800000a789ad7221 */ /* 0x000fe20000010000 */
[----:B------:R-:W-:Y:S01]  /*2e00*/  MUFU.EX2 R124, R219 ;  /* 0x000000db007c7308 */ /* 0x000fe20000000800 */
[----:B------:R-:W-:Y:S01]  /*2e10*/  FMUL.FTZ R121, R168, R121 ;  /* 0x00000079a8797220 */ /* 0x000fe20000410000 */
[----:B------:R-:W-:Y:S01]  /*2e20*/  FADD.FTZ R155, R133, -R157 ;  /* 0x8000009d859b7221 */ /* 0x000fe20000010000 */
[--C-:B------:R-:W-:Y:S01]  /*2e30*/  FADD.FTZ R135, R142, -R20.reuse ;  /* 0x800000148e877221 */ /* 0x100fe20000010000 */
[----:B------:R-:W-:Y:S01]  /*2e40*/  FMUL.FTZ R157, R164, R179 ;  /* 0x000000b3a49d7220 */ /* 0x000fe20000410000 */
[----:B------:R-:W-:Y:S01]  /*2e50*/  FMUL.FTZ R122, R165, R122 ;  /* 0x0000007aa57a7220 */ /* 0x000fe20000410000 */
[----:B------:R-:W-:Y:S01]  /*2e60*/  FADD.FTZ R140, R140, -R20 ;  /* 0x800000148c8c7221 */ /* 0x000fe20000010000 */
[----:B------:R-:W-:Y:S01]  /*2e70*/  FADD.FTZ R144, R144, -R170 ;  /* 0x800000aa90907221 */ /* 0x000fe20000010000 */
[----:B------:R-:W-:Y:S01]  /*2e80*/  FADD.FTZ R142, R145, -R171 ;  /* 0x800000ab918e7221 */ /* 0x000fe20000010000 */
[--C-:B------:R-:W-:Y:S01]  /*2e90*/  FADD.FTZ R20, R143, -R21.reuse ;  /* 0x800000158f147221 */ /* 0x100fe20000010000 */
[----:B------:R-:W-:Y:S01]  /*2ea0*/  FADD.FTZ R132, R132, -R156 ;  /* 0x8000009c84847221 */ /* 0x000fe20000010000 */
[----:B--2---:R-:W-:Y:S01]  /*2eb0*/  FADD.FTZ R137, R148, -R220 ;  /* 0x800000dc94897221 */ /* 0x004fe20000010000 */
[----:B------:R-:W-:Y:S01]  /*2ec0*/  FMUL.FTZ R148, R162, R127 ;  /* 0x0000007fa2947220 */ /* 0x000fe20000410000 */
[----:B------:R-:W-:Y:S01]  /*2ed0*/  FMUL.FTZ R144, R15, R144 ;  /* 0x000000900f907220 */ /* 0x000fe20000410000 */
[----:B------:R-:W2:Y:S01]  /*2ee0*/  MUFU.EX2 R127, R218 ;  /* 0x000000da007f7308 */ /* 0x000ea20000000800 */
[----:B------:R-:W-:Y:S01]  /*2ef0*/  FADD.FTZ R141, R141, -R21 ;  /* 0x800000158d8d7221 */ /* 0x000fe20000010000 */
[----:B------:R-:W-:Y:S01]  /*2f00*/  F2FP.F16.F32.PACK_AB R157, R122, R157 ;  /* 0x0000009d7a9d723e */ /* 0x000fe200000000ff */
[--C-:B------:R-:W-:Y:S01]  /*2f10*/  FADD.FTZ R128, R128, -R172.reuse ;  /* 0x800000ac80807221 */ /* 0x100fe20000010000 */
[----:B------:R-:W-:Y:S01]  /*2f20*/  F2FP.F16.F32.PACK_AB R159, R148, R121 ;  /* 0x00000079949f723e */ /* 0x000fe200000000ff */
[----:B------:R-:W-:Y:S01]  /*2f30*/  FMUL.FTZ R121, R19, R142 ;  /* 0x0000008e13797220 */ /* 0x000fe20000410000 */
[----:B------:R-:W-:Y:S01]  /*2f40*/  FADD.FTZ R130, R130, -R172 ;  /* 0x800000ac82827221 */ /* 0x000fe20000010000 */
[----:B------:R-:W-:Y:S01]  /*2f50*/  FADD.FTZ R154, R136, -R166 ;  /* 0x800000a6889a7221 */ /* 0x000fe20000010000 */
[----:B------:R-:W-:Y:S01]  /*2f60*/  FADD.FTZ R21, R146, -R170 ;  /* 0x800000aa92157221 */ /* 0x000fe20000010000 */
[----:B------:R-:W-:Y:S01]  /*2f70*/  FMUL.FTZ R135, R22, R135 ;  /* 0x0000008716877220 */ /* 0x000fe20000410000 */
[----:B-1----:R-:W-:Y:S01]  /*2f80*/  FMUL.FTZ R20, R125, R20 ;  /* 0x000000147d147220 */ /* 0x002fe20000410000 */
[----:B------:R-:W-:-:S02]  /*2f90*/  IMAD.U32 R122, RZ, RZ, UR4 ;  /* 0x00000004ff7a7e24 */ /* 0x000fc4000f8e00ff */
[----:B------:R-:W-:Y:S01]  /*2fa0*/  FADD.FTZ R133, R138, -R166 ;  /* 0x800000a68a857221 */ /* 0x000fe20000010000 */
[----:B------:R-:W-:Y:S01]  /*2fb0*/  FADD.FTZ R136, R139, -R167 ;  /* 0x800000a78b887221 */ /* 0x000fe20000010000 */
[----:B------:R-:W-:Y:S01]  /*2fc0*/  FADD.FTZ R146, R149, -R221 ;  /* 0x800000dd95927221 */ /* 0x000fe20000010000 */
[----:B------:R-:W-:Y:S01]  /*2fd0*/  FADD.FTZ R138, R147, -R171 ;  /* 0x800000ab938a7221 */ /* 0x000fe20000010000 */
[----:B------:R-:W-:Y:S01]  /*2fe0*/  FADD.FTZ R220, R150, -R220 ;  /* 0x800000dc96dc7221 */ /* 0x000fe20000010000 */
[----:B------:R-:W-:Y:S01]  /*2ff0*/  FADD.FTZ R221, R151, -R221 ;  /* 0x800000dd97dd7221 */ /* 0x000fe20000010000 */
[C---:B------:R-:W-:Y:S01]  /*3000*/  FMUL.FTZ R139, R153.reuse, R120 ;  /* 0x00000078998b7220 */ /* 0x040fe20000410000 */
[----:B------:R-:W-:Y:S01]  /*3010*/  FMUL.FTZ R156, R152, R175 ;  /* 0x000000af989c7220 */ /* 0x000fe20000410000 */
[----:B------:R-:W-:Y:S01]  /*3020*/  F2FP.F16.F32.PACK_AB R120, R153, R152 ;  /* 0x000000989978723e */ /* 0x000fe200000000ff */
        /* <DEDUP_REMOVED lines=21> */
[----:B--2---:R-:W-:Y:S01]  /*3180*/  FMUL.FTZ R147, R127, R220 ;  /* 0x000000dc7f937220 */ /* 0x004fe20000410000 */
[----:B------:R-:W-:Y:S01]  /*3190*/  FMUL.FTZ R20, R124, R221 ;  /* 0x000000dd7c147220 */ /* 0x000fe20000410000 */
        /* <DEDUP_REMOVED lines=12> */
[----:B------:R-:W-:Y:S01]  /*3260*/  F2FP.F16.F32.PACK_AB R146, R146, R137 ;  /* 0x000000899292723e */ /* 0x000fe200000000ff */
[----:B------:R-:W-:Y:S01]  /*3270*/  STSM.16.MT88.4 [R126+0x1f800], R148 ;  /* 0x01f800947e007844 */ /* 0x000fe20000004200 */
[----:B------:R-:W-:Y:S02]  /*3280*/  F2FP.F16.F32.PACK_AB R147, R20, R147 ;  /* 0x000000931493723e */ /* 0x000fe400000000ff */
[----:B------:R-:W-:Y:S01]  /*3290*/  F2FP.F16.F32.PACK_AB R122, R6, R5 ;  /* 0x00000005067a723e */ /* 0x000fe200000000ff */
[----:B------:R-:W-:Y:S01]  /*32a0*/  IMAD R5, R17, 0x1000, R2 ;  /* 0x0000100011057824 */ /* 0x000fe200078e0202 */
[----:B------:R-:W-:Y:S01]  /*32b0*/  F2FP.F16.F32.PACK_AB R121, R165, R164 ;  /* 0x000000a4a579723e */ /* 0x000fe200000000ff */
[----:B------:R1:W-:Y:S01]  /*32c0*/  STSM.16.MT88.4 [R126+0x20000], R144 ;  /* 0x020000907e007844 */ /* 0x0003e20000004200 */
[----:B------:R-:W-:-:S02]  /*32d0*/  F2FP.F16.F32.PACK_AB R123, R162, R168 ;  /* 0x000000a8a27b723e */ /* 0x000fc400000000ff */
[----:B------:R-:W-:Y:S02]  /*32e0*/  R2UR UR13, R5 ;  /* 0x00000000050d72ca */ /* 0x000fe400000e0000 */
[----:B------:R-:W-:-:S11]  /*32f0*/  WARPGROUP.ARRIVE ;  /* 0x00000000000079c5 */ /* 0x000fd60000000000 */
[----:B------:R-:W-:Y:S01]  /*3300*/  HGMMA.64x96x16.F32 R72, R120, gdesc[UR12].tnspB, R72, gsb0 ;  /* 0x4160000c78487df0 */ /* 0x000fe20008000848 */
[----:B------:R-:W-:Y:S01]  /*3310*/  UMOV UR14, UR12 ;  /* 0x0000000c000e7c82 */ /* 0x000fe20008000000 */
[----:B------:R-:W-:Y:S01]  /*3320*/  UMOV UR15, 0x80000020 ;  /* 0x80000020000f7882 */ /* 0x000fe20000000000 */
[----:B------:R-:W-:Y:S02]  /*3330*/  UIADD3 UR12, UR10, 0x80, URZ ;  /* 0x000000800a0c7890 */ /* 0x000fe4000fffe03f */
[----:B------:R-:W-:Y:S01]  /*3340*/  USHF.R.U32.HI UR13, URZ, 0x4, UR13 ;  /* 0x000000043f0d7899 */ /* 0x000fe2000801160d */
[----:B------:R-:W-:Y:S02]  /*3350*/  WARPGROUP.DEPBAR.LE gsb0, 0x0 ;  /* 0x00008000000079c5 */ /* 0x000fe40000010000 */
[----:B------:R-:W-:Y:S02]  /*3360*/  F2FP.F16.F32.PACK_AB R120, R8, R7 ;  /* 0x000000070878723e */ /* 0x000fe400000000ff */
[----:B------:R-:W-:-:S02]  /*3370*/  F2FP.F16.F32.PACK_AB R122, R10, R9 ;  /* 0x000000090a7a723e */ /* 0x000fc400000000ff */
        /* <DEDUP_REMOVED lines=10> */
[----:B------:R-:W-:Y:S02]  /*3420*/  F2FP.F16.F32.PACK_AB R120, R12, R11 ;  /* 0x0000000b0c78723e */ /* 0x000fe400000000ff */
[----:B------:R-:W-:Y:S02]  /*3430*/  F2FP.F16.F32.PACK_AB R122, R14, R13 ;  /* 0x0000000d0e7a723e */ /* 0x000fe400000000ff */
[----:B------:R-:W-:Y:S02]  /*3440*/  F2FP.F16.F32.PACK_AB R121, R23, R174 ;  /* 0x000000ae1779723e */ /* 0x000fe400000000ff */
[----:B------:R-:W-:-:S04]  /*3450*/  F2FP.F16.F32.PACK_AB R123, R125, R22 ;  /* 0x000000167d7b723e */ /* 0x000fc800000000ff */
        /* <DEDUP_REMOVED lines=11> */
[----:B------:R-:W-:Y:S02]  /*3510*/  F2FP.F16.F32.PACK_AB R120, R19, R15 ;  /* 0x0000000f1378723e */ /* 0x000fe400000000ff */
[----:B------:R-:W-:Y:S02]  /*3520*/  F2FP.F16.F32.PACK_AB R122, R161, R160 ;  /* 0x000000a0a17a723e */ /* 0x000fe400000000ff */
[----:B------:R-:W-:-:S02]  /*3530*/  F2FP.F16.F32.PACK_AB R121, R211, R210 ;  /* 0x000000d2d379723e */ /* 0x000fc400000000ff */
[----:B------:R-:W-:-:S04]  /*3540*/  F2FP.F16.F32.PACK_AB R123, R124, R127 ;  /* 0x0000007f7c7b723e */ /* 0x000fc800000000ff */
        /* <DEDUP_REMOVED lines=160> */
.L_x_2171:
        /* <DEDUP_REMOVED lines=48> */
.L_x_2172:
        /* <DEDUP_REMOVED lines=62> */
.L_x_2154:
[----:B------:R-:W-:Y:S05]  /*4630*/  @P0 BRA `(.L_x_2174) ;  /* 0x0000000c008c0947 */ /* 0x000fea0003800000 */
[----:B------:R-:W2:Y:S01]  /*4640*/  S2UR UR4, SR_CgaCtaId ;  /* 0x00000000000479c3 */ /* 0x000ea20000008800 */
[----:B------:R-:W-:Y:S02]  /*4650*/  UMOV UR39, 0x400 ;  /* 0x0000040000277882 */ /* 0x000fe40000000000 */
[----:B--2---:R-:W-:-:S06]  /*4660*/  ULEA UR39, UR4, UR39, 0x18 ;  /* 0x0000002704277291 */ /* 0x004fcc000f8ec03f */
[----:B------:R-:W-:-:S05]  /*4670*/  IMAD.U32 R16, RZ, RZ, UR39 ;  /* 0x00000027ff107e24 */ /* 0x000fca000f8e00ff */
[----:B------:R-:W-:-:S13]  /*4680*/  LOP3.LUT P0, RZ, R16, 0x1bf, RZ, 0xc0, !PT ;  /* 0x000001bf10ff7812 */ /* 0x000fda000780c0ff */
[----:B------:R-:W-:Y:S05]  /*4690*/  @!P0 BRA `(.L_x_2175) ;  /* 0x0000000000408947 */ /* 0x000fea0003800000 */
[----:B-1----:R-:W-:Y:S01]  /*46a0*/  MOV R0, 0x0 ;  /* 0x0000000000007802 */ /* 0x002fe20000000f00 */
        /* <DEDUP_REMOVED lines=15> */
.L_x_2175:
[----:B------:R-:W-:-:S06]  /*47a0*/  UIADD3 UR4, UR39, 0x6000, URZ ;  /* 0x0000600027047890 */ /* 0x000fcc000fffe03f */
        /* <DEDUP_REMOVED lines=19> */
.L_x_2176:
        /* <DEDUP_REMOVED lines=18> */
.L_x_2177:
        /* <DEDUP_REMOVED lines=18> */
.L_x_2178:
[----:B-1----:R-:W1:Y:S01]  /*4b20*/  S2R R0, SR_TID.X ;  /* 0x0000000000007919 */ /* 0x002e620000002100 */
        /* <DEDUP_REMOVED lines=15> */
[----:B-1----:R-:W-:Y:S01]  /*4c20*/  VIADD R0, R0, 0xffffff80 ;  /* 0xffffff8000007836 */ /* 0x002fe20000000000 */
        /* <DEDUP_REMOVED lines=12> */
[----:B------:R-:W-:Y:S01]  /*4cf0*/  LEA.HI R4, R5, R5, RZ, 0x1 ;  /* 0x0000000505047211 */ /* 0x000fe200078f08ff */
        /* <DEDUP_REMOVED lines=80> */
[----:B------:R-:W-:Y:S01]  /*5200*/  ULDC.64 UR6, c[0x0][0x198] ;  /* 0x0000660000067ab9 */ /* 0x000fe20000000a00 */
[----:B------:R-:W-:Y:S02]  /*5210*/  UIADD3 UR40, UR39, 0x6000, URZ ;  /* 0x0000600027287890 */ /* 0x000fe4000fffe03f */
[----:B------:R-:W-:Y:S02]  /*5220*/  UIADD3 UR4, UP0, UR6, 0x770, URZ ;  /* 0x0000077006047890 */ /* 0x000fe4000ff1e03f */
[----:B------:R-:W-:Y:S02]  /*5230*/  USHF.L.U32 UR42, UR37, 0x7, URZ ;  /* 0x00000007252a7899 */ /* 0x000fe4000800063f */
[----:B------:R-:W-:Y:S02]  /*5240*/  UIADD3.X UR5, URZ, UR7, URZ, UP0, !UPT ;  /* 0x000000073f057290 */ /* 0x000fe400087fe43f */
[----:B------:R-:W-:Y:S02]  /*5250*/  UIADD3 UR6, UP0, UR6, 0x670, URZ ;  /* 0x0000067006067890 */ /* 0x000fe4000ff1e03f */
[----:B------:R-:W-:-:S02]  /*5260*/  UIADD3 UR32, UR39, 0x8000, URZ ;  /* 0x0000800027207890 */ /* 0x000fc4000fffe03f */
[----:B------:R-:W-:Y:S02]  /*5270*/  UIADD3 UR24, UR39, 0xa000, URZ ;  /* 0x0000a00027187890 */ /* 0x000fe4000fffe03f */
[----:B------:R-:W-:Y:S02]  /*5280*/  UIADD3.X UR7, URZ, UR7, URZ, UP0, !UPT ;  /* 0x000000073f077290 */ /* 0x000fe400087fe43f */
[----:B------:R-:W-:Y:S02]  /*5290*/  UIADD3 UR16, UR39, 0x2000, URZ ;  /* 0x0000200027107890 */ /* 0x000fe4000fffe03f */
[----:B------:R-:W-:Y:S01]  /*52a0*/  UIADD3 UR8, UR39, 0x4000, URZ ;  /* 0x0000400027087890 */ /* 0x000fe2000fffe03f */
[----:B------:R-:W-:Y:S01]  /*52b0*/  UMOV UR41, URZ ;  /* 0x0000003f00297c82 */ /* 0x000fe20008000000 */
[----:B------:R-:W-:Y:S01]  /*52c0*/  UMOV UR33, 0x20 ;  /* 0x0000002000217882 */ /* 0x000fe20000000000 */
[----:B------:R-:W-:Y:S01]  /*52d0*/  UMOV UR35, UR43 ;  /* 0x0000002b00237c82 */ /* 0x000fe20008000000 */
[----:B------:R-:W-:Y:S01]  /*52e0*/  UMOV UR36, UR44 ;  /* 0x0000002c00247c82 */ /* 0x000fe20008000000 */
[----:B------:R-:W-:Y:S01]  /*52f0*/  UMOV UR34, UR42 ;  /* 0x0000002a00227c82 */ /* 0x000fe20008000000 */
[----:B------:R-:W-:Y:S01]  /*5300*/  UMOV UR25, 0x40 ;  /* 0x0000004000197882 */ /* 0x000fe20000000000 */
[----:B------:R-:W-:Y:S01]  /*5310*/  UMOV UR27, UR43 ;  /* 0x0000002b001b7c82 */ /* 0x000fe20008000000 */
[----:B------:R-:W-:Y:S01]  /*5320*/  UMOV UR28, UR44 ;  /* 0x0000002c001c7c82 */ /* 0x000fe20008000000 */
[----:B------:R1:W-:Y:S01]  /*5330*/  UTMASTG.4D [UR40], [UR4] ;  /* 0x00000028040073b5 */ /* 0x0003e20008018000 */
[----:B------:R-:W-:Y:S01]  /*5340*/  UMOV UR26, UR42 ;  /* 0x0000002a001a7c82 */ /* 0x000fe20008000000 */
[----:B------:R-:W-:Y:S01]  /*5350*/  UMOV UR17, 0x20 ;  /* 0x0000002000117882 */ /* 0x000fe20000000000 */
[----:B------:R-:W-:Y:S01]  /*5360*/  UMOV UR19, UR43 ;  /* 0x0000002b00137c82 */ /* 0x000fe20008000000 */
[----:B------:R-:W-:Y:S01]  /*5370*/  UMOV UR20, UR44 ;  /* 0x0000002c00147c82 */ /* 0x000fe20008000000 */
[----:B------:R-:W-:Y:S01]  /*5380*/  UMOV UR18, UR42 ;  /* 0x0000002a00127c82 */ /* 0x000fe20008000000 */
[----:B------:R-:W-:Y:S01]  /*5390*/  UMOV UR9, 0x40 ;  /* 0x0000004000097882 */ /* 0x000fe20000000000 */
[----:B------:R-:W-:Y:S01]  /*53a0*/  UMOV UR11, UR43 ;  /* 0x0000002b000b7c82 */ /* 0x000fe20008000000 */
[----:B------:R3:W-:Y:S01]  /*53b0*/  UTMASTG.4D [UR32], [UR4] ;  /* 0x00000020040073b5 */ /* 0x0007e20008018000 */
[----:B------:R-:W-:Y:S01]  /*53c0*/  UMOV UR12, UR44 ;  /* 0x0000002c000c7c82 */ /* 0x000fe20008000000 */
[----:B------:R-:W-:Y:S01]  /*53d0*/  UMOV UR10, UR42 ;  /* 0x0000002a000a7c82 */ /* 0x000fe20008000000 */
[----:B------:R3:W-:Y:S01]  /*53e0*/  UTMASTG.4D [UR24], [UR4] ;  /* 0x00000018040073b5 */ /* 0x0007e20008018000 */
[----:B-1----:R-:W-:-:S02]  /*53f0*/  UMOV UR40, UR39 ;  /* 0x0000002700287c82 */ /* 0x002fc40008000000 */
[----:B------:R3:W-:Y:S01]  /*5400*/  UTMASTG.4D [UR40], [UR6] ;  /* 0x00000028060073b5 */ /* 0x0007e20008018000 */
[----:B------:R3:W-:Y:S01]  /*5410*/  UTMASTG.4D [UR16], [UR6] ;  /* 0x00000010060073b5 */ /* 0x0007e20008018000 */
[----:B------:R3:W-:Y:S02]  /*5420*/  UTMASTG.4D [UR8], [UR6] ;  /* 0x00000008060073b5 */ /* 0x0007e40008018000 */
[----:B---3--:R0:W-:Y:S02]  /*5430*/  UTMACMDFLUSH ;  /* 0x00000000000079b7 */ /* 0x0081e40000000000 */
.L_x_2180:
[----:B------:R-:W-:Y:S05]  /*5440*/  BSYNC B0 ;  /* 0x0000000000007941 */ /* 0x000fea0003800000 */
.L_x_2179:
[----:B------:R-:W-:-:S04]  /*5450*/  DEPBAR.LE SB0, 0x0 ;  /* 0x000080000000791a */ /* 0x000fc80000000000 */
[----:B------:R-:W-:Y:S05]  /*5460*/  EXIT ;  /* 0x000000000000794d */ /* 0x000fea0003800000 */
.L_x_2174:
[----:B-1----:R-:W1:Y:S01]  /*5470*/  S2R R0, SR_TID.X ;  /* 0x0000000000007919 */ /* 0x002e620000002100 */
[----:B------:R-:W2:Y:S01]  /*5480*/  LDC.64 R12, c[0x0][0x850] ;  /* 0x00021400ff0c7b82 */ /* 0x000ea20000000a00 */
[----:B------:R-:W-:Y:S01]  /*5490*/  USHF.R.S32.HI UR10, URZ, 0x1f, UR43 ;  /* 0x0000001f3f0a7899 */ /* 0x000fe2000801142b */
[----:B------:R-:W-:Y:S01]  /*54a0*/  IMAD.U32 R19, RZ, RZ, UR37 ;  /* 0x00000025ff137e24 */ /* 0x000fe2000f8e00ff */
[----:B------:R-:W-:Y:S01]  /*54b0*/  ULDC UR4, c[0x0][0x808] ;  /* 0x0002020000047ab9 */ /* 0x000fe20000000800 */
[----:B------:R-:W-:Y:S01]  /*54c0*/  USHF.R.S32.HI UR11, URZ, 0x1f, UR44 ;  /* 0x0000001f3f0b7899 */ /* 0x000fe2000801142c */
[----:B------:R-:W-:Y:S01]  /*54d0*/  BSSY B0, `(.L_x_2181) ;  /* 0x0000036000007945 */ /* 0x000fe20003800000 */
[----:B------:R-:W-:Y:S02]  /*54e0*/  UIMAD UR4, UR37, -0x80, UR4 ;  /* 0xffffff80250478a4 */ /* 0x000fe4000f8e0204 */
[----:B------:R-:W3:Y:S01]  /*54f0*/  LDC.64 R10, c[0x0][0x820] ;  /* 0x00020800ff0a7b82 */ /* 0x000ee20000000a00 */
[----:B------:R-:W-:-:S07]  /*5500*/  ULDC.64 UR6, c[0x0][0x208] ;  /* 0x0000820000067ab9 */ /* 0x000fce0000000a00 */
[----:B------:R-:W4:Y:S08]  /*5510*/  LDC.64 R16, c[0x0][0x828] ;  /* 0x00020a00ff107b82 */ /* 0x000f300000000a00 */
[----:B------:R-:W5:Y:S01]  /*5520*/  LDC.64 R14, c[0x0][0x858] ;  /* 0x00021600ff0e7b82 */ /* 0x000f620000000a00 */
[----:B--2---:R-:W-:-:S04]  /*5530*/  IMAD R4, R12, UR10, RZ ;  /* 0x0000000a0c047c24 */ /* 0x004fc8000f8e02ff */
[----:B------:R-:W-:Y:S02]  /*5540*/  IMAD R13, R13, UR43, R4 ;  /* 0x0000002b0d0d7c24 */ /* 0x000fe4000f8e0204 */
[----:B-1----:R-:W-:-:S05]  /*5550*/  VIADD R3, R0, 0xffffff80 ;  /* 0xffffff8000037836 */ /* 0x002fca0000000000 */
[----:B------:R-:W-:-:S04]  /*5560*/  SHF.R.S32.HI R2, RZ, 0x1f, R3 ;  /* 0x0000001fff027819 */ /* 0x000fc80000011403 */
[----:B------:R-:W-:-:S04]  /*5570*/  LEA.HI R2, R2, R3, RZ, 0x2 ;  /* 0x0000000302027211 */ /* 0x000fc800078f10ff */
[----:B------:R-:W-:Y:S02]  /*5580*/  LOP3.LUT R0, R2, 0x1ffffffc, RZ, 0xc0, !PT ;  /* 0x1ffffffc02007812 */ /* 0x000fe400078ec0ff */
[----:B------:R-:W-:-:S03]  /*5590*/  SHF.R.S32.HI R2, RZ, 0x2, R2 ;  /* 0x00000002ff027819 */ /* 0x000fc60000011402 */
[----:B------:R-:W-:Y:S01]  /*55a0*/  IMAD.IADD R0, R3, 0x1, -R0 ;  /* 0x0000000103007824 */ /* 0x000fe200078e0a00 */
[C---:B------:R-:W-:Y:S01]  /*55b0*/  ISETP.GE.AND P1, PT, R2.reuse, UR4, PT ;  /* 0x0000000402007c0c */ /* 0x040fe2000bf26270 */
[----:B------:R-:W-:Y:S02]  /*55c0*/  VIADD R3, R2, 0x40 ;  /* 0x0000004002037836 */ /* 0x000fe40000000000 */
[----:B------:R-:W-:Y:S02]  /*55d0*/  IMAD.SHL.U32 R6, R0, 0x8, RZ ;  /* 0x0000000800067824 */ /* 0x000fe400078e00ff */
[----:B---3--:R-:W-:Y:S01]  /*55e0*/  IMAD R0, R10, UR10, RZ ;  /* 0x0000000a0a007c24 */ /* 0x008fe2000f8e02ff */
[----:B------:R-:W-:Y:S01]  /*55f0*/  ISETP.GE.AND P0, PT, R3, UR4, PT ;  /* 0x0000000403007c0c */ /* 0x000fe2000bf06270 */
[----:B------:R-:W-:Y:S01]  /*5600*/  VIADD R18, R6, 0x40 ;  /* 0x0000004006127836 */ /* 0x000fe20000000000 */
[----:B------:R-:W-:Y:S01]  /*5610*/  SHF.R.S32.HI R7, RZ, 0x1f, R6 ;  /* 0x0000001fff077819 */ /* 0x000fe20000011406 */
[----:B------:R-:W-:Y:S01]  /*5620*/  IMAD R11, R11, UR43, R0 ;  /* 0x0000002b0b0b7c24 */ /* 0x000fe2000f8e0200 */
[----:B------:R-:W-:Y:S01]  /*5630*/  SHF.R.S32.HI R3, RZ, 0x1f, R2 ;  /* 0x0000001fff037819 */ /* 0x000fe20000011402 */
[----:B----4-:R-:W-:-:S02]  /*5640*/  IMAD R0, R16, UR11, RZ ;  /* 0x0000000b10007c24 */ /* 0x010fc4000f8e02ff */
[----:B------:R-:W-:-:S04]  /*5650*/  IMAD.WIDE.U32 R4, R10, UR43, R6 ;  /* 0x0000002b0a047c25 */ /* 0x000fc8000f8e0006 */
[----:B------:R-:W-:-:S04]  /*5660*/  IMAD.WIDE.U32 R8, R12, UR43, R6 ;  /* 0x0000002b0c087c25 */ /* 0x000fc8000f8e0006 */
[----:B------:R-:W-:Y:S02]  /*5670*/  IMAD.IADD R5, R5, 0x1, R11 ;  /* 0x0000000105057824 */ /* 0x000fe400078e020b */
[----:B------:R-:W-:-:S04]  /*5680*/  IMAD.WIDE R10, R19, 0x80, R2 ;  /* 0x00000080130a7825 */ /* 0x000fc800078e0202 */
[C---:B-----5:R-:W-:Y:S02]  /*5690*/  IMAD R2, R14.reuse, UR11, RZ ;  /* 0x0000000b0e027c24 */ /* 0x060fe4000f8e02ff */
[----:B------:R-:W-:Y:S02]  /*56a0*/  IMAD.IADD R9, R9, 0x1, R13 ;  /* 0x0000000109097824 */ /* 0x000fe400078e020d */
[----:B------:R-:W-:Y:S02]  /*56b0*/  IMAD R3, R17, UR44, R0 ;  /* 0x0000002c11037c24 */ /* 0x000fe4000f8e0200 */
[----:B------:R-:W-:Y:S02]  /*56c0*/  IMAD R17, R15, UR44, R2 ;  /* 0x0000002c0f117c24 */ /* 0x000fe4000f8e0202 */
        /* <DEDUP_REMOVED lines=22> */
.L_x_2182:
[----:B------:R-:W-:Y:S05]  /*5830*/  BSYNC B0 ;  /* 0x0000000000007941 */ /* 0x000fea0003800000 */
.L_x_2181:
        /* <DEDUP_REMOVED lines=21> */
.L_x_2184:
[----:B------:R-:W-:Y:S05]  /*5990*/  BSYNC B0 ;  /* 0x0000000000007941 */ /* 0x000fea0003800000 */
.L_x_2183:
        /* <DEDUP_REMOVED lines=18> */
.L_x_2186:
[----:B------:R-:W-:Y:S05]  /*5ac0*/  BSYNC B0 ;  /* 0x0000000000007941 */ /* 0x000fea0003800000 */
.L_x_2185:
        /* <DEDUP_REMOVED lines=22> */
.L_x_2188:
[----:B------:R-:W-:Y:S05]  /*5c30*/  BSYNC B0 ;  /* 0x0000000000007941 */ /* 0x000fea0003800000 */
.L_x_2187:
[----:B------:R-:W-:Y:S05]  /*5c40*/  EXIT ;  /* 0x000000000000794d */ /* 0x000fea0003800000 */
.L_x_2150:
[----:B------:R-:W-:-:S08]  /*5c50*/  NOP ;  /* 0x0000000000007918 */ /* 0x000fd00000000000 */
[----:B------:R-:W1:-:S00]  /*5c60*/  USETMAXREG.DEALLOC.CTAPOOL 0x18 ;  /* 0x00000018000079c8 */ /* 0x000e4000080e0500 */
[----:B-1----:R-:W-:Y:S01]  /*5c70*/  LOP3.LUT R0, R0, 0x3, RZ, 0xc0, !PT ;  /* 0x0000000300007812 */ /* 0x002fe200078ec0ff */
[----:B------:R-:W-:Y:S05]  /*5c80*/  BSSY B0, `(.L_x_2189) ;  /* 0x0000364000007945 */ /* 0x000fea0003800000 */
[----:B------:R-:W1:Y:S02]  /*5c90*/  SHFL.IDX PT, R0, R0, RZ, 0x1f ;  /* 0x00001fff00007589 */ /* 0x000e6400000e0000 */
[----:B-1----:R-:W-:-:S13]  /*5ca0*/  ISETP.NE.AND P0, PT, R0, RZ, PT ;  /* 0x000000ff0000720c */ /* 0x002fda0003f05270 */
[----:B------:R-:W-:Y:S05]  /*5cb0*/  @!P0 BRA `(.L_x_2190) ;  /* 0x0000000c00888947 */ /* 0x000fea0003800000 */
[----:B------:R-:W-:-:S13]  /*5cc0*/  ISETP.NE.AND P0, PT, R0, 0x1, PT ;  /* 0x000000010000780c */ /* 0x000fda0003f05270 */
[----:B------:R-:W-:Y:S05]  /*5cd0*/  @P0 BRA `(.L_x_2191) ;  /* 0x0000003400780947 */ /* 0x000fea0003800000 */
[----:B------:R-:W1:Y:S01]  /*5ce0*/  S2UR UR7, SR_CTAID.X ;  /* 0x00000000000779c3 */ /* 0x000e620000002500 */
[----:B------:R-:W-:Y:S02]  /*5cf0*/  ULDC UR8, c[0x0][0xb50] ;  /* 0x0002d40000087ab9 */ /* 0x000fe40000000800 */
[----:B------:R-:W-:-:S05]  /*5d00*/  UISETP.NE.AND UP0, UPT, UR8, 0x1, UPT ;  /* 0x000000010800788c */ /* 0x000fca000bf05270 */
[----:B------:R-:W2:Y:S06]  /*5d10*/  LDC R0, c[0x0][0xb68] ;  /* 0x0002da00ff007b82 */ /* 0x000eac0000000800 */
[----:B------:R-:W-:Y:S01]  /*5d20*/  @UP0 ULDC UR4, c[0x0][0xb54] ;  /* 0x0002d50000040ab9 */ /* 0x000fe20000000800 */
[----:B------:R-:W-:Y:S01]  /*5d30*/  @UP0 ULDC UR9, c[0x0][0xb58] ;  /* 0x0002d60000090ab9 */ /* 0x000fe20000000800 */
[----:B-1----:R-:W-:Y:S02]  /*5d40*/  UIMAD.WIDE.U32 UR4, UR7, UR4, URZ ;  /* 0x00000004070472a5 */ /* 0x002fe4000f8e003f */
[----:B------:R-:W-:-:S02]  /*5d50*/  UMOV UR6, UR7 ;  /* 0x0000000700067c82 */ /* 0x000fc40008000000 */
[----:B------:R-:W-:-:S04]  /*5d60*/  @UP0 USHF.R.U32.HI UR6, URZ, UR9, UR5 ;  /* 0x000000093f060299 */ /* 0x000fc80008011605 */
[----:B------:R-:W-:Y:S02]  /*5d70*/  UIADD3 UR4, -UR6, URZ, URZ ;  /* 0x0000003f06047290 */ /* 0x000fe4000fffe13f */
[----:B--2---:R-:W-:Y:S02]  /*5d80*/  ISETP.LE.AND P0, PT, R0, UR6, PT ;  /* 0x0000000600007c0c */ /* 0x004fe4000bf03270 */
[----:B------:R-:W-:-:S11]  /*5d90*/  UIMAD UR8, UR8, UR4, UR7 ;  /* 0x00000004080872a4 */ /* 0x000fd6000f8e0207 */
[----:B------:R-:W-:Y:S05]  /*5da0*/  @!P0 BRA `(.L_x_2192) ;  /* 0x0000000000208947 */ /* 0x000fea0003800000 */
        /* <DEDUP_REMOVED lines=8> */
.L_x_2192:
[----:B------:R-:W-:Y:S01]  /*5e30*/  ULDC UR9, c[0x0][0xb44] ;  /* 0x0002d10000097ab9 */ /* 0x000fe20000000800 */
[----:B------:R-:W-:Y:S01]  /*5e40*/  UMOV UR7, UR8 ;  /* 0x0000000800077c82 */ /* 0x000fe20008000000 */
[----:B------:R-:W-:-:S11]  /*5e50*/  UISETP.NE.AND UP0, UPT, UR9, 0x1, UPT ;  /* 0x000000010900788c */ /* 0x000fd6000bf05270 */
[----:B------:R-:W-:Y:S02]  /*5e60*/  @UP0 ULDC.64 UR10, c[0x0][0xb48] ;  /* 0x0002d200000a0ab9 */ /* 0x000fe40000000a00 */
[----:B------:R-:W-:-:S04]  /*5e70*/  UIMAD.WIDE.U32 UR4, UR8, UR10, URZ ;  /* 0x0000000a080472a5 */ /* 0x000fc8000f8e003f */
[----:B------:R-:W-:-:S04]  /*5e80*/  @UP0 USHF.R.U32.HI UR7, URZ, UR11, UR5 ;  /* 0x0000000b3f070299 */ /* 0x000fc80008011605 */
[----:B------:R-:W-:-:S12]  /*5e90*/  UIMAD UR4, UR7, UR9, URZ ;  /* 0x00000009070472a4 */ /* 0x000fd8000f8e023f */
.L_x_2193:
        /* <DEDUP_REMOVED lines=13> */
[----:B------:R-:W-:Y:S05]  /*5f70*/  @!P0 BRA `(.L_x_2191) ;  /* 0x0000003000d08947 */ /* 0x000fea0003800000 */
[----:B------:R-:W-:Y:S01]  /*5f80*/  ULDC UR5, c[0x0][0x280] ;  /* 0x0000a00000057ab9 */ /* 0x000fe20000000800 */
[----:B------:R-:W-:Y:S01]  /*5f90*/  ULDC UR4, c[0x0][0x290] ;  /* 0x0000a40000047ab9 */ /* 0x000fe20000000800 */
[----:B------:R-:W-:Y:S01]  /*5fa0*/  ULEA UR7, UR7, UR5, 0x7 ;  /* 0x0000000507077291 */ /* 0x000fe2000f8e383f */
[----:B------:R-:W-:Y:S01]  /*5fb0*/  ULDC UR6, c[0x0][0x74c] ;  /* 0x0001d30000067ab9 */ /* 0x000fe20000000800 */
[----:B------:R-:W-:Y:S02]  /*5fc0*/  UIADD3 UR5, UR5, 0x3f, URZ ;  /* 0x0000003f05057890 */ /* 0x000fe4000fffe03f */
[----:B------:R-:W-:Y:S02]  /*5fd0*/  UIADD3 UR7, -UR6, UR7, -UR4 ;  /* 0x0000000706077290 */ /* 0x000fe4000fffe904 */
[----:B------:R-:W-:Y:S02]  /*5fe0*/  USHF.R.S32.HI UR6, URZ, 0x1f, UR5 ;  /* 0x0000001f3f067899 */ /* 0x000fe40008011405 */
[----:B------:R-:W-:-:S02]  /*5ff0*/  USHF.R.S32.HI UR4, URZ, 0x1f, UR7 ;  /* 0x0000001f3f047899 */ /* 0x000fc40008011407 */
[----:B------:R-:W-:Y:S02]  /*6000*/  ULEA.HI UR5, UR6, UR5, URZ, 0x6 ;  /* 0x0000000506057291 */ /* 0x000fe4000f8f303f */
[----:B------:R-:W-:Y:S02]  /*6010*/  ULEA.HI UR4, UR4, UR7, URZ, 0x6 ;  /* 0x0000000704047291 */ /* 0x000fe4000f8f303f */
[----:B------:R-:W-:Y:S02]  /*6020*/  USHF.R.S32.HI UR5, URZ, 0x6, UR5 ;  /* 0x000000063f057899 */ /* 0x000fe40008011405 */
[----:B------:R-:W-:-:S04]  /*6030*/  USHF.R.S32.HI UR4, URZ, 0x6, UR4 ;  /* 0x000000063f047899 */ /* 0x000fc80008011404 */
[----:B------:R-:W-:-:S04]  /*6040*/  UISETP.LT.AND UP0, UPT, URZ, UR4, UPT ;  /* 0x000000043f00728c */ /* 0x000fc8000bf01270 */
[----:B------:R-:W-:-:S04]  /*6050*/  USEL UR8, URZ, UR4, !UP0 ;  /* 0x000000043f087287 */ /* 0x000fc8000c000000 */
[----:B------:R-:W-:-:S06]  /*6060*/  UISETP.GT.AND UP0, UPT, UR5, UR8, UPT ;  /* 0x000000080500728c */ /* 0x000fcc000bf04270 */
[----:B------:R-:W-:-:S13]  /*6070*/  PLOP3.LUT P0, PT, PT, PT, UP0, 0x80, 0x0 ;  /* 0x000000000000781c */ /* 0x000fda0003f0f008 */
[----:B------:R-:W-:Y:S05]  /*6080*/  @!P0 BRA `(.L_x_2191) ;  /* 0x00000030008c8947 */ /* 0x000fea0003800000 */
[----:B------:R-:W-:Y:S01]  /*6090*/  USHF.R.S32.HI UR4, URZ, 0x1f, UR11 ;  /* 0x0000001f3f047899 */ /* 0x000fe2000801140b */
[----:B------:R-:W-:Y:S01]  /*60a0*/  ULDC.64 UR12, c[0x0][0x2d8] ;  /* 0x0000b600000c7ab9 */ /* 0x000fe20000000a00 */
[----:B------:R-:W-:Y:S02]  /*60b0*/  ELECT P0, URZ, PT ;  /* 0x00000000003f782f */ /* 0x000fe40003800000 */
[----:B------:R-:W-:Y:S02]  /*60c0*/  UIMAD UR9, UR4, UR12, URZ ;  /* 0x0000000c040972a4 */ /* 0x000fe4000f8e023f */
[----:B------:R-:W-:Y:S02]  /*60d0*/  UIADD3 UR4, UR5, -UR8, URZ ;  /* 0x8000000805047290 */ /* 0x000fe4000fffe03f */
[----:B------:R-:W-:Y:S02]  /*60e0*/  UIMAD.WIDE.U32 UR6, UR11, UR12, URZ ;  /* 0x0000000c0b0672a5 */ /* 0x000fe4000f8e003f */
[----:B------:R-:W-:-:S02]  /*60f0*/  ULOP3.LUT UR4, UR4, 0x1, URZ, 0xc0, !UPT ;  /* 0x0000000104047892 */ /* 0x000fc4000f8ec03f */
[----:B------:R-:W-:Y:S02]  /*6100*/  UIMAD UR9, UR11, UR13, UR9 ;  /* 0x0000000d0b0972a4 */ /* 0x000fe4000f8e0209 */
[----:B------:R-:W-:Y:S02]  /*6110*/  UISETP.NE.U32.AND UP0, UPT, UR4, 0x1, UPT ;  /* 0x000000010400788c */ /* 0x000fe4000bf05070 */
[----:B------:R-:W-:Y:S01]  /*6120*/  USHF.R.S32.HI UR11, URZ, 0x1f, UR10 ;  /* 0x0000001f3f0b7899 */ /* 0x000fe2000801140a */
[----:B------:R-:W-:Y:S01]  /*6130*/  ULDC.64 UR12, c[0x0][0x2e0] ;  /* 0x0000b800000c7ab9 */ /* 0x000fe20000000a00 */
[----:B------:R-:W-:Y:S02]  /*6140*/  UIADD3 UR7, UR7, UR9, URZ ;  /* 0x0000000907077290 */ /* 0x000fe4000fffe03f */
[----:B------:R-:W-:Y:S01]  /*6150*/  PLOP3.LUT P1, PT, PT, PT, UP0, 0x80, 0x0 ;  /* 0x000000000000781c */ /* 0x000fe20003f2f008 */
[----:B------:R-:W-:Y:S02]  /*6160*/  UIMAD UR9, UR11, UR12, URZ ;  /* 0x0000000c0b0972a4 */ /* 0x000fe4000f8e023f */
[----:B------:R-:W-:-:S02]  /*6170*/  UIMAD.WIDE.U32 UR6, UR10, UR12, UR6 ;  /* 0x0000000c0a0672a5 */ /* 0x000fc4000f8e0006 */
[----:B------:R-:W-:-:S04]  /*6180*/  UIMAD UR9, UR10, UR13, UR9 ;  /* 0x0000000d0a0972a4 */ /* 0x000fc8000f8e0209 */
[----:B------:R-:W-:-:S04]  /*6190*/  UIADD3 UR23, UR7, UR9, URZ ;  /* 0x0000000907177290 */ /* 0x000fc8000fffe03f */
[----:B------:R-:W-:Y:S08]  /*61a0*/  @P1 BRA `(.L_x_2194) ;  /* 0x0000000000bc1947 */ /* 0x000ff00003800000 */
        /* <DEDUP_REMOVED lines=18> */
.L_x_2196:
[----:B------:R-:W-:Y:S05]  /*62d0*/  BSYNC B1 ;  /* 0x0000000000017941 */ /* 0x000fea0003800000 */
.L_x_2195:
        /* <DEDUP_REMOVED lines=19> */
.L_x_2198:
[----:B------:R-:W-:Y:S05]  /*6410*/  BSYNC B1 ;  /* 0x0000000000017941 */ /* 0x000fea0003800000 */
.L_x_2197:
[----:B------:R-:W-:Y:S06]  /*6420*/  BAR.ARV 0xa, 0xa0 ;  /* 0x0282800000007b1d */ /* 0x000fec0000002000 */
[----:B------:R-:W-:Y:S04]  /*6430*/  BSSY B1, `(.L_x_2199) ;  /* 0x0000003000017945 */ /* 0x000fe80003800000 */
[----:B------:R-:W-:Y:S05]  /*6440*/  @!P0 BRA `(.L_x_2200) ;  /* 0x0000000000048947 */ /* 0x000fea0003800000 */
[----:B------:R-:W-:-:S04]  /*6450*/  DEPBAR.LE SB0, 0x0 ;  /* 0x000080000000791a */ /* 0x000fc80000000000 */
.L_x_2200:
[----:B------:R-:W-:Y:S05]  /*6460*/  BSYNC B1 ;  /* 0x0000000000017941 */ /* 0x000fea0003800000 */
.L_x_2199:
[----:B------:R-:W-:Y:S06]  /*6470*/  BAR.ARV 0xb, 0xa0 ;  /* 0x02c2800000007b1d */ /* 0x000fec0000002000 */
[----:B------:R-:W-:Y:S01]  /*6480*/  UIADD3 UR12, UR8, 0x1, URZ ;  /* 0x00000001080c7890 */ /* 0x000fe2000fffe03f */
[----:B------:R-:W-:Y:S11]  /*6490*/  BRA `(.L_x_2201) ;  /* 0x0000000000047947 */ /* 0x000ff60003800000 */
.L_x_2194:
[----:B------:R-:W-:-:S05]  /*64a0*/  UMOV UR12, UR8 ;  /* 0x00000008000c7c82 */ /* 0x000fca0008000000 */
.L_x_2201:
[----:B------:R-:W-:-:S04]  /*64b0*/  UIADD3 UR4, UR8, 0x1, URZ ;  /* 0x0000000108047890 */ /* 0x000fc8000fffe03f */
[----:B------:R-:W-:-:S06]  /*64c0*/  UISETP.NE.AND UP0, UPT, UR5, UR4, UPT ;  /* 0x000000040500728c */ /* 0x000fcc000bf05270 */
[----:B------:R-:W-:-:S13]  /*64d0*/  PLOP3.LUT P1, PT, PT, PT, UP0, 0x80, 0x0 ;  /* 0x000000000000781c */ /* 0x000fda0003f2f008 */
[----:B------:R-:W-:Y:S05]  /*64e0*/  @!P1 BRA `(.L_x_2191) ;  /* 0x0000002c00749947 */ /* 0x000fea0003800000 */
[----:B------:R-:W-:Y:S01]  /*64f0*/  ULDC.64 UR10, c[0x0][0x2c0] ;  /* 0x0000b000000a7ab9 */ /* 0x000fe20000000a00 */
[----:B------:R-:W-:Y:S02]  /*6500*/  UIADD3 UR19, UR9, UR7, URZ ;  /* 0x0000000709137290 */ /* 0x000fe4000fffe03f */
        /* <DEDUP_REMOVED lines=10> */
[----:B------:R-:W-:Y:S01]  /*65b0*/  ULDC.64 UR24, c[0x0][0x2c0] ;  /* 0x0000b00000187ab9 */ /* 0x000fe20000000a00 */
[----:B------:R-:W-:-:S09]  /*65c0*/  UMOV UR20, UR13 ;  /* 0x0000000d00147c82 */ /* 0x000fd20008000000 */
.L_x_2214:
        /* <DEDUP_REMOVED lines=20> */
.L_x_2203:
[----:B------:R-:W-:Y:S05]  /*6710*/  BSYNC B1 ;  /* 0x0000000000017941 */ /* 0x000fea0003800000 */
.L_x_2202:
        /* <DEDUP_REMOVED lines=13> */
.L_x_2205:
[----:B------:R-:W-:Y:S05]  /*67f0*/  BSYNC B1 ;  /* 0x0000000000017941 */ /* 0x000fea0003800000 */
.L_x_2204:
[----:B------:R-:W-:Y:S06]  /*6800*/  BAR.ARV 0xa, 0xa0 ;  /* 0x0282800000007b1d */ /* 0x000fec0000002000 */
[----:B------:R-:W-:Y:S04]  /*6810*/  BSSY B1, `(.L_x_2206) ;  /* 0x0000003000017945 */ /* 0x000fe80003800000 */
[----:B------:R-:W-:Y:S05]  /*6820*/  @!P0 BRA `(.L_x_2207) ;  /* 0x0000000000048947 */ /* 0x000fea0003800000 */
[----:B------:R-:W-:-:S04]  /*6830*/  DEPBAR.LE SB0, 0x0 ;  /* 0x000080000000791a */ /* 0x000fc80000000000 */
.L_x_2207:
[----:B------:R-:W-:Y:S05]  /*6840*/  BSYNC B1 ;  /* 0x0000000000017941 */ /* 0x000fea0003800000 */
.L_x_2206:
        /* <DEDUP_REMOVED lines=13> */
.L_x_2209:
[----:B------:R-:W-:Y:S05]  /*6920*/  BSYNC B1 ;  /* 0x0000000000017941 */ /* 0x000fea0003800000 */
.L_x_2208:
        /* <DEDUP_REMOVED lines=13> */
.L_x_2211:
[----:B------:R-:W-:Y:S05]  /*6a00*/  BSYNC B1 ;  /* 0x0000000000017941 */ /* 0x000fea0003800000 */
.L_x_2210:
[----:B------:R-:W-:Y:S01]  /*6a10*/  UIADD3 UR12, UR12, 0x2, URZ ;  /* 0x000000020c0c7890 */ /* 0x000fe2000fffe03f */
[----:B------:R-:W-:Y:S06]  /*6a20*/  BAR.ARV 0xa, 0xa0 ;  /* 0x0282800000007b1d */ /* 0x000fec0000002000 */
[----:B------:R-:W-:Y:S01]  /*6a30*/  UISETP.GE.AND UP0, UPT, UR12, UR5, UPT ;  /* 0x000000050c00728c */ /* 0x000fe2000bf06270 */
[----:B------:R-:W-:Y:S04]  /*6a40*/  BSSY B1, `(.L_x_2212) ;  /* 0x0000003000017945 */ /* 0x000fe80003800000 */
[----:B------:R-:W-:Y:S06]  /*6a50*/  @!P0 BRA `(.L_x_2213) ;  /* 0x0000000000048947 */ /* 0x000fec0003800000 */
[----:B------:R-:W-:-:S04]  /*6a60*/  DEPBAR.LE SB0, 0x0 ;  /* 0x000080000000791a */ /* 0x000fc80000000000 */
.L_x_2213:
[----:B------:R-:W-:Y:S05]  /*6a70*/  BSYNC B1 ;  /* 0x0000000000017941 */ /* 0x000fea0003800000 */
.L_x_2212:
[----:B------:R-:W-:Y:S06]  /*6a80*/  BAR.ARV 0xb, 0xa0 ;  /* 0x02c2800000007b1d */ /* 0x000fec0000002000 */
[----:B------:R-:W-:Y:S01]  /*6a90*/  PLOP3.LUT P1, PT, PT, PT, UP0, 0x80, 0x0 ;  /* 0x000000000000781c */ /* 0x000fe20003f2f008 */
[----:B------:R-:W-:Y:S02]  /*6aa0*/  UIADD3 UR20, UR20, 0x3000, URZ ;  /* 0x0000300014147890 */ /* 0x000fe4000fffe03f */
[----:B------:R-:W-:-:S10]  /*6ab0*/  UIADD3 UR4, UR4, 0x3000, URZ ;  /* 0x0000300004047890 */ /* 0x000fd4000fffe03f */
[----:B------:R-:W-:Y:S05]  /*6ac0*/  @!P1 BRA `(.L_x_2214) ;  /* 0xfffffff800c09947 */ /* 0x000fea000383ffff */
[----:B------:R-:W-:Y:S05]  /*6ad0*/  BRA `(.L_x_2191) ;  /* 0x0000002400f87947 */ /* 0x000fea0003800000 */
.L_x_2190:
        /* <DEDUP_REMOVED lines=21> */
.L_x_2215:
[----:B------:R-:W-:Y:S01]  /*6c30*/  ULDC UR8, c[0x0][0xb44] ;  /* 0x0002d10000087ab9 */ /* 0x000fe20000000800 */
[----:B------:R-:W-:Y:S01]  /*6c40*/  UMOV UR11, UR7 ;  /* 0x00000007000b7c82 */ /* 0x000fe20008000000 */
[----:B------:R-:W-:-:S11]  /*6c50*/  UISETP.NE.AND UP0, UPT, UR8, 0x1, UPT ;  /* 0x000000010800788c */ /* 0x000fd6000bf05270 */
[----:B------:R-:W-:Y:S02]  /*6c60*/  @UP0 ULDC.64 UR12, c[0x0][0xb48] ;  /* 0x0002d200000c0ab9 */ /* 0x000fe40000000a00 */
[----:B------:R-:W-:-:S04]  /*6c70*/  UIMAD.WIDE.U32 UR4, UR7, UR12, URZ ;  /* 0x0000000c070472a5 */ /* 0x000fc8000f8e003f */
[----:B------:R-:W-:-:S04]  /*6c80*/  @UP0 USHF.R.U32.HI UR11, URZ, UR13, UR5 ;  /* 0x0000000d3f0b0299 */ /* 0x000fc80008011605 */
[----:B------:R-:W-:-:S12]  /*6c90*/  UIMAD UR4, UR11, UR8, URZ ;  /* 0x000000080b0472a4 */ /* 0x000fd8000f8e023f */
.L_x_2216:
[----:B------:R-:W-:Y:S01]  /*6ca0*/  ULDC UR8, c[0x0][0xb38] ;  /* 0x0002ce0000087ab9 */ /* 0x000fe20000000800 */
[----:B------:R-:W-:Y:S01]  /*6cb0*/  UIADD3 UR4, UR7, -UR4, URZ ;  /* 0x8000000407047290 */ /* 0x000fe2000fffe03f */
[----:B------:R-:W-:Y:S01]  /*6cc0*/  IMAD.MOV.U32 R11, RZ, RZ, 0x1 ;  /* 0x00000001ff0b7424 */ /* 0x000fe200078e00ff */
[----:B------:R-:W-:Y:S01]  /*6cd0*/  UISETP.NE.AND UP0, UPT, UR8, 0x1, UPT ;  /* 0x000000010800788c */ /* 0x000fe2000bf05270 */
[----:B------:R-:W-:Y:S01]  /*6ce0*/  IMAD.MOV.U32 R0, RZ, RZ, RZ ;  /* 0x000000ffff007224 */ /* 0x000fe200078e00ff */
[----:B------:R-:W-:Y:S02]  /*6cf0*/  ULDC UR5, c[0x0][0xb44] ;  /* 0x0002d10000057ab9 */ /* 0x000fe40000000800 */
[----:B------:R-:W-:-:S07]  /*6d00*/  UIMAD UR6, UR6, UR5, UR4 ;  /* 0x00000005060672a4 */ /* 0x000fce000f8e0204 */
        /* <DEDUP_REMOVED lines=9> */
[----:B------:R-:W-:Y:S01]  /*6da0*/  USHF.L.U32 UR11, UR11, 0x7, URZ ;  /* 0x000000070b0b7899 */ /* 0x000fe2000800063f */
[----:B------:R-:W-:Y:S01]  /*6db0*/  ULDC UR5, c[0x0][0x280] ;  /* 0x0000a00000057ab9 */ /* 0x000fe20000000800 */
[----:B------:R-:W-:Y:S01]  /*6dc0*/  ULDC UR4, c[0x0][0x290] ;  /* 0x0000a40000047ab9 */ /* 0x000fe20000000800 */
[----:B------:R-:W-:Y:S01]  /*6dd0*/  ULDC UR6, c[0x0][0x74c] ;  /* 0x0001d30000067ab9 */ /* 0x000fe20000000800 */
[----:B------:R-:W-:-:S04]  /*6de0*/  UIADD3 UR4, -UR4, UR11, UR5 ;  /* 0x0000000b04047290 */ /* 0x000fc8000fffe105 */
[----:B------:R-:W-:Y:S02]  /*6df0*/  UIADD3 UR4, UR4, -UR6, URZ ;  /* 0x8000000604047290 */ /* 0x000fe4000fffe03f */
[----:B------:R-:W-:Y:S02]  /*6e00*/  UIADD3 UR6, UR5, 0x3f, URZ ;  /* 0x0000003f05067890 */ /* 0x000fe4000fffe03f */
[----:B------:R-:W-:Y:S02]  /*6e10*/  USHF.R.S32.HI UR5, URZ, 0x1f, UR4 ;  /* 0x0000001f3f057899 */ /* 0x000fe40008011404 */
[----:B------:R-:W-:Y:S02]  /*6e20*/  USHF.R.S32.HI UR7, URZ, 0x1f, UR6 ;  /* 0x0000001f3f077899 */ /* 0x000fe40008011406 */
[----:B------:R-:W-:Y:S02]  /*6e30*/  ULEA.HI UR5, UR5, UR4, URZ, 0x6 ;  /* 0x0000000405057291 */ /* 0x000fe4000f8f303f */
[----:B------:R-:W-:-:S02]  /*6e40*/  ULEA.HI UR4, UR7, UR6, URZ, 0x6 ;  /* 0x0000000607047291 */ /* 0x000fc4000f8f303f */
[----:B------:R-:W-:Y:S02]  /*6e50*/  USHF.R.S32.HI UR5, URZ, 0x6, UR5 ;  /* 0x000000063f057899 */ /* 0x000fe40008011405 */
[----:B------:R-:W-:-:S04]  /*6e60*/  USHF.R.S32.HI UR4, URZ, 0x6, UR4 ;  /* 0x000000063f047899 */ /* 0x000fc80008011404 */
[----:B------:R-:W-:-:S04]  /*6e70*/  VIMNMX R4, RZ, UR5, !PT ;  /* 0x00000005ff047c48 */ /* 0x000fc8000ffe0100 */
[----:B------:R-:W-:-:S13]  /*6e80*/  ISETP.LT.AND P0, PT, R4, UR4, PT ;  /* 0x0000000404007c0c */ /* 0x000fda000bf01270 */
[----:B------:R-:W-:Y:S05]  /*6e90*/  @!P0 BRA `(.L_x_2217) ;  /* 0x0000002000748947 */ /* 0x000fea0003800000 */
[----:B------:R-:W-:Y:S01]  /*6ea0*/  USHF.R.S32.HI UR5, URZ, 0x1f, UR20 ;  /* 0x0000001f3f057899 */ /* 0x000fe20008011414 */
[----:B------:R-:W-:Y:S01]  /*6eb0*/  BSSY B1, `(.L_x_2217) ;  /* 0x000021b000017945 */ /* 0x000fe20003800000 */
[----:B------:R-:W-:Y:S01]  /*6ec0*/  ULDC.64 UR6, c[0x0][0x718] ;  /* 0x0001c60000067ab9 */ /* 0x000fe20000000a00 */
[----:B------:R-:W-:Y:S01]  /*6ed0*/  ULDC.64 UR14, c[0x0][0x730] ;  /* 0x0001cc00000e7ab9 */ /* 0x000fe20000000a00 */
[----:B------:R-:W-:Y:S01]  /*6ee0*/  UIMAD.WIDE.U32 UR8, UR20, UR6, URZ ;  /* 0x00000006140872a5 */ /* 0x000fe2000f8e003f */
[----:B------:R-:W-:Y:S01]  /*6ef0*/  IMAD.MOV.U32 R0, RZ, RZ, RZ ;  /* 0x000000ffff007224 */ /* 0x000fe200078e00ff */
[----:B------:R-:W-:Y:S02]  /*6f00*/  UIMAD UR6, UR5, UR6, URZ ;  /* 0x00000006050672a4 */ /* 0x000fe4000f8e023f */
[----:B------:R-:W-:Y:S02]  /*6f10*/  UIMAD UR5, UR5, UR14, URZ ;  /* 0x0000000e050572a4 */ /* 0x000fe4000f8e023f */
[----:B------:R-:W-:-:S02]  /*6f20*/  UIMAD UR6, UR20, UR7, UR6 ;  /* 0x00000007140672a4 */ /* 0x000fc4000f8e0206 */
[----:B------:R-:W-:Y:S01]  /*6f30*/  UIMAD UR10, UR20, UR15, UR5 ;  /* 0x0000000f140a72a4 */ /* 0x000fe2000f8e0205 */
[----:B------:R-:W-:Y:S01]  /*6f40*/  ULDC UR7, c[0x0][0x2e8] ;  /* 0x0000ba0000077ab9 */ /* 0x000fe20000000800 */
[----:B------:R-:W-:Y:S02]  /*6f50*/  USHF.R.S32.HI UR5, URZ, 0x1f, UR21 ;  /* 0x0000001f3f057899 */ /* 0x000fe40008011415 */
[----:B------:R-:W-:Y:S01]  /*6f60*/  UISETP.NE.AND UP0, UPT, UR7, 0x1, UPT ;  /* 0x000000010700788c */ /* 0x000fe2000bf05270 */
[----:B------:R-:W-:Y:S01]  /*6f70*/  ULDC.64 UR22, c[0x0][0x720] ;  /* 0x0001c80000167ab9 */ /* 0x000fe20000000a00 */
[----:B------:R-:W-:Y:S01]  /*6f80*/  ELECT P0, URZ, PT ;  /* 0x00000000003f782f */ /* 0x000fe20003800000 */
[----:B------:R-:W-:Y:S02]  /*6f90*/  UIMAD UR7, UR5, UR22, URZ ;  /* 0x00000016050772a4 */ /* 0x000fe4000f8e023f */
[----:B------:R-:W-:Y:S02]  /*6fa0*/  UIADD3 UR9, UR9, UR6, URZ ;  /* 0x0000000609097290 */ /* 0x000fe4000fffe03f */
[----:B------:R-:W-:-:S02]  /*6fb0*/  UIMAD.WIDE.U32 UR12, UR20, UR14, URZ ;  /* 0x0000000e140c72a5 */ /* 0x000fc4000f8e003f */
[----:B------:R-:W-:Y:S01]  /*6fc0*/  UIMAD UR6, UR21, UR23, UR7 ;  /* 0x00000017150672a4 */ /* 0x000fe2000f8e0207 */
[----:B------:R-:W-:Y:S01]  /*6fd0*/  ULDC.64 UR14, c[0x0][0x738] ;  /* 0x0001ce00000e7ab9 */ /* 0x000fe20000000a00 */
[----:B------:R-:W-:Y:S02]  /*6fe0*/  UIMAD.WIDE.U32 UR22, UR21, UR22, UR8 ;  /* 0x00000016151672a5 */ /* 0x000fe4000f8e0008 */
[----:B------:R-:W-:Y:S02]  /*6ff0*/  UIMAD UR5, UR5, UR14, URZ ;  /* 0x0000000e050572a4 */ /* 0x000fe4000f8e023f */
[----:B------:R-:W-:Y:S01]  /*7000*/  UIADD3 UR13, UR13, UR10, URZ ;  /* 0x0000000a0d0d7290 */ /* 0x000fe2000fffe03f */
[----:B------:R-:W-:Y:S01]  /*7010*/  @UP0 ULDC UR8, c[0x0][0x2ec] ;  /* 0x0000bb0000080ab9 */ /* 0x000fe20000000800 */
[----:B------:R-:W-:Y:S02]  /*7020*/  UIMAD UR5, UR21, UR15, UR5 ;  /* 0x0000000f150572a4 */ /* 0x000fe4000f8e0205 */
[----:B------:R-:W-:-:S02]  /*7030*/  UIMAD.WIDE.U32 UR8, UR20, UR8, URZ ;  /* 0x00000008140872a5 */ /* 0x000fc4000f8e003f */
[----:B------:R-:W-:Y:S01]  /*7040*/  UIMAD.WIDE.U32 UR14, UR21, UR14, UR12 ;  /* 0x0000000e150e72a5 */ /* 0x000fe2000f8e000c */
[----:B------:R-:W-:Y:S02]  /*7050*/  @UP0 ULDC UR7, c[0x0][0x2f0] ;  /* 0x0000bc0000070ab9 */ /* 0x000fe40000000800 */
[----:B------:R-:W-:Y:S01]  /*7060*/  UMOV UR12, UR20 ;  /* 0x00000014000c7c82 */ /* 0x000fe20008000000 */
        /* <DEDUP_REMOVED lines=9> */
.L_x_2247:
        /* <DEDUP_REMOVED lines=15> */
.L_x_2220:
        /* <DEDUP_REMOVED lines=67> */
[----:B------:R-:W-:Y:S01]  /*7620*/  ISETP.GE.AND P1, PT, R4, R6, PT ;  /* 0x000000060400720c */ /* 0x000fe20003f26270 */
[----:B------:R-:W-:Y:S01]  /*7630*/  UTMALDG.4D [UR16], [UR48], desc[UR50] ;  /* 0x00003210300075b4 */ /* 0x000fe20008019000 */
[----:B------:R-:W-:Y:S01]  /*7640*/  UMOV UR60, UR12 ;  /* 0x0000000c003c7c82 */ /* 0x000fe20008000000 */
[----:B------:R-:W-:Y:S01]  /*7650*/  UMOV UR61, UR21 ;  /* 0x00000015003d7c82 */ /* 0x000fe20008000000 */
[----:B------:R1:W-:Y:S01]  /*7660*/  UTMALDG.4D [UR40], [UR48], desc[UR50] ;  /* 0x00003228300075b4 */ /* 0x0003e20008019000 */
[----:B------:R-:W-:Y:S01]  /*7670*/  UTMALDG.4D [UR24], [UR48], desc[UR50] ;  /* 0x00003218300075b4 */ /* 0x000fe20008019000 */
[----:B------:R2:W-:Y:S01]  /*7680*/  UBLKCP.S.G [UR56], [UR32], UR7 ;  /* 0x00000038200073ba */ /* 0x0005e20008000207 */
[----:B------:R3:W-:Y:S01]  /*7690*/  SYNCS.ARRIVE.TRANS64 RZ, [R16+URZ+0x26800], R5 ;  /* 0x0268000510ff79a7 */ /* 0x0007e2000800003f */
[----:B------:R4:W-:Y:S01]  /*76a0*/  UTMALDG.4D [UR8], [UR46], desc[UR54] ;  /* 0x000036082e0075b4 */ /* 0x0009e20008019000 */
[----:B-1----:R-:W-:Y:S01]  /*76b0*/  UIADD3 UR40, UR8, 0x4000, URZ ;  /* 0x0000400008287890 */ /* 0x002fe2000fffe03f */
[----:B------:R-:W-:Y:S01]  /*76c0*/  UMOV UR42, 0x40 ;  /* 0x00000040002a7882 */ /* 0x000fe20000000000 */
[----:B------:R-:W-:Y:S01]  /*76d0*/  UMOV UR43, UR11 ;  /* 0x0000000b002b7c82 */ /* 0x000fe20008000000 */
[----:B------:R-:W-:Y:S01]  /*76e0*/  UMOV UR44, UR12 ;  /* 0x0000000c002c7c82 */ /* 0x000fe20008000000 */
[----:B------:R-:W-:Y:S01]  /*76f0*/  UMOV UR41, UR9 ;  /* 0x0000000900297c82 */ /* 0x000fe20008000000 */
[----:B--2---:R-:W-:-:S02]  /*7700*/  UIADD3 UR32, UR8, 0x1000, URZ ;  /* 0x0000100008207890 */ /* 0x004fc4000fffe03f */
        /* <DEDUP_REMOVED lines=17> */
[----:B-1----:R-:W-:Y:S01]  /*7820*/  UIADD3 UR32, UR8, 0x6000, URZ ;  /* 0x0000600008207890 */ /* 0x002fe2000fffe03f */
        /* <DEDUP_REMOVED lines=8> */
[----:B---3--:R-:W-:Y:S05]  /*78b0*/  @P1 BRA `(.L_x_2221) ;  /* 0x0000001000f41947 */ /* 0x008fea0003800000 */
        /* <DEDUP_REMOVED lines=10> */
[----:B------:R2:W-:Y:S01]  /*7960*/  STL [R1], R5 ;  /* 0x0000000501007387 */ /* 0x0005e20000100800 */
[----:B-1----:R-:W-:Y:S01]  /*7970*/  LOP3.LUT R6, R6, 0x1f, RZ, 0xc0, !PT ;  /* 0x0000001f06067812 */ /* 0x002fe200078ec0ff */
[----:B------:R-:W-:Y:S06]  /*7980*/  @!P1 BRA `(.L_x_2222) ;  /* 0x0000000c00209947 */ /* 0x000fec0003800000 */
[----:B------:R-:W-:Y:S01]  /*7990*/  R2UR UR8, R5 ;  /* 0x00000000050872ca */ /* 0x000fe200000e0000 */
[----:B------:R-:W-:Y:S02]  /*79a0*/  IMAD.MOV.U32 R0, RZ, RZ, R4 ;  /* 0x000000ffff007224 */ /* 0x000fe400078e0004 */
[----:B------:R-:W-:-:S10]  /*79b0*/  IMAD.MOV.U32 R11, RZ, RZ, 0x1 ;  /* 0x00000001ff0b7424 */ /* 0x000fd400078e00ff */
[----:B------:R-:W-:-:S06]  /*79c0*/  UIADD3 UR7, UR7, -UR8, URZ ;  /* 0x8000000807077290 */ /* 0x000fcc000fffe03f */
[----:B------:R-:W-:-:S07]  /*79d0*/  IMAD.U32 R20, RZ, RZ, UR7 ;  /* 0x00000007ff147e24 */ /* 0x000fce000f8e00ff */
.L_x_2231:
[----:B--234-:R-:W-:-:S04]  /*79e0*/  SHF.L.U32 R21, R11, 0x1f, RZ ;  /* 0x0000001f0b157819 */ /* 0x01cfc800000006ff */
[----:B------:R-:W1:Y:S02]  /*79f0*/  SYNCS.PHASECHK.TRANS64.TRYWAIT P1, [R16+URZ+0x26840], R21 ;  /* 0x02684015100075a7 */ /* 0x000e64000802017f */
[----:B-1----:R-:W-:Y:S05]  /*7a00*/  @!P1 BRA `(.L_x_2223) ;  /* 0x0000001800ac9947 */ /* 0x002fea0003800000 */
.L_x_2248:
[----:B------:R-:W-:Y:S05]  /*7a10*/  @P0 BRA `(.L_x_2224) ;  /* 0x0000000000140947 */ /* 0x000fea0003800000 */
[----:B------:R-:W-:Y:S01]  /*7a20*/  ISETP.NE.AND P1, PT, R6, RZ, PT ;  /* 0x000000ff0600720c */ /* 0x000fe20003f25270 */
[----:B------:R-:W-:-:S04]  /*7a30*/  IMAD.MOV.U32 R3, RZ, RZ, 0x3100 ;  /* 0x00003100ff037424 */ /* 0x000fc800078e00ff */
[----:B------:R3:W-:Y:S08]  /*7a40*/  SYNCS.ARRIVE.TRANS64 RZ, [R16+URZ+0x26830], R3 ;  /* 0x0268300310ff79a7 */ /* 0x0007f0000800003f */
[----:B------:R-:W-:Y:S05]  /*7a50*/  @!P1 BRA `(.L_x_2224) ;  /* 0x0000000000049947 */ /* 0x000fea0003800000 */
[----:B------:R-:W-:Y:S01]  /*7a60*/  BPT.TRAP 0x1 ;  /* 0x000000040000795c */ /* 0x000fe20000300000 */
.L_x_2224:
        /* <DEDUP_REMOVED lines=43> */
.L_x_2249:
[----:B------:R-:W-:Y:S05]  /*7d20*/  @P0 BRA `(.L_x_2226) ;  /* 0x0000000000140947 */ /* 0x000fea0003800000 */
[----:B------:R-:W-:Y:S01]  /*7d30*/  ISETP.NE.AND P1, PT, R6, RZ, PT ;  /* 0x000000ff0600720c */ /* 0x000fe20003f25270 */
[----:B------:R-:W-:-:S04]  /*7d40*/  IMAD.MOV.U32 R2, RZ, RZ, 0x3100 ;  /* 0x00003100ff027424 */ /* 0x000fc800078e00ff */
[----:B------:R3:W-:Y:S08]  /*7d50*/  SYNCS.ARRIVE.TRANS64 RZ, [R16+URZ+0x26818], R2 ;  /* 0x0268180210ff79a7 */ /* 0x0007f0000800003f */
[----:B------:R-:W-:Y:S05]  /*7d60*/  @!P1 BRA `(.L_x_2226) ;  /* 0x0000000000049947 */ /* 0x000fea0003800000 */
[----:B------:R-:W-:Y:S01]  /*7d70*/  BPT.TRAP 0x1 ;  /* 0x000000040000795c */ /* 0x000fe20000300000 */
.L_x_2226:
        /* <DEDUP_REMOVED lines=43> */
.L_x_2250:
[----:B------:R-:W-:Y:S05]  /*8030*/  @P0 BRA `(.L_x_2228) ;  /* 0x0000000000140947 */ /* 0x000fea0003800000 */
[----:B------:R-:W-:Y:S01]  /*8040*/  ISETP.NE.AND P1, PT, R6, RZ, PT ;  /* 0x000000ff0600720c */ /* 0x000fe20003f25270 */
[----:B-123--:R-:W-:-:S04]  /*8050*/  IMAD.MOV.U32 R21, RZ, RZ, 0x3100 ;  /* 0x00003100ff157424 */ /* 0x00efc800078e00ff */
[----:B------:R4:W-:Y:S08]  /*8060*/  SYNCS.ARRIVE.TRANS64 RZ, [R16+URZ+0x26838], R21 ;  /* 0x0268381510ff79a7 */ /* 0x0009f0000800003f */
[----:B------:R-:W-:Y:S05]  /*8070*/  @!P1 BRA `(.L_x_2228) ;  /* 0x0000000000049947 */ /* 0x000fea0003800000 */
[----:B------:R-:W-:Y:S01]  /*8080*/  BPT.TRAP 0x1 ;  /* 0x000000040000795c */ /* 0x000fe20000300000 */
.L_x_2228:
        /* <DEDUP_REMOVED lines=38> */
.L_x_2252:
[----:B------:R-:W-:Y:S05]  /*82f0*/  @P0 BRA `(.L_x_2230) ;  /* 0x0000000000140947 */ /* 0x000fea0003800000 */
[----:B------:R-:W-:Y:S01]  /*8300*/  ISETP.NE.AND P1, PT, R6, RZ, PT ;  /* 0x000000ff0600720c */ /* 0x000fe20003f25270 */
[----:B------:R-:W-:-:S04]  /*8310*/  IMAD.MOV.U32 R5, RZ, RZ, 0x3100 ;  /* 0x00003100ff057424 */ /* 0x000fc800078e00ff */
[----:B------:R1:W-:Y:S08]  /*8320*/  SYNCS.ARRIVE.TRANS64 RZ, [R16+URZ+0x26810], R5 ;  /* 0x0268100510ff79a7 */ /* 0x0003f0000800003f */
[----:B------:R-:W-:Y:S05]  /*8330*/  @!P1 BRA `(.L_x_2230) ;  /* 0x0000000000049947 */ /* 0x000fea0003800000 */
[----:B------:R-:W-:Y:S01]  /*8340*/  BPT.TRAP 0x1 ;  /* 0x000000040000795c */ /* 0x000fe20000300000 */
.L_x_2230:
        /* <DEDUP_REMOVED lines=44> */
.L_x_2222:
[----:B--2---:R-:W2:Y:S01]  /*8610*/  LDL.LU R5, [R1] ;  /* 0x0000000001057983 */ /* 0x004ea20000300800 */
[----:B------:R-:W-:-:S04]  /*8620*/  IMAD.U32 R4, RZ, RZ, UR4 ;  /* 0x00000004ff047e24 */ /* 0x000fc8000f8e00ff */
[----:B------:R-:W-:Y:S01]  /*8630*/  VIADD R4, R4, 0xffffffff ;  /* 0xffffffff04047836 */ /* 0x000fe20000000000 */
[----:B--2---:R-:W-:-:S13]  /*8640*/  ISETP.NE.AND P1, PT, R5, RZ, PT ;  /* 0x000000ff0500720c */ /* 0x004fda0003f25270 */
[----:B------:R-:W-:Y:S05]  /*8650*/  @!P1 BRA `(.L_x_2221) ;  /* 0x00000004008c9947 */ /* 0x000fea0003800000 */
[----:B------:R-:W-:-:S04]  /*8660*/  SHF.L.U32 R13, R11, 0x1f, RZ ;  /* 0x0000001f0b0d7819 */ /* 0x000fc800000006ff */
[----:B------:R-:W1:Y:S02]  /*8670*/  SYNCS.PHASECHK.TRANS64.TRYWAIT P1, [R16+URZ+0x26840], R13 ;  /* 0x0268400d100075a7 */ /* 0x000e64000802017f */
[----:B-1----:R-:W-:Y:S05]  /*8680*/  @!P1 BRA `(.L_x_2232) ;  /* 0x0000000c00e09947 */ /* 0x002fea0003800000 */
.L_x_2253:
[----:B------:R-:W-:Y:S05]  /*8690*/  @P0 BRA `(.L_x_2233) ;  /* 0x0000000000140947 */ /* 0x000fea0003800000 */
[----:B------:R-:W-:Y:S01]  /*86a0*/  ISETP.NE.AND P1, PT, R6, RZ, PT ;  /* 0x000000ff0600720c */ /* 0x000fe20003f25270 */
[----:B------:R-:W-:-:S04]  /*86b0*/  IMAD.MOV.U32 R5, RZ, RZ, 0x3100 ;  /* 0x00003100ff057424 */ /* 0x000fc800078e00ff */
[----:B------:R2:W-:Y:S08]  /*86c0*/  SYNCS.ARRIVE.TRANS64 RZ, [R16+URZ+0x26830], R5 ;  /* 0x0268300510ff79a7 */ /* 0x0005f0000800003f */
[----:B------:R-:W-:Y:S05]  /*86d0*/  @!P1 BRA `(.L_x_2233) ;  /* 0x0000000000049947 */ /* 0x000fea0003800000 */
[----:B------:R-:W-:Y:S01]  /*86e0*/  BPT.TRAP 0x1 ;  /* 0x000000040000795c */ /* 0x000fe20000300000 */
.L_x_2233:
        /* <DEDUP_REMOVED lines=38> */
[----:B------:R-:W5:Y:S02]  /*8950*/  SYNCS.PHASECHK.TRANS64.TRYWAIT P1, [R16+URZ+0x26828], R13 ;  /* 0x0268280d100075a7 */ /* 0x000f64000802017f */
[----:B--2--5:R-:W-:Y:S05]  /*8960*/  @!P1 BRA `(.L_x_2234) ;  /* 0x0000000c003c9947 */ /* 0x024fea0003800000 */
.L_x_2254:
[----:B------:R-:W-:Y:S05]  /*8970*/  @P0 BRA `(.L_x_2235) ;  /* 0x0000000000140947 */ /* 0x000fea0003800000 */
[----:B------:R-:W-:Y:S01]  /*8980*/  ISETP.NE.AND P0, PT, R6, RZ, PT ;  /* 0x000000ff0600720c */ /* 0x000fe20003f05270 */
[----:B------:R-:W-:-:S04]  /*8990*/  IMAD.MOV.U32 R5, RZ, RZ, 0x3100 ;  /* 0x00003100ff057424 */ /* 0x000fc800078e00ff */
[----:B------:R1:W-:Y:S08]  /*89a0*/  SYNCS.ARRIVE.TRANS64 RZ, [R16+URZ+0x26818], R5 ;  /* 0x0268180510ff79a7 */ /* 0x0003f0000800003f */
[----:B------:R-:W-:Y:S05]  /*89b0*/  @!P0 BRA `(.L_x_2235) ;  /* 0x0000000000048947 */ /* 0x000fea0003800000 */
[----:B------:R-:W-:Y:S01]  /*89c0*/  BPT.TRAP 0x1 ;  /* 0x000000040000795c */ /* 0x000fe20000300000 */
.L_x_2235:
        /* <DEDUP_REMOVED lines=14> */
[----:B------:R-:W-:-:S02]  /*8ab0*/  IMAD.U32 R6, RZ, RZ, UR4 ;  /* 0x00000004ff067e24 */ /* 0x000fc4000f8e00ff */
[----:B------:R-:W-:Y:S01]  /*8ac0*/  IMAD.MOV.U32 R19, RZ, RZ, 0x1 ;  /* 0x00000001ff137424 */ /* 0x000fe200078e00ff */
[----:B------:R-:W-:Y:S01]  /*8ad0*/  UIADD3 UR8, UP0, UR35, UR22, URZ ;  /* 0x0000001623087290 */ /* 0x000fe2000ff1e03f */
[----:B------:R-:W-:Y:S01]  /*8ae0*/  VIADD R6, R6, 0xffffffff ;  /* 0xffffffff06067836 */ /* 0x000fe20000000000 */
[----:B------:R-:W-:Y:S02]  /*8af0*/  UIADD3 UR32, UR40, 0x15000, URZ ;  /* 0x0001500028207890 */ /* 0x000fe4000fffe03f */
[----:B------:R-:W-:Y:S02]  /*8b00*/  ULEA.HI.X.SX32 UR7, UR35, UR7, 0x1, UP0 ;  /* 0x0000000723077291 */ /* 0x000fe400080f0e3f */
[----:B-1----:R-:W-:Y:S01]  /*8b10*/  IMAD.U32 R5, RZ, RZ, UR8 ;  /* 0x00000008ff057e24 */ /* 0x002fe2000f8e00ff */
        /* <DEDUP_REMOVED lines=9> */
[----:B------:R-:W-:Y:S01]  /*8bb0*/  R2UR UR42, R10 ;  /* 0x000000000a2a72ca */ /* 0x000fe200000e0000 */
[----:B------:R-:W-:Y:S01]  /*8bc0*/  UMOV UR25, UR33 ;  /* 0x0000002100197c82 */ /* 0x000fe20008000000 */
[----:B------:R-:W-:Y:S01]  /*8bd0*/  R2UR UR43, R9 ;  /* 0x00000000092b72ca */ /* 0x000fe200000e0000 */
[----:B------:R-:W-:Y:S01]  /*8be0*/  UMOV UR27, UR35 ;  /* 0x00000023001b7c82 */ /* 0x000fe20008000000 */
[----:B------:R-:W-:Y:S01]  /*8bf0*/  UMOV UR17, UR33 ;  /* 0x0000002100117c82 */ /* 0x000fe20008000000 */
[----:B------:R1:W-:Y:S01]  /*8c00*/  UTMALDG.4D [UR32], [UR8], desc[UR30] ;  /* 0x00001e20080075b4 */ /* 0x0003e20008019000 */
[----:B------:R-:W-:Y:S01]  /*8c10*/  UMOV UR19, UR35 ;  /* 0x0000002300137c82 */ /* 0x000fe20008000000 */
[----:B------:R-:W-:Y:S01]  /*8c20*/  UMOV UR41, UR33 ;  /* 0x0000002100297c82 */ /* 0x000fe20008000000 */
[----:B------:R-:W-:Y:S01]  /*8c30*/  UMOV UR7, 0x10 ;  /* 0x0000001000077882 */ /* 0x000fe20000000000 */
[----:B------:R-:W-:Y:S01]  /*8c40*/  IMAD.MOV.U32 R4, RZ, RZ, R6 ;  /* 0x000000ffff047224 */ /* 0x000fe200078e0006 */
[----:B------:R1:W-:Y:S01]  /*8c50*/  UTMALDG.4D [UR24], [UR8], desc[UR30] ;  /* 0x00001e18080075b4 */ /* 0x0003e20008019000 */
[----:B------:R1:W-:Y:S04]  /*8c60*/  UTMALDG.4D [UR16], [UR8], desc[UR30] ;  /* 0x00001e10080075b4 */ /* 0x0003e80008019000 */
[----:B------:R1:W-:Y:S02]  /*8c70*/  UBLKCP.S.G [UR40], [UR42], UR7 ;  /* 0x000000282a0073ba */ /* 0x0003e40008000207 */
[----:B-1----:R-:W-:Y:S01]  /*8c80*/  NOP ;  /* 0x0000000000007918 */ /* 0x002fe20000000000 */
.L_x_2221:
[----:B------:R-:W1:Y:S01]  /*8c90*/  S2R R0, SR_TID.X ;  /* 0x0000000000007919 */ /* 0x000e620000002100 */
[----:B------:R-:W-:Y:S01]  /*8ca0*/  IMAD R3, R19, 0x8, R16 ;  /* 0x0000000813037824 */ /* 0x000fe200078e0210 */
[----:B-1----:R-:W-:Y:S02]  /*8cb0*/  LOP3.LUT R2, R0, 0x7f, RZ, 0xc0, !PT ;  /* 0x0000007f00027812 */ /* 0x002fe400078ec0ff */
[----:B------:R-:W-:Y:S02]  /*8cc0*/  SHF.L.U32 R0, R11, 0x1f, RZ ;  /* 0x0000001f0b007819 */ /* 0x000fe400000006ff */
[----:B------:R-:W-:Y:S02]  /*8cd0*/  ISETP.NE.AND P1, PT, R2, RZ, PT ;  /* 0x000000ff0200720c */ /* 0x000fe40003f25270 */
[----:B------:R-:W1:Y:S02]  /*8ce0*/  SYNCS.PHASECHK.TRANS64.TRYWAIT P0, [R3+URZ+0x26840], R0 ;  /* 0x02684000030075a7 */ /* 0x000e64000800017f */
[----:B-1----:R-:W-:Y:S09]  /*8cf0*/  @!P0 BRA `(.L_x_2236) ;  /* 0x00000008006c8947 */ /* 0x002ff20003800000 */
.L_x_2255:
[----:B------:R-:W-:Y:S05]  /*8d00*/  @P1 BRA `(.L_x_2237) ;  /* 0x0000000000181947 */ /* 0x000fea0003800000 */
[----:B------:R-:W1:Y:S01]  /*8d10*/  S2R R2, SR_TID.X ;  /* 0x0000000000027919 */ /* 0x000e620000002100 */
[----:B------:R-:W-:-:S04]  /*8d20*/  IMAD.MOV.U32 R0, RZ, RZ, 0x3100 ;  /* 0x00003100ff007424 */ /* 0x000fc800078e00ff */
[----:B------:R1:W-:Y:S02]  /*8d30*/  SYNCS.ARRIVE.TRANS64 RZ, [R3+URZ+0x26830], R0 ;  /* 0x0268300003ff79a7 */ /* 0x0003e4000800003f */
[----:B-1----:R-:W-:-:S13]  /*8d40*/  LOP3.LUT P0, RZ, R2, 0x1f, RZ, 0xc0, !PT ;  /* 0x0000001f02ff7812 */ /* 0x002fda000780c0ff */
[----:B------:R-:W-:Y:S05]  /*8d50*/  @!P0 BRA `(.L_x_2237) ;  /* 0x0000000000048947 */ /* 0x000fea0003800000 */
[----:B------:R-:W-:Y:S01]  /*8d60*/  BPT.TRAP 0x1 ;  /* 0x000000040000795c */ /* 0x000fe20000300000 */
.L_x_2237:
[----:B------:R-:W-:Y:S01]  /*8d70*/  R2UR UR35, R4 ;  /* 0x00000000042372ca */ /* 0x000fe200000e0000 */
[C-C-:B------:R-:W-:Y:S01]  /*8d80*/  IMAD R0, R19.reuse, 0x3000, R16.reuse ;  /* 0x0000300013007824 */ /* 0x140fe200078e0210 */
[----:B------:R-:W-:Y:S01]  /*8d90*/  IADD3 R8, P0, R8, 0x1f0, RZ ;  /* 0x000001f008087810 */ /* 0x000fe20007f1e0ff */
[----:B--234-:R-:W-:Y:S01]  /*8da0*/  IMAD R16, R19, 0x100, R16 ;  /* 0x0000010013107824 */ /* 0x01cfe200078e0210 */
        /* <DEDUP_REMOVED lines=43> */
.L_x_2218:
[----:B------:R-:W-:Y:S05]  /*9060*/  BSYNC B1 ;  /* 0x0000000000017941 */ /* 0x000fea0003800000 */
.L_x_2217:
[----:B------:R-:W-:-:S03]  /*9070*/  UMOV UR7, 0xffffffff ;  /* 0xffffffff00077882 */ /* 0x000fc60000000000 */
[----:B------:R-:W-:Y:S05]  /*9080*/  BRA.DIV UR7, `(.L_x_2238) ;  /* 0x00000006079c7947 */ /* 0x000fea000b800000 */
[----:B------:R-:W-:-:S13]  /*9090*/  ELECT P6, URZ, PT ;  /* 0x00000000003f782f */ /* 0x000fda00038c0000 */
.L_x_2258:
[----:B------:R-:W-:Y:S05]  /*90a0*/  @!P6 BRA `(.L_x_2191) ;  /* 0x000000000084e947 */ /* 0x000fea0003800000 */
[----:B------:R-:W-:-:S06]  /*90b0*/  ULOP3.LUT UR7, UR38, 0x2, URZ, 0xfc, !UPT ;  /* 0x0000000226077892 */ /* 0x000fcc000f8efc3f */
[----:B------:R-:W-:-:S05]  /*90c0*/  IMAD.U32 R2, RZ, RZ, UR7 ;  /* 0x00000007ff027e24 */ /* 0x000fca000f8e00ff */
[----:B------:R-:W-:-:S13]  /*90d0*/  ISETP.NE.AND P2, PT, R2, 0x3, PT ;  /* 0x000000030200780c */ /* 0x000fda0003f45270 */
[----:B------:R-:W-:Y:S05]  /*90e0*/  @!P2 BRA `(.L_x_2239) ;  /* 0x000000000004a947 */ /* 0x000fea0003800000 */
[----:B------:R-:W-:Y:S01]  /*90f0*/  BPT.TRAP 0x1 ;  /* 0x000000040000795c */ /* 0x000fe20000300000 */
.L_x_2239:
        /* <DEDUP_REMOVED lines=15> */
.L_x_2259:
[----:B------:R-:W2:Y:S02]  /*91f0*/  SYNCS.PHASECHK.TRANS64.TRYWAIT P0, [R3+URZ], R2 ;  /* 0x00000002030075a7 */ /* 0x000ea4000800017f */
[----:B--2---:R-:W-:Y:S05]  /*9200*/  @!P0 BRA `(.L_x_2241) ;  /* 0x0000000400708947 */ /* 0x004fea0003800000 */
.L_x_2260:
[----:B------:R-:W-:Y:S05]  /*9210*/  @!P2 BRA `(.L_x_2242) ;  /* 0x000000000004a947 */ /* 0x000fea0003800000 */
[----:B------:R-:W-:Y:S01]  /*9220*/  BPT.TRAP 0x1 ;  /* 0x000000040000795c */ /* 0x000fe20000300000 */
.L_x_2242:
[----:B--2---:R-:W-:-:S04]  /*9230*/  VIADD R3, R7, 0x26840 ;  /* 0x0002684007037836 */ /* 0x004fc80000000000 */
[----:B------:R-:W-:-:S04]  /*9240*/  IMAD R0, R0, 0x8, R3 ;  /* 0x0000000800007824 */ /* 0x000fc800078e0203 */
[----:B------:R-:W2:Y:S02]  /*9250*/  SYNCS.PHASECHK.TRANS64.TRYWAIT P0, [R0+URZ], R5 ;  /* 0x00000005000075a7 */ /* 0x000ea4000800017f */
[----:B--2---:R-:W-:Y:S05]  /*9260*/  @!P0 BRA `(.L_x_2243) ;  /* 0x00000004006c8947 */ /* 0x004fea0003800000 */
.L_x_2261:
[----:B------:R-:W-:-:S07]  /*9270*/  IMAD R3, R4, 0x8, R3 ;  /* 0x0000000804037824 */ /* 0x000fce00078e0203 */
.L_x_2244:
[----:B---3--:R3:W4:Y:S02]  /*9280*/  SYNCS.PHASECHK.TRANS64.TRYWAIT P0, [R3+URZ], R2 ;  /* 0x00000002030075a7 */ /* 0x008724000800017f */
[----:B----4-:R-:W-:Y:S05]  /*9290*/  @!P0 NANOSLEEP.SYNCS 0x989680 ;  /* 0x009896800000895d */ /* 0x010fea0003900000 */
[----:B------:R-:W4:Y:S02]  /*92a0*/  @!P0 SYNCS.PHASECHK.TRANS64 P0, [R3+URZ], R2 ;  /* 0x00000002030085a7 */ /* 0x000f24000800007f */
[----:B----4-:R-:W-:Y:S05]  /*92b0*/  @!P0 BRA `(.L_x_2244) ;  /* 0xfffffffc00f08947 */ /* 0x010fea000383ffff */
.L_x_2191:
[----:B------:R-:W-:Y:S05]  /*92c0*/  BSYNC B0 ;  /* 0x0000000000007941 */ /* 0x000fea0003800000 */
.L_x_2189:
[----:B------:R-:W-:Y:S05]  /*92d0*/  EXIT ;  /* 0x000000000000794d */ /* 0x000fea0003800000 */
.L_x_2159:
[----:B------:R-:W-:Y:S02]  /*92e0*/  IMAD.MOV.U32 R13, RZ, RZ, R19 ;  /* 0x000000ffff0d7224 */ /* 0x000fe400078e0013 */
[----:B------:R-:W-:Y:S02]  /*92f0*/  IMAD.MOV.U32 R12, RZ, RZ, RZ ;  /* 0x000000ffff0c7224 */ /* 0x000fe400078e00ff */
[----:B------:R-:W-:Y:S02]  /*9300*/  IMAD.MOV.U32 R11, RZ, RZ, 0x1f ;  /* 0x0000001fff0b7424 */ /* 0x000fe400078e00ff */
[----:B------:R-:W-:-:S07]  /*9310*/  IMAD.MOV.U32 R15, RZ, RZ, -0x1 ;  /* 0xffffffffff0f7424 */ /* 0x000fce00078e00ff */
[----:B------:R-:W-:Y:S05]  /*9320*/  WARPSYNC.COLLECTIVE R15, `(.L_x_2245) ;  /* 0x000000000f087348 */ /* 0x000fea0003c00000 */
[----:B------:R1:W2:Y:S02]  /*9330*/  SHFL.IDX P6, R14, R13, R12, R11 ;  /* 0x0000000c0d0e7389 */ /* 0x0002a400000c000b */
[----:B-12---:R-:W-:Y:S01]  /*9340*/  ENDCOLLECTIVE ;  /* 0x000000000000791b */ /* 0x006fe20003800000 */
.L_x_2245:
[----:B------:R-:W-:Y:S05]  /*9350*/  BRA `(.L_x_2246) ;  /* 0xffffff7c00b87947 */ /* 0x000fea000383ffff */
.L_x_2161:
[----:B--2---:R2:W3:Y:S02]  /*9360*/  SYNCS.PHASECHK.TRANS64.TRYWAIT P0, [R2+URZ+0x26800], R5 ;  /* 0x02680005020075a7 */ /* 0x0044e4000800017f */
[----:B---3--:R-:W-:Y:S05]  /*9370*/  @!P0 NANOSLEEP.SYNCS 0x989680 ;  /* 0x009896800000895d */ /* 0x008fea0003900000 */
[----:B------:R-:W3:Y:S02]  /*9380*/  @!P0 SYNCS.PHASECHK.TRANS64 P0, [R2+URZ+0x26800], R5 ;  /* 0x02680005020085a7 */ /* 0x000ee4000800007f */
[----:B---3--:R-:W-:Y:S05]  /*9390*/  @!P0 BRA `(.L_x_2161) ;  /* 0xfffffffc00f08947 */ /* 0x008fea000383ffff */
[----:B------:R-:W-:Y:S05]  /*93a0*/  BRA `(.L_x_2160) ;  /* 0xffffff7c00e07947 */ /* 0x000fea000383ffff */
.L_x_2166:
[----:B--2---:R-:W-:-:S04]  /*93b0*/  IMAD.U32 R5, RZ, RZ, UR7 ;  /* 0x00000007ff057e24 */ /* 0x004fc8000f8e00ff */
[----:B------:R2:W3:Y:S03]  /*93c0*/  SYNCS.PHASECHK.TRANS64.TRYWAIT P1, [R5+URZ+0x26810], R6 ;  /* 0x02681006050075a7 */ /* 0x0004e6000802017f */
[----:B---3--:R-:W-:Y:S05]  /*93d0*/  @!P1 NANOSLEEP.SYNCS 0x989680 ;  /* 0x009896800000995d */ /* 0x008fea0003900000 */
[----:B------:R-:W3:Y:S02]  /*93e0*/  @!P1 SYNCS.PHASECHK.TRANS64 P1, [R5+URZ+0x26810], R6 ;  /* 0x02681006050095a7 */ /* 0x000ee4000802007f */
[----:B---3--:R-:W-:Y:S05]  /*93f0*/  @!P1 BRA `(.L_x_2166) ;  /* 0xfffffffc00ec9947 */ /* 0x008fea000383ffff */
[----:B------:R-:W-:Y:S05]  /*9400*/  BRA `(.L_x_2165) ;  /* 0xffffff8800387947 */ /* 0x000fea000383ffff */
.L_x_2170:
[----:B------:R-:W-:-:S04]  /*9410*/  IMAD.U32 R5, RZ, RZ, UR7 ;  /* 0x00000007ff057e24 */ /* 0x000fc8000f8e00ff */
[----:B------:R1:W1:Y:S03]  /*9420*/  SYNCS.PHASECHK.TRANS64.TRYWAIT P1, [R5+URZ+0x26830], R6 ;  /* 0x02683006050075a7 */ /* 0x000266000802017f */
[----:B-1----:R-:W-:Y:S05]  /*9430*/  @!P1 NANOSLEEP.SYNCS 0x989680 ;  /* 0x009896800000995d */ /* 0x002fea0003900000 */
[----:B------:R-:W1:Y:S02]  /*9440*/  @!P1 SYNCS.PHASECHK.TRANS64 P1, [R5+URZ+0x26830], R6 ;  /* 0x02683006050095a7 */ /* 0x000e64000802007f */
[----:B-1----:R-:W-:Y:S05]  /*9450*/  @!P1 BRA `(.L_x_2170) ;  /* 0xfffffffc00ec9947 */ /* 0x002fea000383ffff */
[----:B------:R-:W-:Y:S05]  /*9460*/  BRA `(.L_x_2169) ;  /* 0xffffff8c00407947 */ /* 0x000fea000383ffff */
.L_x_2219:
[----:B-1----:R1:W2:Y:S02]  /*9470*/  SYNCS.PHASECHK.TRANS64.TRYWAIT P0, [R16+URZ+0x26820], R3 ;  /* 0x02682003100075a7 */ /* 0x0022a4000800017f */
[----:B--2---:R-:W-:Y:S05]  /*9480*/  @!P0 NANOSLEEP.SYNCS 0x989680 ;  /* 0x009896800000895d */ /* 0x004fea0003900000 */
[----:B------:R-:W2:Y:S02]  /*9490*/  @!P0 SYNCS.PHASECHK.TRANS64 P0, [R16+URZ+0x26820], R3 ;  /* 0x02682003100085a7 */ /* 0x000ea4000800007f */
[----:B--2---:R-:W-:Y:S05]  /*94a0*/  @!P0 BRA `(.L_x_2219) ;  /* 0xfffffffc00f08947 */ /* 0x004fea000383ffff */
[----:B------:R-:W-:Y:S05]  /*94b0*/  BRA `(.L_x_2247) ;  /* 0xffffffdc00107947 */ /* 0x000fea000383ffff */
.L_x_2223:
[----:B-1----:R1:W3:Y:S02]  /*94c0*/  SYNCS.PHASECHK.TRANS64.TRYWAIT P1, [R16+URZ+0x26840], R21 ;  /* 0x02684015100075a7 */ /* 0x0022e4000802017f */
[----:B---3--:R-:W-:Y:S05]  /*94d0*/  @!P1 NANOSLEEP.SYNCS 0x989680 ;  /* 0x009896800000995d */ /* 0x008fea0003900000 */
[----:B------:R-:W3:Y:S02]  /*94e0*/  @!P1 SYNCS.PHASECHK.TRANS64 P1, [R16+URZ+0x26840], R21 ;  /* 0x02684015100095a7 */ /* 0x000ee4000802007f */
[----:B---3--:R-:W-:Y:S05]  /*94f0*/  @!P1 BRA `(.L_x_2223) ;  /* 0xfffffffc00f09947 */ /* 0x008fea000383ffff */
[----:B------:R-:W-:Y:S05]  /*9500*/  BRA `(.L_x_2248) ;  /* 0xffffffe400407947 */ /* 0x000fea000383ffff */
.L_x_2225:
[----:B--2---:R2:W3:Y:S02]  /*9510*/  SYNCS.PHASECHK.TRANS64.TRYWAIT P1, [R16+URZ+0x26828], R21 ;  /* 0x02682815100075a7 */ /* 0x0044e4000802017f */
[----:B---3--:R-:W-:Y:S05]  /*9520*/  @!P1 NANOSLEEP.SYNCS 0x989680 ;  /* 0x009896800000995d */ /* 0x008fea0003900000 */
[----:B------:R-:W3:Y:S02]  /*9530*/  @!P1 SYNCS.PHASECHK.TRANS64 P1, [R16+URZ+0x26828], R21 ;  /* 0x02682815100095a7 */ /* 0x000ee4000802007f */
[----:B---3--:R-:W-:Y:S05]  /*9540*/  @!P1 BRA `(.L_x_2225) ;  /* 0xfffffffc00f09947 */ /* 0x008fea000383ffff */
[----:B------:R-:W-:Y:S05]  /*9550*/  BRA `(.L_x_2249) ;  /* 0xffffffe400f07947 */ /* 0x000fea000383ffff */
.L_x_2227:
[----:B---3--:R3:W4:Y:S02]  /*9560*/  SYNCS.PHASECHK.TRANS64.TRYWAIT P1, [R16+URZ+0x26848], R21 ;  /* 0x02684815100075a7 */ /* 0x008724000802017f */
[----:B----4-:R-:W-:Y:S05]  /*9570*/  @!P1 NANOSLEEP.SYNCS 0x989680 ;  /* 0x009896800000995d */ /* 0x010fea0003900000 */
[----:B------:R-:W4:Y:S02]  /*9580*/  @!P1 SYNCS.PHASECHK.TRANS64 P1, [R16+URZ+0x26848], R21 ;  /* 0x02684815100095a7 */ /* 0x000f24000802007f */
[----:B----4-:R-:W-:Y:S05]  /*9590*/  @!P1 BRA `(.L_x_2227) ;  /* 0xfffffffc00f09947 */ /* 0x010fea000383ffff */
[----:B------:R-:W-:Y:S05]  /*95a0*/  BRA `(.L_x_2250) ;  /* 0xffffffe800a07947 */ /* 0x000fea000383ffff */
.L_x_2229:
[----:B------:R-:W-:-:S07]  /*95b0*/  SHF.L.U32 R5, R11, 0x1f, RZ ;  /* 0x0000001f0b057819 */ /* 0x000fce00000006ff */
.L_x_2251:
[----:B------:R1:W1:Y:S02]  /*95c0*/  SYNCS.PHASECHK.TRANS64.TRYWAIT P1, [R16+URZ+0x26820], R5 ;  /* 0x02682005100075a7 */ /* 0x000264000802017f */
[----:B-1----:R-:W-:Y:S05]  /*95d0*/  @!P1 NANOSLEEP.SYNCS 0x989680 ;  /* 0x009896800000995d */ /* 0x002fea0003900000 */
[----:B------:R-:W1:Y:S02]  /*95e0*/  @!P1 SYNCS.PHASECHK.TRANS64 P1, [R16+URZ+0x26820], R5 ;  /* 0x02682005100095a7 */ /* 0x000e64000802007f */
[----:B-1----:R-:W-:Y:S05]  /*95f0*/  @!P1 BRA `(.L_x_2251) ;  /* 0xfffffffc00f09947 */ /* 0x002fea000383ffff */
[----:B------:R-:W-:Y:S05]  /*9600*/  BRA `(.L_x_2252) ;  /* 0xffffffec00387947 */ /* 0x000fea000383ffff */
.L_x_2232:
[----:B-1----:R1:W2:Y:S02]  /*9610*/  SYNCS.PHASECHK.TRANS64.TRYWAIT P1, [R16+URZ+0x26840], R13 ;  /* 0x0268400d100075a7 */ /* 0x0022a4000802017f */
[----:B--2---:R-:W-:Y:S05]  /*9620*/  @!P1 NANOSLEEP.SYNCS 0x989680 ;  /* 0x009896800000995d */ /* 0x004fea0003900000 */
[----:B------:R-:W2:Y:S02]  /*9630*/  @!P1 SYNCS.PHASECHK.TRANS64 P1, [R16+URZ+0x26840], R13 ;  /* 0x0268400d100095a7 */ /* 0x000ea4000802007f */
[----:B--2---:R-:W-:Y:S05]  /*9640*/  @!P1 BRA `(.L_x_2232) ;  /* 0xfffffffc00f09947 */ /* 0x004fea000383ffff */
[----:B------:R-:W-:Y:S05]  /*9650*/  BRA `(.L_x_2253) ;  /* 0xfffffff0000c7947 */ /* 0x000fea000383ffff */
.L_x_2234:
[----:B--2---:R2:W1:Y:S02]  /*9660*/  SYNCS.PHASECHK.TRANS64.TRYWAIT P1, [R16+URZ+0x26828], R13 ;  /* 0x0268280d100075a7 */ /* 0x004464000802017f */
[----:B-1----:R-:W-:Y:S05]  /*9670*/  @!P1 NANOSLEEP.SYNCS 0x989680 ;  /* 0x009896800000995d */ /* 0x002fea0003900000 */
[----:B------:R-:W1:Y:S02]  /*9680*/  @!P1 SYNCS.PHASECHK.TRANS64 P1, [R16+URZ+0x26828], R13 ;  /* 0x0268280d100095a7 */ /* 0x000e64000802007f */
[----:B-1----:R-:W-:Y:S05]  /*9690*/  @!P1 BRA `(.L_x_2234) ;  /* 0xfffffffc00f09947 */ /* 0x002fea000383ffff */
[----:B------:R-:W-:Y:S05]  /*96a0*/  BRA `(.L_x_2254) ;  /* 0xfffffff000b07947 */ /* 0x000fea000383ffff */
.L_x_2236:
[----:B------:R1:W1:Y:S02]  /*96b0*/  SYNCS.PHASECHK.TRANS64.TRYWAIT P0, [R3+URZ+0x26840], R0 ;  /* 0x02684000030075a7 */ /* 0x000264000800017f */
[----:B-1----:R-:W-:Y:S05]  /*96c0*/  @!P0 NANOSLEEP.SYNCS 0x989680 ;  /* 0x009896800000895d */ /* 0x002fea0003900000 */
[----:B------:R-:W1:Y:S02]  /*96d0*/  @!P0 SYNCS.PHASECHK.TRANS64 P0, [R3+URZ+0x26840], R0 ;  /* 0x02684000030085a7 */ /* 0x000e64000800007f */
[----:B-1----:R-:W-:Y:S05]  /*96e0*/  @!P0 BRA `(.L_x_2236) ;  /* 0xfffffffc00f08947 */ /* 0x002fea000383ffff */
[----:B------:R-:W-:Y:S05]  /*96f0*/  BRA `(.L_x_2255) ;  /* 0xfffffff400807947 */ /* 0x000fea000383ffff */
.L_x_2238:
[----:B------:R-:W-:Y:S01]  /*9700*/  BSSY B1, `(.L_x_2256) ;  /* 0x0000006000017945 */ /* 0x000fe20003800000 */
[----:B------:R-:W-:-:S07]  /*9710*/  IMAD.MOV.U32 R15, RZ, RZ, -0x1 ;  /* 0xffffffffff0f7424 */ /* 0x000fce00078e00ff */
[----:B------:R-:W-:Y:S05]  /*9720*/  WARPSYNC.COLLECTIVE R15, `(.L_x_2257) ;  /* 0x000000000f0c7348 */ /* 0x000fea0003c00000 */
[----:B------:R-:W-:Y:S02]  /*9730*/  ELECT P6, UR62, PT ;  /* 0x00000000003e782f */ /* 0x000fe400038c0000 */
[----:B------:R-:W-:Y:S01]  /*9740*/  MOV R14, UR62 ;  /* 0x0000003e000e7c02 */ /* 0x000fe20008000f00 */
[----:B------:R-:W-:Y:S10]  /*9750*/  ENDCOLLECTIVE ;  /* 0x000000000000791b */ /* 0x000ff40003800000 */
.L_x_2257:
[----:B------:R-:W-:Y:S05]  /*9760*/  BSYNC B1 ;  /* 0x0000000000017941 */ /* 0x000fea0003800000 */
.L_x_2256:
[----:B------:R-:W-:Y:S05]  /*9770*/  BRA `(.L_x_2258) ;  /* 0xfffffff800487947 */ /* 0x000fea000383ffff */
.L_x_2240:
[----:B-1----:R1:W2:Y:S02]  /*9780*/  SYNCS.PHASECHK.TRANS64.TRYWAIT P0, [R6+URZ], R5 ;  /* 0x00000005060075a7 */ /* 0x0022a4000800017f */
[----:B--2---:R-:W-:Y:S05]  /*9790*/  @!P0 NANOSLEEP.SYNCS 0x989680 ;  /* 0x009896800000895d */ /* 0x004fea0003900000 */
[----:B------:R-:W2:Y:S02]  /*97a0*/  @!P0 SYNCS.PHASECHK.TRANS64 P0, [R6+URZ], R5 ;  /* 0x00000005060085a7 */ /* 0x000ea4000800007f */
[----:B--2---:R-:W-:Y:S05]  /*97b0*/  @!P0 BRA `(.L_x_2240) ;  /* 0xfffffffc00f08947 */ /* 0x004fea000383ffff */
[----:B------:R-:W-:Y:S05]  /*97c0*/  BRA `(.L_x_2259) ;  /* 0xfffffff800887947 */ /* 0x000fea000383ffff */
.L_x_2241:
[----:B--2---:R2:W3:Y:S02]  /*97d0*/  SYNCS.PHASECHK.TRANS64.TRYWAIT P0, [R3+URZ], R2 ;  /* 0x00000002030075a7 */ /* 0x0044e4000800017f */
[----:B---3--:R-:W-:Y:S05]  /*97e0*/  @!P0 NANOSLEEP.SYNCS 0x989680 ;  /* 0x009896800000895d */ /* 0x008fea0003900000 */
[----:B------:R-:W3:Y:S02]  /*97f0*/  @!P0 SYNCS.PHASECHK.TRANS64 P0, [R3+URZ], R2 ;  /* 0x00000002030085a7 */ /* 0x000ee4000800007f */
[----:B---3--:R-:W-:Y:S05]  /*9800*/  @!P0 BRA `(.L_x_2241) ;  /* 0xfffffffc00f08947 */ /* 0x008fea000383ffff */
[----:B------:R-:W-:Y:S05]  /*9810*/  BRA `(.L_x_2260) ;  /* 0xfffffff8007c7947 */ /* 0x000fea000383ffff */
.L_x_2243:
[----:B--2---:R2:W3:Y:S02]  /*9820*/  SYNCS.PHASECHK.TRANS64.TRYWAIT P0, [R0+URZ], R5 ;  /* 0x00000005000075a7 */ /* 0x0044e4000800017f */
[----:B---3--:R-:W-:Y:S05]  /*9830*/  @!P0 NANOSLEEP.SYNCS 0x989680 ;  /* 0x009896800000895d */ /* 0x008fea0003900000 */
[----:B------:R-:W3:Y:S02]  /*9840*/  @!P0 SYNCS.PHASECHK.TRANS64 P0, [R0+URZ], R5 ;  /* 0x00000005000085a7 */ /* 0x000ee4000800007f */
[----:B---3--:R-:W-:Y:S05]  /*9850*/  @!P0 BRA `(.L_x_2243) ;  /* 0xfffffffc00f08947 */ /* 0x008fea000383ffff */
[----:B------:R-:W-:Y:S05]  /*9860*/  BRA `(.L_x_2261) ;  /* 0xfffffff800807947 */ /* 0x000fea000383ffff */
.L_x_2262:
        /* <DEDUP_REMOVED lines=9> */
.L_x_3311:


//--------------------- .text._ZN7cutlass13device_kernelIN5flash11enable_sm90INS1_16FlashAttnBwdSm90INS1_25CollectiveMainloopBwdSm90ILi2ELi2ELi2EN4cute5tupleIJNS5_1CILi1EEES8_S8_EEENS6_IJNS7_ILi64EEENS7_ILi128EEENS7_ILi96EEEEEENS_6half_tEfNS_4arch4Sm90ELb1ELb0ELb0ELb0ELb1ELb1ELb0ELb0ELi2ELi1ELi2ELi1ELb1EEENS1_21CollectiveEpilogueBwdISD_SE_SG_Li256ELb0ELb0ELi1EEENS1_25SingleTileBwdLPTSchedulerILb0ELi128ELb1EEEEEEEEEvNT_6ParamsE --------------------------
	.section	.text._ZN7cutlass13device_kernelIN5flash11enable_sm90INS1_16FlashAttnBwdSm90INS1_25CollectiveMainloopBwdSm90ILi2ELi2ELi2EN4cute5tupleIJNS5_1CILi1EEES8_S8_EEENS6_IJNS7_ILi64EEENS7_ILi128EEENS7_ILi96EEEEEENS_6half_tEfNS_4arch4Sm90ELb1ELb0ELb0ELb0ELb1ELb1ELb0ELb0ELi2ELi1ELi2ELi1ELb1EEENS1_21CollectiveEpilogueBwdISD_SE_SG_Li256ELb0ELb0ELi1EEENS1_25SingleTileBwdLPTSchedulerILb0ELi128ELb1EEEEEEEEEvNT_6ParamsE,"ax",@progbits
	.align	128
.text._ZN7cutlass13device_kernelIN5flash11enable_sm90INS1_16FlashAttnBwdSm90INS1_25CollectiveMainloopBwdSm90ILi2ELi2ELi2EN4cute5tupleIJNS5_1CILi1EEES8_S8_EEENS6_IJNS7_ILi64EEENS7_ILi128EEENS7_ILi96EEEEEENS_6half_tEfNS_4arch4Sm90ELb1ELb0ELb0ELb0ELb1ELb1ELb0ELb0ELi2ELi1ELi2ELi1ELb1EEENS1_21CollectiveEpilogueBwdISD_SE_SG_Li256ELb0ELb0ELi1EEENS1_25SingleTileBwdLPTSchedulerILb0ELi128ELb1EEEEEEEEEvNT_6ParamsE:
        .type           _ZN7cutlass13device_kernelIN5flash11enable_sm90INS1_16FlashAttnBwdSm90INS1_25CollectiveMainloopBwdSm90ILi2ELi2ELi2EN4cute5tupleIJNS5_1CILi1EEES8_S8_EEENS6_IJNS7_ILi64EEENS7_ILi128EEENS7_ILi96EEEEEENS_6half_tEfNS_4arch4Sm90ELb1ELb0ELb0ELb0ELb1ELb1ELb0ELb0ELi2ELi1ELi2ELi1ELb1EEENS1_21CollectiveEpilogueBwdISD_SE_SG_Li256ELb0ELb0ELi1EEENS1_25SingleTileBwdLPTSchedulerILb0ELi128ELb1EEEEEEEEEvNT_6ParamsE,@function
        .size           _ZN7cutlass13device_kernelIN5flash11enable_sm90INS1_16FlashAttnBwdSm90INS1_25CollectiveMainloopBwdSm90ILi2ELi2ELi2EN4cute5tupleIJNS5_1CILi1EEES8_S8_EEENS6_IJNS7_ILi64EEENS7_ILi128EEENS7_ILi96EEEEEENS_6half_tEfNS_4arch4Sm90ELb1ELb0ELb0ELb0ELb1ELb1ELb0ELb0ELi2ELi1ELi2ELi1ELb1EEENS1_21CollectiveEpilogueBwdISD_SE_SG_Li256ELb0ELb0ELi1EEENS1_25SingleTileBwdLPTSchedulerILb0ELi128ELb1EEEEEEEEEvNT_6ParamsE,(.L_x_3312 - _ZN7cutlass13device_kernelIN5flash11enable_sm90INS1_16FlashAttnBwdSm90INS1_25CollectiveMainloopBwdSm90ILi2ELi2ELi2EN4cute5tupleIJNS5_1CILi1EEES8_S8_EEENS6_IJNS7_ILi64EEENS7_ILi128EEENS7_ILi96EEEEEENS_6half_tEfNS_4arch4Sm90ELb1ELb0ELb0ELb0ELb1ELb1ELb0ELb0ELi2ELi1ELi2ELi1ELb1EEENS1_21CollectiveEpilogueBwdISD_SE_SG_Li256ELb0ELb0ELi1EEENS1_25SingleTileBwdLPTSchedulerILb0ELi128ELb1EEEEEEEEEvNT_6ParamsE)
        .other          _ZN7cutlass13device_kernelIN5flash11enable_sm90INS1_16FlashAttnBwdSm90INS1_25CollectiveMainloopBwdSm90ILi2ELi2ELi2EN4cute5tupleIJNS5_1CILi1EEES8_S8_EEENS6_IJNS7_ILi64EEENS7_ILi128EEENS7_ILi96EEEEEENS_6half_tEfNS_4arch4Sm90ELb1ELb0ELb0ELb0ELb1ELb1ELb0ELb0ELi2ELi1ELi2ELi1ELb1EEENS1_21CollectiveEpilogueBwdISD_SE_SG_Li256ELb0ELb0ELi1EEENS1_25SingleTileBwdLPTSchedulerILb0ELi128ELb1EEEEEEEEEvNT_6ParamsE,@"STO_CUDA_ENTRY STV_DEFAULT"
_ZN7cutlass13device_kernelIN5flash11enable_sm90INS1_16FlashAttnBwdSm90INS1_25CollectiveMainloopBwdSm90ILi2ELi2ELi2EN4cute5tupleIJNS5_1CILi1EEES8_S8_EEENS6_IJNS7_ILi64EEENS7_ILi128EEENS7_ILi96EEEEEENS_6half_tEfNS_4arch4Sm90ELb1ELb0ELb0ELb0ELb1ELb1ELb0ELb0ELi2ELi1ELi2ELi1ELb1EEENS1_21CollectiveEpilogueBwdISD_SE_SG_Li256ELb0ELb0ELi1EEENS1_25SingleTileBwdLPTSchedulerILb0ELi128ELb1EEEEEEEEEvNT_6ParamsE:
        /* <DEDUP_REMOVED lines=30> */
.L_x_2264:
[----:B------:R-:W-:Y:S05]  /*01e0*/  BSYNC B0 ;  /* 0x0000000000007941 */ /* 0x000fea0003800000 */
.L_x_2263:
        /* <DEDUP_REMOVED lines=37> */
.L_x_2265:
        /* <DEDUP_REMOVED lines=22> */
.L_x_2266:
[----:B------:R-:W-:Y:S01]  /*05a0*/  PLOP3.LUT P0, PT, PT, PT, UP0, 0x80, 0x0 ;  /* 0x000000000000781c */ /* 0x000fe20003f0f008 */
[----:B------:R-:W-:Y:S01]  /*05b0*/  NOP ;  /* 0x0000000000007918 */ /* 0x000fe20000000000 */
[----:B------:R-:W-:Y:S01]  /*05c0*/  ULDC.64 UR46, c[0x0][0x208] ;  /* 0x00008200002e7ab9 */ /* 0x000fe20000000a00 */
[----:B-12-4-:R-:W-:Y:S10]  /*05d0*/  BAR.SYNC.DEFER_BLOCKING 0x0 ;  /* 0x0000000000007b1d */ /* 0x016ff40000010000 */
[----:B------:R-:W-:Y:S05]  /*05e0*/  @!P0 BRA `(.L_x_2267) ;  /* 0x0000005400a08947 */ /* 0x000fea0003800000 */
.L_x_2268:
        /* <DEDUP_REMOVED lines=32> */
.L_x_2269:
[----:B------:R-:W-:Y:S01]  /*07f0*/  ULDC UR7, c[0x0][0xb44] ;  /* 0x0002d10000077ab9 */ /* 0x000fe20000000800 */
[----:B------:R-:W-:Y:S01]  /*0800*/  UMOV UR37, UR10 ;  /* 0x0000000a00257c82 */ /* 0x000fe20008000000 */
[----:B------:R-:W-:-:S11]  /*0810*/  UISETP.NE.AND UP0, UPT, UR7, 0x1, UPT ;  /* 0x000000010700788c */ /* 0x000fd6000bf05270 */
[----:B------:R-:W-:Y:S02]  /*0820*/  @UP0 ULDC.64 UR8, c[0x0][0xb48] ;  /* 0x0002d20000080ab9 */ /* 0x000fe40000000a00 */
[----:B------:R-:W-:-:S04]  /*0830*/  UIMAD.WIDE.U32 UR4, UR10, UR8, URZ ;  /* 0x000000080a0472a5 */ /* 0x000fc8000f8e003f */
[----:B------:R-:W-:-:S04]  /*0840*/  @UP0 USHF.R.U32.HI UR37, URZ, UR9, UR5 ;  /* 0x000000093f250299 */ /* 0x000fc80008011605 */
[----:B------:R-:W-:-:S12]  /*0850*/  UIMAD UR4, UR37, UR7, URZ ;  /* 0x00000007250472a4 */ /* 0x000fd8000f8e023f */
.L_x_2270:
[----:B------:R-:W-:Y:S01]  /*0860*/  ULDC UR43, c[0x0][0xb38] ;  /* 0x0002ce00002b7ab9 */ /* 0x000fe20000000800 */
[----:B------:R-:W-:Y:S02]  /*0870*/  UIADD3 UR4, UR10, -UR4, URZ ;  /* 0x800000040a047290 */ /* 0x000fe4000fffe03f */
[----:B------:R-:W-:Y:S01]  /*0880*/  UISETP.NE.AND UP0, UPT, UR43, 0x1, UPT ;  /* 0x000000012b00788c */ /* 0x000fe2000bf05270 */
[----:B------:R-:W-:Y:S01]  /*0890*/  ULDC UR5, c[0x0][0xb44] ;  /* 0x0002d10000057ab9 */ /* 0x000fe20000000800 */
[----:B------:R-:W-:Y:S02]  /*08a0*/  ULOP3.LUT UR40, URZ, UR37, URZ, 0x33, !UPT ;  /* 0x000000253f287292 */ /* 0x000fe4000f8e333f */
[----:B------:R-:W-:-:S07]  /*08b0*/  UIMAD UR6, UR6, UR5, UR4 ;  /* 0x00000005060672a4 */ /* 0x000fce000f8e0204 */
[----:B------:R-:W-:Y:S01]  /*08c0*/  @UP0 ULDC UR4, c[0x0][0xb3c] ;  /* 0x0002cf0000040ab9 */ /* 0x000fe20000000800 */
[----:B------:R-:W-:Y:S01]  /*08d0*/  @UP0 ULDC UR7, c[0x0][0xb40] ;  /* 0x0002d00000070ab9 */ /* 0x000fe20000000800 */
[----:B------:R-:W-:Y:S02]  /*08e0*/  UIMAD.WIDE.U32 UR4, UR6, UR4, URZ ;  /* 0x00000004060472a5 */ /* 0x000fe4000f8e003f */
[----:B------:R-:W-:Y:S02]  /*08f0*/  UMOV UR44, UR6 ;  /* 0x00000006002c7c82 */ /* 0x000fe40008000000 */
[----:B------:R-:W-:-:S03]  /*0900*/  @UP0 USHF.R.U32.HI UR44, URZ, UR7, UR5 ;  /* 0x000000073f2c0299 */ /* 0x000fc60008011605 */
[----:B------:R-:W-:Y:S01]  /*0910*/  ULDC UR5, c[0x0][0xb2c] ;  /* 0x0002cb0000057ab9 */ /* 0x000fe20000000800 */
[----:B------:R-:W-:Y:S02]  /*0920*/  UIADD3 UR4, -UR44, URZ, URZ ;  /* 0x0000003f2c047290 */ /* 0x000fe4000fffe13f */
[----:B------:R-:W-:Y:S01]  /*0930*/  ISETP.LE.AND P0, PT, RZ, UR44, PT ;  /* 0x0000002cff007c0c */ /* 0x000fe2000bf03270 */
[----:B------:R-:W-:Y:S02]  /*0940*/  UIADD3 UR40, UR40, UR5, URZ ;  /* 0x0000000528287290 */ /* 0x000fe4000fffe03f */
[----:B------:R-:W-:-:S10]  /*0950*/  UIMAD UR43, UR43, UR4, UR6 ;  /* 0x000000042b2b72a4 */ /* 0x000fd4000f8e0206 */
        /* <DEDUP_REMOVED lines=88> */
.L_x_2273:
        /* <DEDUP_REMOVED lines=15> */
.L_x_2272:
        /* <DEDUP_REMOVED lines=22> */
.L_x_2275:
        /* <DEDUP_REMOVED lines=15> */
.L_x_2274:
[----:B------:R-:W-:Y:S01]  /*1220*/  SHF.R.S32.HI R23, RZ, 0x1f, R22 ;  /* 0x0000001fff177819 */ /* 0x000fe20000011416 */
[----:B------:R-:W-:-:S03]  /*1230*/  UMOV UR4, 0xffffffff ;  /* 0xffffffff00047882 */ /* 0x000fc60000000000 */
[----:B------:R-:W-:-:S04]  /*1240*/  LEA.HI R0, R23, R22, RZ, 0x7 ;  /* 0x0000001617007211 */ /* 0x000fc800078f38ff */
[----:B------:R-:W-:Y:S01]  /*1250*/  SHF.R.S32.HI R19, RZ, 0x7, R0 ;  /* 0x00000007ff137819 */ /* 0x000fe20000011400 */
[----:B------:R-:W-:Y:S06]  /*1260*/  BRA.DIV UR4, `(.L_x_2276) ;  /* 0x0000008a04a47947 */ /* 0x000fec000b800000 */
[----:B------:R1:W2:Y:S02]  /*1270*/  SHFL.IDX PT, R14, R19, RZ, 0x1f ;  /* 0x00001fff130e7589 */ /* 0x0002a400000e0000 */
.L_x_2381:
        /* <DEDUP_REMOVED lines=15> */
.L_x_2277:
        /* <DEDUP_REMOVED lines=19> */
.L_x_2279:
        /* <DEDUP_REMOVED lines=123> */
.L_x_2290:
[----:B------:R-:W-:-:S06]  /*1c50*/  UISETP.NE.AND UP0, UPT, UR10, 0x3, UPT ;  /* 0x000000030a00788c */ /* 0x000fcc000bf05270 */
[----:B------:R-:W-:-:S13]  /*1c60*/  PLOP3.LUT P0, PT, PT, PT, UP0, 0x80, 0x0 ;  /* 0x000000000000781c */ /* 0x000fda0003f0f008 */
[----:B-1----:R-:W-:Y:S05]  /*1c70*/  @!P0 BRA `(.L_x_2280) ;  /* 0x0000000000048947 */ /* 0x002fea0003800000 */
[----:B------:R-:W-:Y:S01]  /*1c80*/  BPT.TRAP 0x1 ;  /* 0x000000040000795c */ /* 0x000fe20000300000 */
.L_x_2280:
[----:B------:R-:W-:Y:S01]  /*1c90*/  R2UR UR8, R2 ;  /* 0x00000000020872ca */ /* 0x000fe200000e0000 */
[----:B------:R-:W-:-:S05]  /*1ca0*/  IMAD.U32 R6, RZ, RZ, UR4 ;  /* 0x00000004ff067e24 */ /* 0x000fca000f8e00ff */
[----:B------:R-:W-:-:S07]  /*1cb0*/  SHF.L.U32 R6, R6, 0x1f, RZ ;  /* 0x0000001f06067819 */ /* 0x000fce00000006ff */
[----:B------:R-:W-:-:S09]  /*1cc0*/  ULEA UR8, UR5, UR8, 0x3 ;  /* 0x0000000805087291 */ /* 0x000fd2000f8e183f */
[----:B------:R1:W2:Y:S01]  /*1cd0*/  SYNCS.PHASECHK.TRANS64.TRYWAIT P1, [UR8+0x26810], R6 ;  /* 0x02681006ff0075a7 */ /* 0x0002a20008020148 */
[----:B------:R-:W-:Y:S05]  /*1ce0*/  @!P0 BRA `(.L_x_2281) ;  /* 0x0000000000048947 */ /* 0x000fea0003800000 */
[----:B------:R-:W-:Y:S01]  /*1cf0*/  BPT.TRAP 0x1 ;  /* 0x000000040000795c */ /* 0x000fe20000300000 */
.L_x_2281:
[----:B--2---:R-:W-:Y:S05]  /*1d00*/  @P1 BRA `(.L_x_2282) ;  /* 0x0000000000081947 */ /* 0x004fea0003800000 */
[----:B------:R-:W2:Y:S02]  /*1d10*/  SYNCS.PHASECHK.TRANS64.TRYWAIT P1, [UR8+0x26810], R6 ;  /* 0x02681006ff0075a7 */ /* 0x000ea40008020148 */
[----:B--2---:R-:W-:Y:S05]  /*1d20*/  @!P1 BRA `(.L_x_2283) ;  /* 0x0000008000289947 */ /* 0x004fea0003800000 */
.L_x_2282:
        /* <DEDUP_REMOVED lines=66> */
.L_x_2284:
[----:B------:R1:W1:Y:S01]  /*2150*/  SYNCS.PHASECHK.TRANS64.TRYWAIT P1, [UR8+0x26830], R6 ;  /* 0x02683006ff0075a7 */ /* 0x0002620008020148 */
[----:B------:R-:W-:Y:S05]  /*2160*/  @!P0 BRA `(.L_x_2285) ;  /* 0x0000000000048947 */ /* 0x000fea0003800000 */
[----:B------:R-:W-:Y:S01]  /*2170*/  BPT.TRAP 0x1 ;  /* 0x000000040000795c */ /* 0x000fe20000300000 */
.L_x_2285:
[----:B-1----:R-:W-:Y:S05]  /*2180*/  @P1 BRA `(.L_x_2286) ;  /* 0x0000000000081947 */ /* 0x002fea0003800000 */
[----:B------:R-:W1:Y:S02]  /*2190*/  SYNCS.PHASECHK.TRANS64.TRYWAIT P1, [UR8+0x26830], R6 ;  /* 0x02683006ff0075a7 */ /* 0x000e640008020148 */
[----:B-1----:R-:W-:Y:S05]  /*21a0*/  @!P1 BRA `(.L_x_2287) ;  /* 0x0000007c00209947 */ /* 0x002fea0003800000 */
.L_x_2286:
[----:B------:R-:W-:Y:S01]  /*21b0*/  R2UR UR11, R2 ;  /* 0x00000000020b72ca */ /* 0x000fe200000e0000 */
[----:B------:R-:W-:Y:S01]  /*21c0*/  WARPGROUP.ARRIVE ;  /* 0x00000000000079c5 */ /* 0x000fe20000000000 */
[----:B------:R-:W-:Y:S01]  /*21d0*/  UMOV UR15, 0x80000020 ;  /* 0x80000020000f7882 */ /* 0x000fe20000000000 */
[----:B------:R-:W-:Y:S01]  /*21e0*/  UIMAD UR13, UR39, -0x40, UR6 ;  /* 0xffffffc0270d78a4 */ /* 0x000fe2000f8e0206 */
[----:B------:R-:W-:-:S05]  /*21f0*/  ISETP.GT.AND P1, PT, R4, RZ, PT ;  /* 0x000000ff0400720c */ /* 0x000fca0003f24270 */
        /* <DEDUP_REMOVED lines=156> */
[----:B------:R-:W-:Y:S02]  /*2bc0*/  WARPGROUP.DEPBAR.LE gsb0, 0x0 ;  /* 0x00008000000079c5 */ /* 0x000fe40000010000 */
[----:B------:R-:W-:-:S06]  /*2bd0*/  WARPGROUP.ARRIVE ;  /* 0x00000000000079c5 */ /* 0x000fcc0000000000 */
[----:B------:R-:W-:Y:S01]  /*2be0*/  HGMMA.64x64x16.F32 R120, R192, gdesc[UR12], R120, gsb0 ;  /* 0x00e0000cc0787df0 */ /* 0x000fe20008000878 */
[----:B------:R-:W-:Y:S01]  /*2bf0*/  UIADD3 UR14, UR12, 0x202, URZ ;  /* 0x000002020c0e7890 */ /* 0x000fe2000fffe03f */
[----:B------:R-:W-:Y:S01]  /*2c00*/  R2UR UR12, R16 ;  /* 0x00000000100c72ca */ /* 0x000fe200000e0000 */
[----:B------:R-:W-:-:S12]  /*2c10*/  UMOV UR15, 0x80000020 ;  /* 0x80000020000f7882 */ /* 0x000fd80000000000 */
[----:B------:R-:W-:-:S04]  /*2c20*/  USHF.R.U32.HI UR12, URZ, 0x4, UR12 ;  /* 0x000000043f0c7899 */ /* 0x000fc8000801160c */
[----:B------:R-:W-:-:S04]  /*2c30*/  ULOP3.LUT UR12, UR12, 0x3fff, URZ, 0xc0, !UPT ;  /* 0x00003fff0c0c7892 */ /* 0x000fc8000f8ec03f */
[----:B------:R-:W-:-:S04]  /*2c40*/  ULOP3.LUT UR12, UR12, 0x10000, URZ, 0xfc, !UPT ;  /* 0x000100000c0c7892 */ /* 0x000fc8000f8efc3f */
[----:B------:R-:W-:-:S07]  /*2c50*/  ULEA UR16, UR5, UR12, 0xa ;  /* 0x0000000c05107291 */ /* 0x000fce000f8e503f */
[----:B------:R-:W-:Y:S01]  /*2c60*/  UMOV UR12, UR16 ;  /* 0x00000010000c7c82 */ /* 0x000fe20008000000 */
        /* <DEDUP_REMOVED lines=112> */
[----:B------:R-:W-:Y:S01]  /*3370*/  UIADD3 UR14, UR11, 0x40, URZ ;  /* 0x000000400b0e7890 */ /* 0x000fe2000fffe03f */
[----:B------:R-:W-:Y:S01]  /*3380*/  UMOV UR15, 0x80000020 ;  /* 0x80000020000f7882 */ /* 0x000fe20000000000 */
[----:B------:R-:W-:Y:S01]  /*3390*/  USHF.R.U32.HI UR13, URZ, 0x4, UR13 ;  /* 0x000000043f0d7899 */ /* 0x000fe2000801160d */
        /* <DEDUP_REMOVED lines=18> */
[----:B------:R-:W-:-:S03]  /*34c0*/  ULOP3.LUT UR11, UR13, 0x3fff, URZ, 0xc0, !UPT ;  /* 0x00003fff0d0b7892 */ /* 0x000fc6000f8ec03f */
[----:B------:R-:W-:Y:S01]  /*34d0*/  UMOV UR13, 0x40000040 ;  /* 0x40000040000d7882 */ /* 0x000fe20000000000 */
[----:B------:R-:W-:Y:S02]  /*34e0*/  UIADD3 UR17, UR11, 0x200, URZ ;  /* 0x000002000b117890 */ /* 0x000fe4000fffe03f */
[----:B------:R-:W-:Y:S01]  /*34f0*/  UIADD3 UR18, UR11, 0x400, URZ ;  /* 0x000004000b127890 */ /* 0x000fe2000fffe03f */
[----:B------:R-:W-:Y:S02]  /*3500*/  WARPGROUP.DEPBAR.LE gsb0, 0x0 ;  /* 0x00008000000079c5 */ /* 0x000fe40000010000 */
[----:B------:R-:W-:Y:S02]  /*3510*/  F2FP.F16.F32.PACK_AB R120, R19, R15 ;  /* 0x0000000f1378723e */ /* 0x000fe400000000ff */
[----:B------:R-:W-:Y:S02]  /*3520*/  F2FP.F16.F32.PACK_AB R122, R161, R160 ;  /* 0x000000a0a17a723e */ /* 0x000fe400000000ff */
[----:B------:R-:W-:-:S02]  /*3530*/  F2FP.F16.F32.PACK_AB R121, R211, R210 ;  /* 0x000000d2d379723e */ /* 0x000fc400000000ff */
[----:B------:R-:W-:-:S04]  /*3540*/  F2FP.F16.F32.PACK_AB R123, R124, R127 ;  /* 0x0000007f7c7b723e */ /* 0x000fc800000000ff */
        /* <DEDUP_REMOVED lines=160> */
.L_x_2288:
        /* <DEDUP_REMOVED lines=12> */
[----:B-1----:R-:W-:-:S05]  /*4010*/  SHF.R.U32.HI R5, RZ, 0x7, R5 ;  /* 0x00000007ff057819 */ /* 0x002fca0000011605 */
[C---:B------:R-:W-:Y:S02]  /*4020*/  VIADD R6, R5.reuse, 0x9 ;  /* 0x0000000905067836 */ /* 0x040fe40000000000 */
[----:B------:R-:W-:Y:S01]  /*4030*/  VIADD R5, R5, 0xc ;  /* 0x0000000c05057836 */ /* 0x000fe20000000000 */
        /* <DEDUP_REMOVED lines=31> */
.L_x_2289:
        /* <DEDUP_REMOVED lines=62> */
.L_x_2271:
        /* <DEDUP_REMOVED lines=23> */
.L_x_2292:
        /* <DEDUP_REMOVED lines=20> */
.L_x_2293:
        /* <DEDUP_REMOVED lines=18> */
.L_x_2294:
        /* <DEDUP_REMOVED lines=18> */
.L_x_2295:
        /* <DEDUP_REMOVED lines=110> */
[----:B------:R-:W-:Y:S01]  /*51e0*/  ULOP3.LUT UR4, URZ, UR37, URZ, 0x33, !UPT ;  /* 0x000000253f047292 */ /* 0x000fe2000f8e333f */
[----:B------:R-:W-:Y:S01]  /*51f0*/  ULDC UR5, c[0x0][0xb2c] ;  /* 0x0002cb0000057ab9 */ /* 0x000fe20000000800 */
[----:B------:R-:W-:Y:S02]  /*5200*/  ULDC.64 UR6, c[0x0][0x198] ;  /* 0x0000660000067ab9 */ /* 0x000fe40000000a00 */
[----:B------:R-:W-:Y:S02]  /*5210*/  UIADD3 UR42, UR4, UR5, URZ ;  /* 0x00000005042a7290 */ /* 0x000fe4000fffe03f */
[----:B------:R-:W-:Y:S02]  /*5220*/  UIADD3 UR4, UP0, UR6, 0x770, URZ ;  /* 0x0000077006047890 */ /* 0x000fe4000ff1e03f */
[----:B------:R-:W-:Y:S02]  /*5230*/  UIADD3 UR40, UR39, 0x6000, URZ ;  /* 0x0000600027287890 */ /* 0x000fe4000fffe03f */
[----:B------:R-:W-:-:S02]  /*5240*/  UIADD3.X UR5, URZ, UR7, URZ, UP0, !UPT ;  /* 0x000000073f057290 */ /* 0x000fc400087fe43f */
[----:B------:R-:W-:Y:S02]  /*5250*/  UIADD3 UR6, UP0, UR6, 0x670, URZ ;  /* 0x0000067006067890 */ /* 0x000fe4000ff1e03f */
[----:B------:R-:W-:Y:S02]  /*5260*/  USHF.L.U32 UR42, UR42, 0x7, URZ ;  /* 0x000000072a2a7899 */ /* 0x000fe4000800063f */
[----:B------:R-:W-:Y:S02]  /*5270*/  UIADD3 UR32, UR39, 0x8000, URZ ;  /* 0x0000800027207890 */ /* 0x000fe4000fffe03f */
[----:B------:R-:W-:Y:S02]  /*5280*/  UIADD3 UR24, UR39, 0xa000, URZ ;  /* 0x0000a00027187890 */ /* 0x000fe4000fffe03f */
[----:B------:R-:W-:Y:S02]  /*5290*/  UIADD3.X UR7, URZ, UR7, URZ, UP0, !UPT ;  /* 0x000000073f077290 */ /* 0x000fe400087fe43f */
[----:B------:R-:W-:-:S02]  /*52a0*/  UIADD3 UR16, UR39, 0x2000, URZ ;  /* 0x0000200027107890 */ /* 0x000fc4000fffe03f */
        /* <DEDUP_REMOVED lines=9> */
[----:B------:R-:W-:Y:S01]  /*5340*/  UMOV UR26, UR42 ;  /* 0x0000002a001a7c82 */ /* 0x000fe20008000000 */
[----:B------:R1:W-:Y:S01]  /*5350*/  UTMASTG.4D [UR40], [UR4] ;  /* 0x00000028040073b5 */ /* 0x0003e20008018000 */
        /* <DEDUP_REMOVED lines=9> */
[----:B------:R3:W-:Y:S01]  /*53f0*/  UTMASTG.4D [UR24], [UR4] ;  /* 0x00000018040073b5 */ /* 0x0007e20008018000 */
[----:B-1----:R-:W-:-:S02]  /*5400*/  UMOV UR40, UR39 ;  /* 0x0000002700287c82 */ /* 0x002fc40008000000 */
[----:B------:R3:W-:Y:S01]  /*5410*/  UTMASTG.4D [UR40], [UR6] ;  /* 0x00000028060073b5 */ /* 0x0007e20008018000 */
[----:B------:R3:W-:Y:S01]  /*5420*/  UTMASTG.4D [UR16], [UR6] ;  /* 0x00000010060073b5 */ /* 0x0007e20008018000 */
[----:B------:R3:W-:Y:S02]  /*5430*/  UTMASTG.4D [UR8], [UR6] ;  /* 0x00000008060073b5 */ /* 0x0007e40008018000 */
[----:B---3--:R0:W-:Y:S02]  /*5440*/  UTMACMDFLUSH ;  /* 0x00000000000079b7 */ /* 0x0081e40000000000 */
.L_x_2297:
[----:B------:R-:W-:Y:S05]  /*5450*/  BSYNC B0 ;  /* 0x0000000000007941 */ /* 0x000fea0003800000 */
.L_x_2296:
[----:B------:R-:W-:-:S04]  /*5460*/  DEPBAR.LE SB0, 0x0 ;  /* 0x000080000000791a */ /* 0x000fc80000000000 */
[----:B------:R-:W-:Y:S05]  /*5470*/  EXIT ;  /* 0x000000000000794d */ /* 0x000fea0003800000 */
.L_x_2291:
[----:B-1----:R-:W1:Y:S01]  /*5480*/  S2R R0, SR_TID.X ;  /* 0x0000000000007919 */ /* 0x002e620000002100 */
[----:B------:R-:W2:Y:S01]  /*5490*/  LDC.64 R4, c[0x0][0x820] ;  /* 0x00020800ff047b82 */ /* 0x000ea20000000a00 */
[----:B------:R-:W-:Y:S01]  /*54a0*/  USHF.R.S32.HI UR5, URZ, 0x1f, UR43 ;  /* 0x0000001f3f057899 */ /* 0x000fe2000801142b */
[----:B------:R-:W-:Y:S01]  /*54b0*/  BSSY B0, `(.L_x_2298) ;  /* 0x000003a000007945 */ /* 0x000fe20003800000 */
[----:B------:R-:W-:Y:S02]  /*54c0*/  ULOP3.LUT UR37, URZ, UR37, URZ, 0x33, !UPT ;  /* 0x000000253f257292 */ /* 0x000fe4000f8e333f */
[----:B------:R-:W-:-:S03]  /*54d0*/  USHF.R.S32.HI UR8, URZ, 0x1f, UR44 ;  /* 0x0000001f3f087899 */ /* 0x000fc6000801142c */
[----:B------:R-:W3:Y:S08]  /*54e0*/  LDC.64 R10, c[0x0][0x850] ;  /* 0x00021400ff0a7b82 */ /* 0x000ef00000000a00 */
[----:B------:R-:W4:Y:S08]  /*54f0*/  LDC R9, c[0x0][0xb2c] ;  /* 0x0002cb00ff097b82 */ /* 0x000f300000000800 */
[----:B------:R-:W5:Y:S01]  /*5500*/  LDC R8, c[0x0][0x808] ;  /* 0x00020200ff087b82 */ /* 0x000f620000000800 */
[----:B-1----:R-:W-:-:S07]  /*5510*/  VIADD R3, R0, 0xffffff80 ;  /* 0xffffff8000037836 */ /* 0x002fce0000000000 */
[----:B------:R-:W1:Y:S01]  /*5520*/  LDC.64 R14, c[0x0][0x858] ;  /* 0x00021600ff0e7b82 */ /* 0x000e620000000a00 */
[----:B------:R-:W-:-:S04]  /*5530*/  SHF.R.S32.HI R2, RZ, 0x1f, R3 ;  /* 0x0000001fff027819 */ /* 0x000fc80000011403 */
[----:B------:R-:W-:-:S03]  /*5540*/  LEA.HI R2, R2, R3, RZ, 0x2 ;  /* 0x0000000302027211 */ /* 0x000fc600078f10ff */
[----:B------:R-:W1:Y:S01]  /*5550*/  LDC.64 R16, c[0x0][0x828] ;  /* 0x00020a00ff107b82 */ /* 0x000e620000000a00 */
[----:B----4-:R-:W-:Y:S01]  /*5560*/  VIADD R19, R9, UR37 ;  /* 0x0000002509137c36 */ /* 0x010fe20008000000 */
[----:B------:R-:W-:Y:S02]  /*5570*/  LOP3.LUT R0, R2, 0x1ffffffc, RZ, 0xc0, !PT ;  /* 0x1ffffffc02007812 */ /* 0x000fe400078ec0ff */
[----:B------:R-:W-:-:S03]  /*5580*/  SHF.R.S32.HI R2, RZ, 0x2, R2 ;  /* 0x00000002ff027819 */ /* 0x000fc60000011402 */
[----:B------:R-:W-:-:S04]  /*5590*/  IMAD.IADD R0, R3, 0x1, -R0 ;  /* 0x0000000103007824 */ /* 0x000fc800078e0a00 */
[----:B------:R-:W-:Y:S02]  /*55a0*/  IMAD.SHL.U32 R6, R0, 0x8, RZ ;  /* 0x0000000800067824 */ /* 0x000fe400078e00ff */
[----:B--2---:R-:W-:Y:S02]  /*55b0*/  IMAD R0, R4, UR5, RZ ;  /* 0x0000000504007c24 */ /* 0x004fe4000f8e02ff */
[----:B------:R-:W-:Y:S01]  /*55c0*/  VIADD R18, R6, 0x40 ;  /* 0x0000004006127836 */ /* 0x000fe20000000000 */
[----:B------:R-:W-:Y:S01]  /*55d0*/  SHF.R.S32.HI R7, RZ, 0x1f, R6 ;  /* 0x0000001fff077819 */ /* 0x000fe20000011406 */
[----:B------:R-:W-:Y:S02]  /*55e0*/  IMAD R3, R5, UR43, R0 ;  /* 0x0000002b05037c24 */ /* 0x000fe4000f8e0200 */
[----:B---3--:R-:W-:Y:S02]  /*55f0*/  IMAD R0, R10, UR5, RZ ;  /* 0x000000050a007c24 */ /* 0x008fe4000f8e02ff */
[----:B------:R-:W-:-:S04]  /*5600*/  IMAD.WIDE.U32 R4, R4, UR43, R6 ;  /* 0x0000002b04047c25 */ /* 0x000fc8000f8e0006 */
[----:B------:R-:W-:Y:S02]  /*5610*/  IMAD.IADD R5, R5, 0x1, R3 ;  /* 0x0000000105057824 */ /* 0x000fe400078e0203 */
[----:B------:R-:W-:Y:S02]  /*5620*/  IMAD R3, R11, UR43, R0 ;  /* 0x0000002b0b037c24 */ /* 0x000fe4000f8e0200 */
[----:B-----5:R-:W-:Y:S02]  /*5630*/  IMAD R11, R19, -0x80, R8 ;  /* 0xffffff80130b7824 */ /* 0x020fe400078e0208 */
[----:B------:R-:W-:Y:S02]  /*5640*/  VIADD R0, R2, 0x40 ;  /* 0x0000004002007836 */ /* 0x000fe40000000000 */
[----:B------:R-:W-:Y:S01]  /*5650*/  IMAD.WIDE.U32 R8, R10, UR43, R6 ;  /* 0x0000002b0a087c25 */ /* 0x000fe2000f8e0006 */
[-C--:B------:R-:W-:Y:S02]  /*5660*/  ISETP.GE.AND P1, PT, R2, R11.reuse, PT ;  /* 0x0000000b0200720c */ /* 0x080fe40003f26270 */
[----:B------:R-:W-:Y:S01]  /*5670*/  ISETP.GE.AND P0, PT, R0, R11, PT ;  /* 0x0000000b0000720c */ /* 0x000fe20003f06270 */
[----:B-1----:R-:W-:-:S02]  /*5680*/  IMAD R0, R14, UR8, RZ ;  /* 0x000000080e007c24 */ /* 0x002fc4000f8e02ff */
[----:B------:R-:W-:Y:S01]  /*5690*/  IMAD.IADD R9, R9, 0x1, R3 ;  /* 0x0000000109097824 */ /* 0x000fe200078e0203 */
[----:B------:R-:W-:Y:S01]  /*56a0*/  SHF.R.S32.HI R3, RZ, 0x1f, R2 ;  /* 0x0000001fff037819 */ /* 0x000fe20000011402 */
[C---:B------:R-:W-:Y:S02]  /*56b0*/  IMAD R10, R16.reuse, UR8, RZ ;  /* 0x00000008100a7c24 */ /* 0x040fe4000f8e02ff */
[----:B------:R-:W-:-:S04]  /*56c0*/  IMAD.WIDE.U32 R12, R16, UR44, R4 ;  /* 0x0000002c100c7c25 */ /* 0x000fc8000f8e0004 */
[----:B------:R-:W-:Y:S02]  /*56d0*/  IMAD R5, R15, UR44, R0 ;  /* 0x0000002c0f057c24 */ /* 0x000fe4000f8e0200 */
[----:B------:R-:W-:-:S04]  /*56e0*/  IMAD.WIDE.U32 R14, R14, UR44, R8 ;  /* 0x0000002c0e0e7c25 */ /* 0x000fc8000f8e0008 */
[----:B------:R-:W-:Y:S02]  /*56f0*/  IMAD R17, R17, UR44, R10 ;  /* 0x0000002c11117c24 */ /* 0x000fe4000f8e020a */
[----:B------:R-:W-:Y:S02]  /*5700*/  IMAD.IADD R9, R15, 0x1, R5 ;  /* 0x000000010f097824 */ /* 0x000fe400078e0205 */
[----:B------:R-:W-:-:S04]  /*5710*/  IMAD.WIDE R10, R19, 0x80, R2 ;  /* 0x00000080130a7825 */ /* 0x000fc800078e0202 */
[----:B------:R-:W-:Y:S02]  /*5720*/  VIADD R16, R6, 0x20 ;  /* 0x0000002006107836 */ /* 0x000fe40000000000 */
        /* <DEDUP_REMOVED lines=18> */
.L_x_2299:
[----:B------:R-:W-:Y:S05]  /*5850*/  BSYNC B0 ;  /* 0x0000000000007941 */ /* 0x000fea0003800000 */
.L_x_2298:
        /* <DEDUP_REMOVED lines=21> */
.L_x_2301:
[----:B------:R-:W-:Y:S05]  /*59b0*/  BSYNC B0 ;  /* 0x0000000000007941 */ /* 0x000fea0003800000 */
.L_x_2300:
        /* <DEDUP_REMOVED lines=18> */
.L_x_2303:
[----:B------:R-:W-:Y:S05]  /*5ae0*/  BSYNC B0 ;  /* 0x0000000000007941 */ /* 0x000fea0003800000 */
.L_x_2302:
        /* <DEDUP_REMOVED lines=22> */
.L_x_2305:
[----:B------:R-:W-:Y:S05]  /*5c50*/  BSYNC B0 ;  /* 0x0000000000007941 */ /* 0x000fea0003800000 */
.L_x_2304:
[----:B------:R-:W-:Y:S05]  /*5c60*/  EXIT ;  /* 0x000000000000794d */ /* 0x000fea0003800000 */
.L_x_2267:
        /* <DEDUP_REMOVED lines=30> */
.L_x_2309:
[----:B------:R-:W-:Y:S01]  /*5e50*/  ULDC UR9, c[0x0][0xb44] ;  /* 0x0002d10000097ab9 */ /* 0x000fe20000000800 */
[----:B------:R-:W-:Y:S01]  /*5e60*/  UMOV UR7, UR8 ;  /* 0x0000000800077c82 */ /* 0x000fe20008000000 */
[----:B------:R-:W-:-:S11]  /*5e70*/  UISETP.NE.AND UP0, UPT, UR9, 0x1, UPT ;  /* 0x000000010900788c */ /* 0x000fd6000bf05270 */
[----:B------:R-:W-:Y:S02]  /*5e80*/  @UP0 ULDC.64 UR10, c[0x0][0xb48] ;  /* 0x0002d200000a0ab9 */ /* 0x000fe40000000a00 */
[----:B------:R-:W-:-:S04]  /*5e90*/  UIMAD.WIDE.U32 UR4, UR8, UR10, URZ ;  /* 0x0000000a080472a5 */ /* 0x000fc8000f8e003f */
[----:B------:R-:W-:-:S04]  /*5ea0*/  @UP0 USHF.R.U32.HI UR7, URZ, UR11, UR5 ;  /* 0x0000000b3f070299 */ /* 0x000fc80008011605 */
[----:B------:R-:W-:-:S12]  /*5eb0*/  UIMAD UR4, UR7, UR9, URZ ;  /* 0x00000009070472a4 */ /* 0x000fd8000f8e023f */
.L_x_2310:
[----:B------:R-:W-:Y:S01]  /*5ec0*/  ULDC UR17, c[0x0][0xb38] ;  /* 0x0002ce0000117ab9 */ /* 0x000fe20000000800 */
[----:B------:R-:W-:Y:S02]  /*5ed0*/  UIADD3 UR4, UR8, -UR4, URZ ;  /* 0x8000000408047290 */ /* 0x000fe4000fffe03f */
[----:B------:R-:W-:Y:S01]  /*5ee0*/  UISETP.NE.AND UP0, UPT, UR17, 0x1, UPT ;  /* 0x000000011100788c */ /* 0x000fe2000bf05270 */
[----:B------:R-:W-:Y:S01]  /*5ef0*/  ULDC UR5, c[0x0][0xb44] ;  /* 0x0002d10000057ab9 */ /* 0x000fe20000000800 */
[----:B------:R-:W-:Y:S02]  /*5f00*/  ULOP3.LUT UR7, URZ, UR7, URZ, 0x33, !UPT ;  /* 0x000000073f077292 */ /* 0x000fe4000f8e333f */
[----:B------:R-:W-:Y:S01]  /*5f10*/  UIMAD UR6, UR6, UR5, UR4 ;  /* 0x00000005060672a4 */ /* 0x000fe2000f8e0204 */
[----:B------:R-:W-:Y:S02]  /*5f20*/  ULDC UR18, c[0x0][0xb2c] ;  /* 0x0002cb0000127ab9 */ /* 0x000fe40000000800 */
[----:B------:R-:W-:-:S04]  /*5f30*/  UIADD3 UR18, UR7, UR18, URZ ;  /* 0x0000001207127290 */ /* 0x000fc8000fffe03f */
        /* <DEDUP_REMOVED lines=14> */
[----:B------:R-:W-:-:S04]  /*6020*/  UIADD3 UR4, -UR5, UR4, -UR16 ;  /* 0x0000000405047290 */ /* 0x000fc8000fffe910 */
        /* <DEDUP_REMOVED lines=8> */
[----:B------:R-:W-:-:S06]  /*60b0*/  UISETP.GT.AND UP0, UPT, UR5, UR8, UPT ;  /* 0x000000080500728c */ /* 0x000fcc000bf04270 */
[----:B------:R-:W-:-:S13]  /*60c0*/  PLOP3.LUT P0, PT, PT, PT, UP0, 0x80, 0x0 ;  /* 0x000000000000781c */ /* 0x000fda0003f0f008 */
[----:B------:R-:W-:Y:S05]  /*60d0*/  @!P0 BRA `(.L_x_2308) ;  /* 0x0000003c00008947 */ /* 0x000fea0003800000 */
[----:B------:R-:W-:Y:S01]  /*60e0*/  USHF.R.S32.HI UR19, URZ, 0x1f, UR17 ;  /* 0x0000001f3f137899 */ /* 0x000fe20008011411 */
[----:B------:R-:W1:Y:S01]  /*60f0*/  S2R R0, SR_TID.X ;  /* 0x0000000000007919 */ /* 0x000e620000002100 */
[----:B------:R-:W-:Y:S01]  /*6100*/  ULDC.64 UR12, c[0x0][0x2d8] ;  /* 0x0000b600000c7ab9 */ /* 0x000fe20000000a00 */
[----:B------:R-:W-:Y:S01]  /*6110*/  USHF.R.S32.HI UR9, URZ, 0x1f, UR10 ;  /* 0x0000001f3f097899 */ /* 0x000fe2000801140a */
[----:B------:R-:W-:Y:S01]  /*6120*/  LOP3.LUT R8, RZ, UR18, RZ, 0x33, !PT ;  /* 0x00000012ff087c12 */ /* 0x000fe2000f8e33ff */
[----:B------:R-:W-:Y:S02]  /*6130*/  UIMAD UR4, UR19, UR12, URZ ;  /* 0x0000000c130472a4 */ /* 0x000fe4000f8e023f */
[----:B------:R-:W-:Y:S02]  /*6140*/  UIMAD.WIDE.U32 UR6, UR17, UR12, URZ ;  /* 0x0000000c110672a5 */ /* 0x000fe4000f8e003f */
[----:B------:R-:W-:Y:S02]  /*6150*/  UIMAD UR4, UR17, UR13, UR4 ;  /* 0x0000000d110472a4 */ /* 0x000fe4000f8e0204 */
[----:B------:R-:W-:-:S02]  /*6160*/  UIADD3 UR11, UR5, -UR8, URZ ;  /* 0x80000008050b7290 */ /* 0x000fc4000fffe03f */
[----:B------:R-:W-:Y:S01]  /*6170*/  UIADD3 UR7, UR7, UR4, URZ ;  /* 0x0000000407077290 */ /* 0x000fe2000fffe03f */
[----:B------:R-:W-:Y:S01]  /*6180*/  ULDC.64 UR12, c[0x0][0x2e0] ;  /* 0x0000b800000c7ab9 */ /* 0x000fe20000000a00 */
[----:B------:R-:W-:Y:S02]  /*6190*/  UIADD3 UR4, UR16, 0x7f, URZ ;  /* 0x0000007f10047890 */ /* 0x000fe4000fffe03f */
[----:B------:R-:W-:Y:S02]  /*61a0*/  UIMAD UR9, UR9, UR12, URZ ;  /* 0x0000000c090972a4 */ /* 0x000fe4000f8e023f */
[----:B------:R-:W-:Y:S02]  /*61b0*/  UIMAD.WIDE.U32 UR6, UR10, UR12, UR6 ;  /* 0x0000000c0a0672a5 */ /* 0x000fe4000f8e0006 */
[----:B------:R-:W-:Y:S02]  /*61c0*/  UIADD3 UR12, UR16, 0xbf, -UR14 ;  /* 0x000000bf100c7890 */ /* 0x000fe4000fffe80e */
[----:B------:R-:W-:Y:S01]  /*61d0*/  ULOP3.LUT UR14, UR11, 0x1, URZ, 0xc0, !UPT ;  /* 0x000000010b0e7892 */ /* 0x000fe2000f8ec03f */
[----:B------:R-:W-:Y:S01]  /*61e0*/  ULDC UR15, c[0x0][0x288] ;  /* 0x0000a200000f7ab9 */ /* 0x000fe20000000800 */
[----:B------:R-:W-:-:S02]  /*61f0*/  UIMAD UR9, UR10, UR13, UR9 ;  /* 0x0000000d0a0972a4 */ /* 0x000fc4000f8e0209 */
[----:B------:R-:W-:Y:S02]  /*6200*/  UISETP.NE.U32.AND UP0, UPT, UR14, 0x1, UPT ;  /* 0x000000010e00788c */ /* 0x000fe4000bf05070 */
[----:B------:R-:W-:Y:S02]  /*6210*/  UIMAD UR10, UR10, UR15, URZ ;  /* 0x0000000f0a0a72a4 */ /* 0x000fe4000f8e023f */
[----:B------:R-:W-:Y:S01]  /*6220*/  USHF.R.S32.HI UR11, URZ, 0x1f, UR4 ;  /* 0x0000001f3f0b7899 */ /* 0x000fe20008011404 */
[----:B-1----:R-:W-:Y:S01]  /*6230*/  LOP3.LUT R0, R0, 0x1f, RZ, 0xc0, !PT ;  /* 0x0000001f00007812 */ /* 0x002fe200078ec0ff */
[----:B------:R-:W-:Y:S01]  /*6240*/  UIADD3 UR13, UP1, UR17, UR10, URZ ;  /* 0x0000000a110d7290 */ /* 0x000fe2000ff3e03f */
[----:B------:R-:W-:Y:S01]  /*6250*/  PLOP3.LUT P1, PT, PT, PT, UP0, 0x80, 0x0 ;  /* 0x000000000000781c */ /* 0x000fe20003f2f008 */
[----:B------:R-:W-:Y:S01]  /*6260*/  ULEA.HI UR11, UR11, UR4, URZ, 0x7 ;  /* 0x000000040b0b7291 */ /* 0x000fe2000f8f383f */
[----:B------:R-:W-:Y:S01]  /*6270*/  ULDC UR16, c[0x0][0x760] ;  /* 0x0001d80000107ab9 */ /* 0x000fe20000000800 */
[----:B------:R-:W-:Y:S01]  /*6280*/  ELECT P0, URZ, PT ;  /* 0x00000000003f782f */ /* 0x000fe20003800000 */
[----:B------:R-:W-:-:S02]  /*6290*/  UIMAD UR14, UR15, UR16, URZ ;  /* 0x000000100f0e72a4 */ /* 0x000fc4000f8e023f */
[----:B------:R-:W-:Y:S02]  /*62a0*/  ULEA.HI.X.SX32 UR15, UR10, UR19, 0x1, UP1 ;  /* 0x000000130a0f7291 */ /* 0x000fe400088f0e3f */
[----:B------:R-:W-:Y:S02]  /*62b0*/  USHF.R.S32.HI UR16, URZ, 0x7, UR11 ;  /* 0x000000073f107899 */ /* 0x000fe4000801140b */
[----:B------:R-:W-:-:S03]  /*62c0*/  UIADD3 UR25, UR7, UR9, URZ ;  /* 0x0000000907197290 */ /* 0x000fc6000fffe03f */
[----:B------:R-:W-:Y:S09]  /*62d0*/  @P1 BRA `(.L_x_2311) ;  /* 0x0000000400881947 */ /* 0x000ff20003800000 */
        /* <DEDUP_REMOVED lines=11> */
[----:B------:R-:W-:-:S04]  /*6390*/  ULEA UR4, UR8, UR12, 0x6 ;  /* 0x0000000c08047291 */ /* 0x000fc8000f8e303f */
[----:B------:R-:W-:-:S04]  /*63a0*/  USHF.R.S32.HI UR10, URZ, 0x1f, UR4 ;  /* 0x0000001f3f0a7899 */ /* 0x000fc80008011404 */
[----:B------:R-:W-:-:S04]  /*63b0*/  ULEA.HI UR10, UR10, UR4, URZ, 0x7 ;  /* 0x000000040a0a7291 */ /* 0x000fc8000f8f383f */
[----:B------:R-:W-:-:S04]  /*63c0*/  USHF.R.S32.HI UR10, URZ, 0x7, UR10 ;  /* 0x000000073f0a7899 */ /* 0x000fc8000801140a */
[----:B------:R-:W-:-:S04]  /*63d0*/  UISETP.LT.AND UP0, UPT, UR16, UR10, UPT ;  /* 0x0000000a1000728c */ /* 0x000fc8000bf01270 */
[----:B------:R-:W-:-:S06]  /*63e0*/  USEL UR10, UR16, UR10, UP0 ;  /* 0x0000000a100a7287 */ /* 0x000fcc0008000000 */
[----:B------:R-:W-:-:S07]  /*63f0*/  VIADD R5, R8, UR10 ;  /* 0x0000000a08057c36 */ /* 0x000fce0008000000 */
.L_x_2314:
[----:B------:R-:W2:Y:S04]  /*6400*/  LDG.E.STRONG.GPU R4, desc[UR46][R2.64] ;  /* 0x0000002e02047981 */ /* 0x000ea8000c1ef900 */
[----:B--2---:R-:W-:Y:S01]  /*6410*/  CCTL.IVALL ;  /* 0x00000000ff00798f */ /* 0x004fe20002000000 */
[----:B------:R-:W-:Y:S05]  /*6420*/  YIELD ;  /* 0x0000000000007946 */ /* 0x000fea0003800000 */
[----:B------:R-:W-:-:S13]  /*6430*/  ISETP.NE.AND P1, PT, R4, R5, PT ;  /* 0x000000050400720c */ /* 0x000fda0003f25270 */
[----:B------:R-:W-:Y:S05]  /*6440*/  @P1 BRA `(.L_x_2314) ;  /* 0xfffffffc00ec1947 */ /* 0x000fea000383ffff */
.L_x_2313:
[----:B------:R-:W-:Y:S05]  /*6450*/  BSYNC B1 ;  /* 0x0000000000017941 */ /* 0x000fea0003800000 */
.L_x_2312:
[----:B------:R-:W-:-:S03]  /*6460*/  UMOV UR4, 0xffffffff ;  /* 0xffffffff00047882 */ /* 0x000fc60000000000 */
[----:B------:R-:W-:Y:S05]  /*6470*/  BRA.DIV UR4, `(.L_x_2315) ;  /* 0x0000003a04847947 */ /* 0x000fea000b800000 */
[----:B------:R-:W-:Y:S01]  /*6480*/  NOP ;  /* 0x0000000000007918 */ /* 0x000fe20000000000 */
.L_x_2384:
[----:B------:R-:W-:Y:S01]  /*6490*/  IMAD.U32 R9, RZ, RZ, UR8 ;  /* 0x00000008ff097e24 */ /* 0x000fe2000f8e00ff */
[----:B------:R-:W-:Y:S05]  /*64a0*/  WARPSYNC.ALL ;  /* 0x0000000000007948 */ /* 0x000fea0003800000 */
[----:B------:R-:W-:Y:S01]  /*64b0*/  BAR.SYNC.DEFER_BLOCKING 0xd, 0xa0 ;  /* 0x0342800000007b1d */ /* 0x000fe20000010000 */
[----:B------:R-:W-:-:S05]  /*64c0*/  IMAD R9, R9, 0x1800, RZ ;  /* 0x0000180009097824 */ /* 0x000fca00078e02ff */
[----:B------:R-:W-:Y:S04]  /*64d0*/  BSSY B1, `(.L_x_2316) ;  /* 0x0000012000017945 */ /* 0x000fe80003800000 */
[----:B------:R-:W-:Y:S05]  /*64e0*/  @!P0 BRA `(.L_x_2317) ;  /* 0x0000000000408947 */ /* 0x000fea0003800000 */
[----:B------:R-:W1:Y:S01]  /*64f0*/  LDC.64 R6, c[0x0][0x2c0] ;  /* 0x0000b000ff067b82 */ /* 0x000e620000000a00 */
[----:B------:R-:W-:Y:S01]  /*6500*/  IADD3 R5, P1, R9, UR6, RZ ;  /* 0x0000000609057c10 */ /* 0x000fe2000ff3e0ff */
[----:B------:R-:W-:Y:S01]  /*6510*/  UMOV UR4, 0x400 ;  /* 0x0000040000047882 */ /* 0x000fe20000000000 */
[----:B------:R-:W-:Y:S01]  /*6520*/  UMOV UR20, 0x0 ;  /* 0x0000000000147882 */ /* 0x000fe20000000000 */
[----:B------:R-:W-:-:S04]  /*6530*/  UMOV UR21, 0x14f00000 ;  /* 0x14f0000000157882 */ /* 0x000fc80000000000 */
[----:B------:R-:W2:Y:S01]  /*6540*/  S2UR UR10, SR_CgaCtaId ;  /* 0x00000000000a79c3 */ /* 0x000ea20000008800 */
[----:B-1----:R-:W-:Y:S02]  /*6550*/  LEA R4, P3, R5, R6, 0x2 ;  /* 0x0000000605047211 */ /* 0x002fe400078610ff */
[----:B------:R-:W-:Y:S02]  /*6560*/  LEA.HI.X.SX32 R6, R9, UR25, 0x1, P1 ;  /* 0x0000001909067c11 */ /* 0x000fe400088f0eff */
[----:B------:R-:W-:Y:S02]  /*6570*/  R2UR UR18, R4 ;  /* 0x00000000041272ca */ /* 0x000fe400000e0000 */
[----:B------:R-:W-:Y:S01]  /*6580*/  LEA.HI.X R5, R5, R7, R6, 0x2, P3 ;  /* 0x0000000705057211 */ /* 0x000fe200018f1406 */
[----:B--2---:R-:W-:-:S03]  /*6590*/  ULEA UR4, UR10, UR4, 0x18 ;  /* 0x000000040a047291 */ /* 0x004fc6000f8ec03f */
[----:B------:R-:W-:Y:S01]  /*65a0*/  R2UR UR19, R5 ;  /* 0x00000000051372ca */ /* 0x000fe200000e0000 */
[----:B------:R-:W-:Y:S01]  /*65b0*/  UMOV UR10, 0x300 ;  /* 0x00000300000a7882 */ /* 0x000fe20000000000 */
[----:B------:R-:W-:-:S11]  /*65c0*/  UIADD3 UR4, UR4, 0xc000, URZ ;  /* 0x0000c00004047890 */ /* 0x000fd6000fffe03f */
[----:B------:R1:W-:Y:S02]  /*65d0*/  UBLKRED.G.S.ADD.F32.RN [UR18], [UR4], UR10, desc[UR20] ;  /* 0x00001412040073bb */ /* 0x0003e400080a140a */
[----:B-1----:R0:W-:Y:S02]  /*65e0*/  UTMACMDFLUSH ;  /* 0x00000000000079b7 */ /* 0x0021e40000000000 */
.L_x_2317:
[----:B------:R-:W-:Y:S05]  /*65f0*/  BSYNC B1 ;  /* 0x0000000000017941 */ /* 0x000fea0003800000 */
.L_x_2316:
        /* <DEDUP_REMOVED lines=20> */
.L_x_2319:
[----:B------:R-:W-:Y:S05]  /*6740*/  BSYNC B1 ;  /* 0x0000000000017941 */ /* 0x000fea0003800000 */
.L_x_2318:
[----:B------:R-:W-:Y:S06]  /*6750*/  BAR.ARV 0xa, 0xa0 ;  /* 0x0282800000007b1d */ /* 0x000fec0000002000 */
[----:B------:R-:W-:Y:S04]  /*6760*/  BSSY B1, `(.L_x_2320) ;  /* 0x0000003000017945 */ /* 0x000fe80003800000 */
[----:B------:R-:W-:Y:S05]  /*6770*/  @!P0 BRA `(.L_x_2321) ;  /* 0x0000000000048947 */ /* 0x000fea0003800000 */
[----:B------:R-:W-:-:S04]  /*6780*/  DEPBAR.LE SB0, 0x0 ;  /* 0x000080000000791a */ /* 0x000fc80000000000 */
.L_x_2321:
[----:B------:R-:W-:Y:S05]  /*6790*/  BSYNC B1 ;  /* 0x0000000000017941 */ /* 0x000fea0003800000 */
.L_x_2320:
        /* <DEDUP_REMOVED lines=19> */
.L_x_2323:
[----:B------:R-:W-:Y:S05]  /*68d0*/  BSYNC B1 ;  /* 0x0000000000017941 */ /* 0x000fea0003800000 */
.L_x_2322:
[----:B------:R-:W-:Y:S01]  /*68e0*/  UIADD3 UR17, UR8, 0x1, URZ ;  /* 0x0000000108117890 */ /* 0x000fe2000fffe03f */
[----:B------:R-:W-:Y:S11]  /*68f0*/  BRA `(.L_x_2324) ;  /* 0x0000000000047947 */ /* 0x000ff60003800000 */
.L_x_2311:
[----:B------:R-:W-:-:S05]  /*6900*/  UMOV UR17, UR8 ;  /* 0x0000000800117c82 */ /* 0x000fca0008000000 */
.L_x_2324:
[----:B------:R-:W-:-:S04]  /*6910*/  UIADD3 UR4, UR8, 0x1, URZ ;  /* 0x0000000108047890 */ /* 0x000fc8000fffe03f */
[----:B------:R-:W-:-:S06]  /*6920*/  UISETP.NE.AND UP0, UPT, UR5, UR4, UPT ;  /* 0x000000040500728c */ /* 0x000fcc000bf05270 */
[----:B------:R-:W-:-:S13]  /*6930*/  PLOP3.LUT P1, PT, PT, PT, UP0, 0x80, 0x0 ;  /* 0x000000000000781c */ /* 0x000fda0003f2f008 */
[----:B------:R-:W-:Y:S05]  /*6940*/  @!P1 BRA `(.L_x_2308) ;  /* 0x0000003000e49947 */ /* 0x000fea0003800000 */
[----:B------:R-:W-:Y:S01]  /*6950*/  ULDC.64 UR10, c[0x0][0x2c0] ;  /* 0x0000b000000a7ab9 */ /* 0x000fe20000000a00 */
[----:B------:R-:W-:Y:S02]  /*6960*/  UIADD3 UR21, UR9, UR7, URZ ;  /* 0x0000000709157290 */ /* 0x000fe4000fffe03f */
[----:B------:R-:W-:Y:S01]  /*6970*/  ULEA UR20, UP0, UR6, UR10, 0x2 ;  /* 0x0000000a06147291 */ /* 0x000fe2000f80103f */
[----:B------:R-:W-:Y:S01]  /*6980*/  UMOV UR22, UR17 ;  /* 0x0000001100167c82 */ /* 0x000fe20008000000 */
[----:B------:R-:W-:Y:S02]  /*6990*/  UMOV UR4, URZ ;  /* 0x0000003f00047c82 */ /* 0x000fe40008000000 */
[----:B------:R-:W-:Y:S02]  /*69a0*/  ULEA.HI.X UR21, UR6, UR11, UR21, 0x2, UP0 ;  /* 0x0000000b06157291 */ /* 0x000fe400080f1415 */
[----:B------:R-:W-:-:S04]  /*69b0*/  UIADD3 UR20, UP0, UR20, 0x3000, URZ ;  /* 0x0000300014147890 */ /* 0x000fc8000ff1e03f */
[----:B------:R-:W-:-:S12]  /*69c0*/  UIADD3.X UR21, URZ, UR21, URZ, UP0, !UPT ;  /* 0x000000153f157290 */ /* 0x000fd800087fe43f */
.L_x_2349:
[----:B------:R-:W-:Y:S01]  /*69d0*/  UIMAD UR23, UR14, UR17, URZ ;  /* 0x000000110e1772a4 */ /* 0x000fe2000f8e023f */
[----:B------:R-:W-:Y:S01]  /*69e0*/  ISETP.NE.AND P2, PT, R0, RZ, PT ;  /* 0x000000ff0000720c */ /* 0x000fe20003f45270 */
[----:B------:R-:W-:Y:S01]  /*69f0*/  ULDC.64 UR10, c[0x0][0x768] ;  /* 0x0001da00000a7ab9 */ /* 0x000fe20000000a00 */
[----:B------:R-:W-:Y:S01]  /*6a00*/  ULEA UR28, UR17, UR12, 0x6 ;  /* 0x0000000c111c7291 */ /* 0x000fe2000f8e303f */
        /* <DEDUP_REMOVED lines=8> */
[----:B------:R-:W-:-:S04]  /*6a90*/  USHF.R.S32.HI UR18, URZ, 0x1f, UR28 ;  /* 0x0000001f3f127899 */ /* 0x000fc8000801141c */
[----:B------:R-:W-:-:S04]  /*6aa0*/  ULEA.HI UR18, UR18, UR28, URZ, 0x7 ;  /* 0x0000001c12127291 */ /* 0x000fc8000f8f383f */
[----:B------:R-:W-:-:S04]  /*6ab0*/  USHF.R.S32.HI UR18, URZ, 0x7, UR18 ;  /* 0x000000073f127899 */ /* 0x000fc80008011412 */
[----:B------:R-:W-:-:S04]  /*6ac0*/  UISETP.LT.AND UP0, UPT, UR16, UR18, UPT ;  /* 0x000000121000728c */ /* 0x000fc8000bf01270 */
[----:B------:R-:W-:-:S06]  /*6ad0*/  USEL UR18, UR16, UR18, UP0 ;  /* 0x0000001210127287 */ /* 0x000fcc0008000000 */
[----:B------:R-:W-:-:S07]  /*6ae0*/  VIADD R5, R8, UR18 ;  /* 0x0000001208057c36 */ /* 0x000fce0008000000 */
.L_x_2327:
[----:B------:R-:W2:Y:S04]  /*6af0*/  LDG.E.STRONG.GPU R4, desc[UR46][R2.64] ;  /* 0x0000002e02047981 */ /* 0x000ea8000c1ef900 */
[----:B--2---:R-:W-:Y:S01]  /*6b00*/  CCTL.IVALL ;  /* 0x00000000ff00798f */ /* 0x004fe20002000000 */
[----:B------:R-:W-:Y:S05]  /*6b10*/  YIELD ;  /* 0x0000000000007946 */ /* 0x000fea0003800000 */
[----:B------:R-:W-:-:S13]  /*6b20*/  ISETP.NE.AND P1, PT, R4, R5, PT ;  /* 0x000000050400720c */ /* 0x000fda0003f25270 */
[----:B------:R-:W-:Y:S05]  /*6b30*/  @P1 BRA `(.L_x_2327) ;  /* 0xfffffffc00ec1947 */ /* 0x000fea000383ffff */
.L_x_2326:
[----:B------:R-:W-:Y:S05]  /*6b40*/  BSYNC B1 ;  /* 0x0000000000017941 */ /* 0x000fea0003800000 */
.L_x_2325:
[----:B------:R-:W-:-:S03]  /*6b50*/  UMOV UR18, 0xffffffff ;  /* 0xffffffff00127882 */ /* 0x000fc60000000000 */
[----:B------:R-:W-:Y:S05]  /*6b60*/  BRA.DIV UR18, `(.L_x_2328) ;  /* 0x0000003212e47947 */ /* 0x000fea000b800000 */
[----:B------:R-:W-:Y:S01]  /*6b70*/  NOP ;  /* 0x0000000000007918 */ /* 0x000fe20000000000 */
.L_x_2387:
        /* <DEDUP_REMOVED lines=10> */
[----:B------:R-:W-:Y:S01]  /*6c20*/  UMOV UR31, 0x14f00000 ;  /* 0x14f00000001f7882 */ /* 0x000fe20000000000 */
[----:B-1----:R-:W-:Y:S02]  /*6c30*/  ULEA UR24, UR24, UR19, 0x18 ;  /* 0x0000001318187291 */ /* 0x002fe4000f8ec03f */
[----:B------:R-:W-:-:S02]  /*6c40*/  ULEA.HI.X.SX32 UR19, UR18, UR25, 0x1, UP0 ;  /* 0x0000001912137291 */ /* 0x000fc400080f0e3f */
[----:B------:R-:W-:Y:S02]  /*6c50*/  ULEA UR18, UP0, UR29, UR26, 0x2 ;  /* 0x0000001a1d127291 */ /* 0x000fe4000f80103f */
[----:B------:R-:W-:Y:S02]  /*6c60*/  UIADD3 UR24, UR24, 0xc000, URZ ;  /* 0x0000c00018187890 */ /* 0x000fe4000fffe03f */
[----:B------:R-:W-:Y:S01]  /*6c70*/  ULEA.HI.X UR19, UR29, UR27, UR19, 0x2, UP0 ;  /* 0x0000001b1d137291 */ /* 0x000fe200080f1413 */
[----:B------:R-:W-:-:S08]  /*6c80*/  UMOV UR26, 0x300 ;  /* 0x00000300001a7882 */ /* 0x000fd00000000000 */
[----:B------:R1:W-:Y:S02]  /*6c90*/  UBLKRED.G.S.ADD.F32.RN [UR18], [UR24], UR26, desc[UR30] ;  /* 0x00001e12180073bb */ /* 0x0003e400080a141a */
[----:B-1----:R0:W-:Y:S02]  /*6ca0*/  UTMACMDFLUSH ;  /* 0x00000000000079b7 */ /* 0x0021e40000000000 */
.L_x_2330:
[----:B------:R-:W-:Y:S05]  /*6cb0*/  BSYNC B1 ;  /* 0x0000000000017941 */ /* 0x000fea0003800000 */
.L_x_2329:
        /* <DEDUP_REMOVED lines=15> */
.L_x_2332:
[----:B------:R-:W-:Y:S05]  /*6db0*/  BSYNC B1 ;  /* 0x0000000000017941 */ /* 0x000fea0003800000 */
.L_x_2331:
[----:B------:R-:W-:Y:S06]  /*6dc0*/  BAR.ARV 0xa, 0xa0 ;  /* 0x0282800000007b1d */ /* 0x000fec0000002000 */
[----:B------:R-:W-:Y:S04]  /*6dd0*/  BSSY B1, `(.L_x_2333) ;  /* 0x0000003000017945 */ /* 0x000fe80003800000 */
[----:B------:R-:W-:Y:S05]  /*6de0*/  @!P0 BRA `(.L_x_2334) ;  /* 0x0000000000048947 */ /* 0x000fea0003800000 */
[----:B------:R-:W-:-:S04]  /*6df0*/  DEPBAR.LE SB0, 0x0 ;  /* 0x000080000000791a */ /* 0x000fc80000000000 */
.L_x_2334:
[----:B------:R-:W-:Y:S05]  /*6e00*/  BSYNC B1 ;  /* 0x0000000000017941 */ /* 0x000fea0003800000 */
.L_x_2333:
        /* <DEDUP_REMOVED lines=19> */
.L_x_2336:
[----:B------:R-:W-:Y:S05]  /*6f40*/  BSYNC B1 ;  /* 0x0000000000017941 */ /* 0x000fea0003800000 */
.L_x_2335:
        /* <DEDUP_REMOVED lines=9> */
[----:B------:R-:W-:-:S04]  /*6fe0*/  UIADD3 UR10, UR28, 0x40, URZ ;  /* 0x000000401c0a7890 */ /* 0x000fc8000fffe03f */
[----:B------:R-:W-:-:S04]  /*6ff0*/  USHF.R.S32.HI UR11, URZ, 0x1f, UR10 ;  /* 0x0000001f3f0b7899 */ /* 0x000fc8000801140a */
[----:B------:R-:W-:-:S04]  /*7000*/  ULEA.HI UR11, UR11, UR10, URZ, 0x7 ;  /* 0x0000000a0b0b7291 */ /* 0x000fc8000f8f383f */
[----:B------:R-:W-:-:S04]  /*7010*/  USHF.R.S32.HI UR11, URZ, 0x7, UR11 ;  /* 0x000000073f0b7899 */ /* 0x000fc8000801140b */
[----:B------:R-:W-:-:S04]  /*7020*/  UISETP.LT.AND UP0, UPT, UR16, UR11, UPT ;  /* 0x0000000b1000728c */ /* 0x000fc8000bf01270 */
[----:B------:R-:W-:-:S06]  /*7030*/  USEL UR11, UR16, UR11, UP0 ;  /* 0x0000000b100b7287 */ /* 0x000fcc0008000000 */
[----:B------:R-:W-:-:S07]  /*7040*/  VIADD R5, R8, UR11 ;  /* 0x0000000b08057c36 */ /* 0x000fce0008000000 */
.L_x_2339:
[----:B------:R-:W2:Y:S04]  /*7050*/  LDG.E.STRONG.GPU R4, desc[UR46][R2.64] ;  /* 0x0000002e02047981 */ /* 0x000ea8000c1ef900 */
[----:B--2---:R-:W-:Y:S01]  /*7060*/  CCTL.IVALL ;  /* 0x00000000ff00798f */ /* 0x004fe20002000000 */
[----:B------:R-:W-:Y:S05]  /*7070*/  YIELD ;  /* 0x0000000000007946 */ /* 0x000fea0003800000 */
[----:B------:R-:W-:-:S13]  /*7080*/  ISETP.NE.AND P1, PT, R4, R5, PT ;  /* 0x000000050400720c */ /* 0x000fda0003f25270 */
[----:B------:R-:W-:Y:S05]  /*7090*/  @P1 BRA `(.L_x_2339) ;  /* 0xfffffffc00ec1947 */ /* 0x000fea000383ffff */
.L_x_2338:
[----:B------:R-:W-:Y:S05]  /*70a0*/  BSYNC B1 ;  /* 0x0000000000017941 */ /* 0x000fea0003800000 */
.L_x_2337:
[----:B------:R-:W-:-:S03]  /*70b0*/  UMOV UR10, 0xffffffff ;  /* 0xffffffff000a7882 */ /* 0x000fc60000000000 */
[----:B------:R-:W-:Y:S05]  /*70c0*/  BRA.DIV UR10, `(.L_x_2340) ;  /* 0x0000002e0aa87947 */ /* 0x000fea000b800000 */
[----:B------:R-:W-:Y:S01]  /*70d0*/  NOP ;  /* 0x0000000000007918 */ /* 0x000fe20000000000 */
.L_x_2390:
        /* <DEDUP_REMOVED lines=15> */
.L_x_2342:
[----:B------:R-:W-:Y:S05]  /*71d0*/  BSYNC B1 ;  /* 0x0000000000017941 */ /* 0x000fea0003800000 */
.L_x_2341:
        /* <DEDUP_REMOVED lines=15> */
.L_x_2344:
[----:B------:R-:W-:Y:S05]  /*72d0*/  BSYNC B1 ;  /* 0x0000000000017941 */ /* 0x000fea0003800000 */
.L_x_2343:
[----:B------:R-:W-:Y:S06]  /*72e0*/  BAR.ARV 0xa, 0xa0 ;  /* 0x0282800000007b1d */ /* 0x000fec0000002000 */
[----:B------:R-:W-:Y:S04]  /*72f0*/  BSSY B1, `(.L_x_2345) ;  /* 0x0000003000017945 */ /* 0x000fe80003800000 */
[----:B------:R-:W-:Y:S05]  /*7300*/  @!P0 BRA `(.L_x_2346) ;  /* 0x0000000000048947 */ /* 0x000fea0003800000 */
[----:B------:R-:W-:-:S04]  /*7310*/  DEPBAR.LE SB0, 0x0 ;  /* 0x000080000000791a */ /* 0x000fc80000000000 */
.L_x_2346:
[----:B------:R-:W-:Y:S05]  /*7320*/  BSYNC B1 ;  /* 0x0000000000017941 */ /* 0x000fea0003800000 */
.L_x_2345:
        /* <DEDUP_REMOVED lines=19> */
.L_x_2348:
[----:B------:R-:W-:Y:S05]  /*7460*/  BSYNC B1 ;  /* 0x0000000000017941 */ /* 0x000fea0003800000 */
.L_x_2347:
[----:B------:R-:W-:Y:S02]  /*7470*/  UIADD3 UR17, UR17, 0x2, URZ ;  /* 0x0000000211117890 */ /* 0x000fe4000fffe03f */
[----:B------:R-:W-:Y:S02]  /*7480*/  UIADD3 UR4, UR4, 0x3000, URZ ;  /* 0x0000300004047890 */ /* 0x000fe4000fffe03f */
[----:B------:R-:W-:-:S06]  /*7490*/  UISETP.GE.AND UP0, UPT, UR17, UR5, UPT ;  /* 0x000000051100728c */ /* 0x000fcc000bf06270 */
[----:B------:R-:W-:-:S13]  /*74a0*/  PLOP3.LUT P1, PT, PT, PT, UP0, 0x80, 0x0 ;  /* 0x000000000000781c */ /* 0x000fda0003f2f008 */
[----:B------:R-:W-:Y:S05]  /*74b0*/  @!P1 BRA `(.L_x_2349) ;  /* 0xfffffff400449947 */ /* 0x000fea000383ffff */
[----:B------:R-:W-:Y:S05]  /*74c0*/  BRA `(.L_x_2308) ;  /* 0x0000002800047947 */ /* 0x000fea0003800000 */
.L_x_2307:
        /* <DEDUP_REMOVED lines=21> */
.L_x_2350:
[----:B------:R-:W-:Y:S01]  /*7620*/  ULDC UR9, c[0x0][0xb44] ;  /* 0x0002d10000097ab9 */ /* 0x000fe20000000800 */
[----:B------:R-:W-:Y:S01]  /*7630*/  UMOV UR7, UR8 ;  /* 0x0000000800077c82 */ /* 0x000fe20008000000 */
[----:B------:R-:W-:-:S11]  /*7640*/  UISETP.NE.AND UP0, UPT, UR9, 0x1, UPT ;  /* 0x000000010900788c */ /* 0x000fd6000bf05270 */
[----:B------:R-:W-:Y:S02]  /*7650*/  @UP0 ULDC.64 UR10, c[0x0][0xb48] ;  /* 0x0002d200000a0ab9 */ /* 0x000fe40000000a00 */
[----:B------:R-:W-:-:S04]  /*7660*/  UIMAD.WIDE.U32 UR4, UR8, UR10, URZ ;  /* 0x0000000a080472a5 */ /* 0x000fc8000f8e003f */
[----:B------:R-:W-:-:S04]  /*7670*/  @UP0 USHF.R.U32.HI UR7, URZ, UR11, UR5 ;  /* 0x0000000b3f070299 */ /* 0x000fc80008011605 */
[----:B------:R-:W-:-:S12]  /*7680*/  UIMAD UR4, UR7, UR9, URZ ;  /* 0x00000009070472a4 */ /* 0x000fd8000f8e023f */
.L_x_2351:
        /* <DEDUP_REMOVED lines=16> */
[----:B------:R-:W-:Y:S01]  /*7790*/  ULOP3.LUT UR7, URZ, UR7, URZ, 0x33, !UPT ;  /* 0x000000073f077292 */ /* 0x000fe2000f8e333f */
[----:B------:R-:W-:Y:S01]  /*77a0*/  ULDC UR4, c[0x0][0xb2c] ;  /* 0x0002cb0000047ab9 */ /* 0x000fe20000000800 */
[----:B------:R-:W-:Y:S02]  /*77b0*/  ULDC UR5, c[0x0][0x280] ;  /* 0x0000a00000057ab9 */ /* 0x000fe40000000800 */
[----:B------:R-:W-:Y:S01]  /*77c0*/  UIADD3 UR7, UR7, UR4, URZ ;  /* 0x0000000407077290 */ /* 0x000fe2000fffe03f */
[----:B------:R-:W-:Y:S02]  /*77d0*/  ULDC UR6, c[0x0][0x74c] ;  /* 0x0001d30000067ab9 */ /* 0x000fe40000000800 */
[----:B------:R-:W-:Y:S01]  /*77e0*/  ULDC UR4, c[0x0][0x290] ;  /* 0x0000a40000047ab9 */ /* 0x000fe20000000800 */
[----:B------:R-:W-:-:S04]  /*77f0*/  USHF.L.U32 UR11, UR7, 0x7, URZ ;  /* 0x00000007070b7899 */ /* 0x000fc8000800063f */
        /* <DEDUP_REMOVED lines=50> */
.L_x_2391:
        /* <DEDUP_REMOVED lines=15> */
.L_x_2355:
        /* <DEDUP_REMOVED lines=67> */
[----:B------:R-:W-:Y:S01]  /*8040*/  ISETP.GE.AND P1, PT, R4, R6, PT ;  /* 0x000000060400720c */ /* 0x000fe20003f26270 */
[----:B------:R1:W-:Y:S01]  /*8050*/  UTMALDG.4D [UR16], [UR48], desc[UR50] ;  /* 0x00003210300075b4 */ /* 0x0003e20008019000 */
[----:B------:R2:W-:Y:S01]  /*8060*/  UTMALDG.4D [UR40], [UR48], desc[UR50] ;  /* 0x00003228300075b4 */ /* 0x0005e20008019000 */
[----:B------:R-:W-:Y:S01]  /*8070*/  UTMALDG.4D [UR24], [UR48], desc[UR50] ;  /* 0x00003218300075b4 */ /* 0x000fe20008019000 */
[----:B------:R3:W-:Y:S01]  /*8080*/  UBLKCP.S.G [UR56], [UR32], UR7 ;  /* 0x00000038200073ba */ /* 0x0007e20008000207 */
[----:B------:R4:W-:Y:S01]  /*8090*/  SYNCS.ARRIVE.TRANS64 RZ, [R16+URZ+0x26800], R5 ;  /* 0x0268000510ff79a7 */ /* 0x0009e2000800003f */
[----:B-1----:R-:W-:Y:S01]  /*80a0*/  UMOV UR16, 0x0 ;  /* 0x0000000000107882 */ /* 0x002fe20000000000 */
[----:B------:R-:W-:-:S02]  /*80b0*/  UMOV UR17, 0x10000000 ;  /* 0x1000000000117882 */ /* 0x000fc40000000000 */
[----:B------:R1:W-:Y:S01]  /*80c0*/  UTMALDG.4D [UR8], [UR54], desc[UR16] ;  /* 0x00001008360075b4 */ /* 0x0003e20008019000 */
[----:B--2---:R-:W-:Y:S01]  /*80d0*/  UIADD3 UR40, UR8, 0x4000, URZ ;  /* 0x0000400008287890 */ /* 0x004fe2000fffe03f */
[----:B------:R-:W-:Y:S01]  /*80e0*/  UMOV UR42, 0x40 ;  /* 0x00000040002a7882 */ /* 0x000fe20000000000 */
[----:B------:R-:W-:Y:S01]  /*80f0*/  UMOV UR43, UR11 ;  /* 0x0000000b002b7c82 */ /* 0x000fe20008000000 */
[----:B------:R-:W-:Y:S01]  /*8100*/  UMOV UR44, UR12 ;  /* 0x0000000c002c7c82 */ /* 0x000fe20008000000 */
[----:B------:R-:W-:Y:S01]  /*8110*/  UMOV UR41, UR9 ;  /* 0x0000000900297c82 */ /* 0x000fe20008000000 */
[----:B---3--:R-:W-:Y:S02]  /*8120*/  UIADD3 UR32, UR8, 0x1000, URZ ;  /* 0x0000100008207890 */ /* 0x008fe4000fffe03f */
        /* <DEDUP_REMOVED lines=13> */
[----:B-1----:R-:W-:Y:S01]  /*8200*/  UMOV UR10, 0x40 ;  /* 0x00000040000a7882 */ /* 0x002fe20000000000 */
[----:B------:R-:W-:Y:S01]  /*8210*/  UTMALDG.4D [UR48], [UR54], desc[UR16] ;  /* 0x00001030360075b4 */ /* 0x000fe20008019000 */
[----:B------:R1:W-:Y:S01]  /*8220*/  UTMALDG.4D [UR24], [UR54], desc[UR16] ;  /* 0x00001018360075b4 */ /* 0x0003e20008019000 */
[----:B------:R4:W-:Y:S01]  /*8230*/  UTMALDG.4D [UR40], [UR54], desc[UR16] ;  /* 0x00001028360075b4 */ /* 0x0009e20008019000 */
[----:B--2---:R-:W-:Y:S01]  /*8240*/  UIADD3 UR32, UR8, 0x6000, URZ ;  /* 0x0000600008207890 */ /* 0x004fe2000fffe03f */
[----:B------:R-:W-:-:S02]  /*8250*/  UMOV UR34, UR18 ;  /* 0x0000001200227c82 */ /* 0x000fc40008000000 */
[----:B------:R4:W-:Y:S06]  /*8260*/  UTMALDG.4D [UR56], [UR54], desc[UR16] ;  /* 0x00001038360075b4 */ /* 0x0009ec0008019000 */
[----:B------:R4:W-:Y:S01]  /*8270*/  UTMALDG.4D [UR32], [UR30], desc[UR16] ;  /* 0x000010201e0075b4 */ /* 0x0009e20008019000 */
[----:B-1----:R-:W-:Y:S02]  /*8280*/  UIADD3 UR24, UR8, 0x8000, URZ ;  /* 0x0000800008187890 */ /* 0x002fe4000fffe03f */
[----:B------:R-:W-:Y:S01]  /*8290*/  UIADD3 UR8, UR8, 0xa000, URZ ;  /* 0x0000a00008087890 */ /* 0x000fe2000fffe03f */
[----:B------:R-:W-:-:S06]  /*82a0*/  UMOV UR26, 0x20 ;  /* 0x00000020001a7882 */ /* 0x000fcc0000000000 */
[----:B------:R4:W-:Y:S02]  /*82b0*/  UTMALDG.4D [UR24], [UR30], desc[UR16] ;  /* 0x000010181e0075b4 */ /* 0x0009e40008019000 */
[----:B------:R4:W-:Y:S02]  /*82c0*/  UTMALDG.4D [UR8], [UR30], desc[UR16] ;  /* 0x000010081e0075b4 */ /* 0x0009e40008019000 */
[----:B----4-:R-:W-:Y:S05]  /*82d0*/  @P1 BRA `(.L_x_2356) ;  /* 0x0000001000f41947 */ /* 0x010fea0003800000 */
        /* <DEDUP_REMOVED lines=18> */
.L_x_2366:
[----:B--234-:R-:W-:-:S04]  /*8400*/  SHF.L.U32 R21, R11, 0x1f, RZ ;  /* 0x0000001f0b157819 */ /* 0x01cfc800000006ff */
[----:B------:R-:W1:Y:S02]  /*8410*/  SYNCS.PHASECHK.TRANS64.TRYWAIT P1, [R16+URZ+0x26840], R21 ;  /* 0x02684015100075a7 */ /* 0x000e64000802017f */
[----:B-1----:R-:W-:Y:S05]  /*8420*/  @!P1 BRA `(.L_x_2358) ;  /* 0x0000001c00009947 */ /* 0x002fea0003800000 */
.L_x_2392:
[----:B------:R-:W-:Y:S05]  /*8430*/  @P0 BRA `(.L_x_2359) ;  /* 0x0000000000140947 */ /* 0x000fea0003800000 */
[----:B------:R-:W-:Y:S01]  /*8440*/  ISETP.NE.AND P1, PT, R6, RZ, PT ;  /* 0x000000ff0600720c */ /* 0x000fe20003f25270 */
[----:B------:R-:W-:-:S04]  /*8450*/  IMAD.MOV.U32 R3, RZ, RZ, 0x3100 ;  /* 0x00003100ff037424 */ /* 0x000fc800078e00ff */
[----:B------:R3:W-:Y:S08]  /*8460*/  SYNCS.ARRIVE.TRANS64 RZ, [R16+URZ+0x26830], R3 ;  /* 0x0268300310ff79a7 */ /* 0x0007f0000800003f */
[----:B------:R-:W-:Y:S05]  /*8470*/  @!P1 BRA `(.L_x_2359) ;  /* 0x0000000000049947 */ /* 0x000fea0003800000 */
[----:B------:R-:W-:Y:S01]  /*8480*/  BPT.TRAP 0x1 ;  /* 0x000000040000795c */ /* 0x000fe20000300000 */
.L_x_2359:
        /* <DEDUP_REMOVED lines=43> */
.L_x_2393:
[----:B------:R-:W-:Y:S05]  /*8740*/  @P0 BRA `(.L_x_2361) ;  /* 0x0000000000140947 */ /* 0x000fea0003800000 */
[----:B------:R-:W-:Y:S01]  /*8750*/  ISETP.NE.AND P1, PT, R6, RZ, PT ;  /* 0x000000ff0600720c */ /* 0x000fe20003f25270 */
[----:B------:R-:W-:-:S04]  /*8760*/  IMAD.MOV.U32 R2, RZ, RZ, 0x3100 ;  /* 0x00003100ff027424 */ /* 0x000fc800078e00ff */
[----:B------:R3:W-:Y:S08]  /*8770*/  SYNCS.ARRIVE.TRANS64 RZ, [R16+URZ+0x26818], R2 ;  /* 0x0268180210ff79a7 */ /* 0x0007f0000800003f */
[----:B------:R-:W-:Y:S05]  /*8780*/  @!P1 BRA `(.L_x_2361) ;  /* 0x0000000000049947 */ /* 0x000fea0003800000 */
[----:B------:R-:W-:Y:S01]  /*8790*/  BPT.TRAP 0x1 ;  /* 0x000000040000795c */ /* 0x000fe20000300000 */
.L_x_2361:
        /* <DEDUP_REMOVED lines=43> */
.L_x_2394:
[----:B------:R-:W-:Y:S05]  /*8a50*/  @P0 BRA `(.L_x_2363) ;  /* 0x0000000000140947 */ /* 0x000fea0003800000 */
[----:B------:R-:W-:Y:S01]  /*8a60*/  ISETP.NE.AND P1, PT, R6, RZ, PT ;  /* 0x000000ff0600720c */ /* 0x000fe20003f25270 */
[----:B-123--:R-:W-:-:S04]  /*8a70*/  IMAD.MOV.U32 R21, RZ, RZ, 0x3100 ;  /* 0x00003100ff157424 */ /* 0x00efc800078e00ff */
[----:B------:R4:W-:Y:S08]  /*8a80*/  SYNCS.ARRIVE.TRANS64 RZ, [R16+URZ+0x26838], R21 ;  /* 0x0268381510ff79a7 */ /* 0x0009f0000800003f */
[----:B------:R-:W-:Y:S05]  /*8a90*/  @!P1 BRA `(.L_x_2363) ;  /* 0x0000000000049947 */ /* 0x000fea0003800000 */
[----:B------:R-:W-:Y:S01]  /*8aa0*/  BPT.TRAP 0x1 ;  /* 0x000000040000795c */ /* 0x000fe20000300000 */
.L_x_2363:
        /* <DEDUP_REMOVED lines=38> */
.L_x_2396:
[----:B------:R-:W-:Y:S05]  /*8d10*/  @P0 BRA `(.L_x_2365) ;  /* 0x0000000000140947 */ /* 0x000fea0003800000 */
[----:B------:R-:W-:Y:S01]  /*8d20*/  ISETP.NE.AND P1, PT, R6, RZ, PT ;  /* 0x000000ff0600720c */ /* 0x000fe20003f25270 */
[----:B------:R-:W-:-:S04]  /*8d30*/  IMAD.MOV.U32 R5, RZ, RZ, 0x3100 ;  /* 0x00003100ff057424 */ /* 0x000fc800078e00ff */
[----:B------:R1:W-:Y:S08]  /*8d40*/  SYNCS.ARRIVE.TRANS64 RZ, [R16+URZ+0x26810], R5 ;  /* 0x0268100510ff79a7 */ /* 0x0003f0000800003f */
[----:B------:R-:W-:Y:S05]  /*8d50*/  @!P1 BRA `(.L_x_2365) ;  /* 0x0000000000049947 */ /* 0x000fea0003800000 */
[----:B------:R-:W-:Y:S01]  /*8d60*/  BPT.TRAP 0x1 ;  /* 0x000000040000795c */ /* 0x000fe20000300000 */
.L_x_2365:
        /* <DEDUP_REMOVED lines=44> */
.L_x_2357:
        /* <DEDUP_REMOVED lines=8> */
.L_x_2397:
[----:B------:R-:W-:Y:S05]  /*90b0*/  @P0 BRA `(.L_x_2368) ;  /* 0x0000000000140947 */ /* 0x000fea0003800000 */
[----:B------:R-:W-:Y:S01]  /*90c0*/  ISETP.NE.AND P1, PT, R6, RZ, PT ;  /* 0x000000ff0600720c */ /* 0x000fe20003f25270 */
[----:B------:R-:W-:-:S04]  /*90d0*/  IMAD.MOV.U32 R5, RZ, RZ, 0x3100 ;  /* 0x00003100ff057424 */ /* 0x000fc800078e00ff */
[----:B------:R2:W-:Y:S08]  /*90e0*/  SYNCS.ARRIVE.TRANS64 RZ, [R16+URZ+0x26830], R5 ;  /* 0x0268300510ff79a7 */ /* 0x0005f0000800003f */
[----:B------:R-:W-:Y:S05]  /*90f0*/  @!P1 BRA `(.L_x_2368) ;  /* 0x0000000000049947 */ /* 0x000fea0003800000 */
[----:B------:R-:W-:Y:S01]  /*9100*/  BPT.TRAP 0x1 ;  /* 0x000000040000795c */ /* 0x000fe20000300000 */
.L_x_2368:
        /* <DEDUP_REMOVED lines=40> */
.L_x_2398:
[----:B------:R-:W-:Y:S05]  /*9390*/  @P0 BRA `(.L_x_2370) ;  /* 0x0000000000140947 */ /* 0x000fea0003800000 */
[----:B------:R-:W-:Y:S01]  /*93a0*/  ISETP.NE.AND P0, PT, R6, RZ, PT ;  /* 0x000000ff0600720c */ /* 0x000fe20003f05270 */
[----:B------:R-:W-:-:S04]  /*93b0*/  IMAD.MOV.U32 R5, RZ, RZ, 0x3100 ;  /* 0x00003100ff057424 */ /* 0x000fc800078e00ff */
[----:B------:R1:W-:Y:S08]  /*93c0*/  SYNCS.ARRIVE.TRANS64 RZ, [R16+URZ+0x26818], R5 ;  /* 0x0268180510ff79a7 */ /* 0x0003f0000800003f */
[----:B------:R-:W-:Y:S05]  /*93d0*/  @!P0 BRA `(.L_x_2370) ;  /* 0x0000000000048947 */ /* 0x000fea0003800000 */
[----:B------:R-:W-:Y:S01]  /*93e0*/  BPT.TRAP 0x1 ;  /* 0x000000040000795c */ /* 0x000fe20000300000 */
.L_x_2370:
        /* <DEDUP_REMOVED lines=44> */
.L_x_2356:
[----:B------:R-:W1:Y:S01]  /*96b0*/  S2R R0, SR_TID.X ;  /* 0x0000000000007919 */ /* 0x000e620000002100 */
[----:B------:R-:W-:Y:S01]  /*96c0*/  IMAD R3, R19, 0x8, R16 ;  /* 0x0000000813037824 */ /* 0x000fe200078e0210 */
[----:B-1----:R-:W-:Y:S02]  /*96d0*/  LOP3.LUT R2, R0, 0x7f, RZ, 0xc0, !PT ;  /* 0x0000007f00027812 */ /* 0x002fe400078ec0ff */
[----:B------:R-:W-:Y:S02]  /*96e0*/  SHF.L.U32 R0, R11, 0x1f, RZ ;  /* 0x0000001f0b007819 */ /* 0x000fe400000006ff */
[----:B------:R-:W-:Y:S02]  /*96f0*/  ISETP.NE.AND P1, PT, R2, RZ, PT ;  /* 0x000000ff0200720c */ /* 0x000fe40003f25270 */
[----:B------:R-:W1:Y:S02]  /*9700*/  SYNCS.PHASECHK.TRANS64.TRYWAIT P0, [R3+URZ+0x26840], R0 ;  /* 0x02684000030075a7 */ /* 0x000e64000800017f */
[----:B-1----:R-:W-:Y:S09]  /*9710*/  @!P0 BRA `(.L_x_2371) ;  /* 0x0000000800c08947 */ /* 0x002ff20003800000 */
.L_x_2399:
[----:B------:R-:W-:Y:S05]  /*9720*/  @P1 BRA `(.L_x_2372) ;  /* 0x0000000000181947 */ /* 0x000fea0003800000 */
[----:B------:R-:W1:Y:S01]  /*9730*/  S2R R2, SR_TID.X ;  /* 0x0000000000027919 */ /* 0x000e620000002100 */
[----:B------:R-:W-:-:S04]  /*9740*/  IMAD.MOV.U32 R0, RZ, RZ, 0x3100 ;  /* 0x00003100ff007424 */ /* 0x000fc800078e00ff */
[----:B------:R1:W-:Y:S02]  /*9750*/  SYNCS.ARRIVE.TRANS64 RZ, [R3+URZ+0x26830], R0 ;  /* 0x0268300003ff79a7 */ /* 0x0003e4000800003f */
[----:B-1----:R-:W-:-:S13]  /*9760*/  LOP3.LUT P0, RZ, R2, 0x1f, RZ, 0xc0, !PT ;  /* 0x0000001f02ff7812 */ /* 0x002fda000780c0ff */
[----:B------:R-:W-:Y:S05]  /*9770*/  @!P0 BRA `(.L_x_2372) ;  /* 0x0000000000048947 */ /* 0x000fea0003800000 */
[----:B------:R-:W-:Y:S01]  /*9780*/  BPT.TRAP 0x1 ;  /* 0x000000040000795c */ /* 0x000fe20000300000 */
.L_x_2372:
        /* <DEDUP_REMOVED lines=47> */
.L_x_2353:
[----:B------:R-:W-:Y:S05]  /*9a80*/  BSYNC B1 ;  /* 0x0000000000017941 */ /* 0x000fea0003800000 */
.L_x_2352:
[----:B------:R-:W-:-:S03]  /*9a90*/  UMOV UR7, 0xffffffff ;  /* 0xffffffff00077882 */ /* 0x000fc60000000000 */
[----:B------:R-:W-:Y:S05]  /*9aa0*/  BRA.DIV UR7, `(.L_x_2373) ;  /* 0x0000000607f07947 */ /* 0x000fea000b800000 */
[----:B------:R-:W-:-:S13]  /*9ab0*/  ELECT P6, URZ, PT ;  /* 0x00000000003f782f */ /* 0x000fda00038c0000 */
.L_x_2402:
[----:B------:R-:W-:Y:S05]  /*9ac0*/  @!P6 BRA `(.L_x_2308) ;  /* 0x000000000084e947 */ /* 0x000fea0003800000 */
[----:B------:R-:W-:-:S06]  /*9ad0*/  ULOP3.LUT UR7, UR38, 0x2, URZ, 0xfc, !UPT ;  /* 0x0000000226077892 */ /* 0x000fcc000f8efc3f */
[----:B------:R-:W-:-:S05]  /*9ae0*/  IMAD.U32 R2, RZ, RZ, UR7 ;  /* 0x00000007ff027e24 */ /* 0x000fca000f8e00ff */
[----:B------:R-:W-:-:S13]  /*9af0*/  ISETP.NE.AND P2, PT, R2, 0x3, PT ;  /* 0x000000030200780c */ /* 0x000fda0003f45270 */
[----:B------:R-:W-:Y:S05]  /*9b00*/  @!P2 BRA `(.L_x_2374) ;  /* 0x000000000004a947 */ /* 0x000fea0003800000 */
[----:B------:R-:W-:Y:S01]  /*9b10*/  BPT.TRAP 0x1 ;  /* 0x000000040000795c */ /* 0x000fe20000300000 */
.L_x_2374:
        /* <DEDUP_REMOVED lines=15> */
.L_x_2403:
[----:B------:R-:W2:Y:S02]  /*9c10*/  SYNCS.PHASECHK.TRANS64.TRYWAIT P0, [R3+URZ], R2 ;  /* 0x00000002030075a7 */ /* 0x000ea4000800017f */
[----:B--2---:R-:W-:Y:S05]  /*9c20*/  @!P0 BRA `(.L_x_2376) ;  /* 0x0000000400c48947 */ /* 0x004fea0003800000 */
.L_x_2404:
[----:B------:R-:W-:Y:S05]  /*9c30*/  @!P2 BRA `(.L_x_2377) ;  /* 0x000000000004a947 */ /* 0x000fea0003800000 */
[----:B------:R-:W-:Y:S01]  /*9c40*/  BPT.TRAP 0x1 ;  /* 0x000000040000795c */ /* 0x000fe20000300000 */
.L_x_2377:
[----:B--2---:R-:W-:-:S04]  /*9c50*/  VIADD R3, R7, 0x26840 ;  /* 0x0002684007037836 */ /* 0x004fc80000000000 */
[----:B------:R-:W-:-:S04]  /*9c60*/  IMAD R0, R0, 0x8, R3 ;  /* 0x0000000800007824 */ /* 0x000fc800078e0203 */
[----:B------:R-:W2:Y:S02]  /*9c70*/  SYNCS.PHASECHK.TRANS64.TRYWAIT P0, [R0+URZ], R5 ;  /* 0x00000005000075a7 */ /* 0x000ea4000800017f */
[----:B--2---:R-:W-:Y:S05]  /*9c80*/  @!P0 BRA `(.L_x_2378) ;  /* 0x0000000400c08947 */ /* 0x004fea0003800000 */
.L_x_2405:
[----:B------:R-:W-:-:S07]  /*9c90*/  IMAD R3, R4, 0x8, R3 ;  /* 0x0000000804037824 */ /* 0x000fce00078e0203 */
.L_x_2379:
[----:B---3--:R3:W4:Y:S02]  /*9ca0*/  SYNCS.PHASECHK.TRANS64.TRYWAIT P0, [R3+URZ], R2 ;  /* 0x00000002030075a7 */ /* 0x008724000800017f */
[----:B----4-:R-:W-:Y:S05]  /*9cb0*/  @!P0 NANOSLEEP.SYNCS 0x989680 ;  /* 0x009896800000895d */ /* 0x010fea0003900000 */
[----:B------:R-:W4:Y:S02]  /*9cc0*/  @!P0 SYNCS.PHASECHK.TRANS64 P0, [R3+URZ], R2 ;  /* 0x00000002030085a7 */ /* 0x000f24000800007f */
[----:B----4-:R-:W-:Y:S05]  /*9cd0*/  @!P0 BRA `(.L_x_2379) ;  /* 0xfffffffc00f08947 */ /* 0x010fea000383ffff */
.L_x_2308:
[----:B------:R-:W-:Y:S05]  /*9ce0*/  BSYNC B0 ;  /* 0x0000000000007941 */ /* 0x000fea0003800000 */
.L_x_2306:
[----:B------:R-:W-:Y:S05]  /*9cf0*/  EXIT ;  /* 0x000000000000794d */ /* 0x000fea0003800000 */
.L_x_2276:
[----:B------:R-:W-:Y:S02]  /*9d00*/  IMAD.MOV.U32 R13, RZ, RZ, R19 ;  /* 0x000000ffff0d7224 */ /* 0x000fe400078e0013 */
[----:B------:R-:W-:Y:S02]  /*9d10*/  IMAD.MOV.U32 R12, RZ, RZ, RZ ;  /* 0x000000ffff0c7224 */ /* 0x000fe400078e00ff */
[----:B------:R-:W-:Y:S02]  /*9d20*/  IMAD.MOV.U32 R11, RZ, RZ, 0x1f ;  /* 0x0000001fff0b7424 */ /* 0x000fe400078e00ff */
[----:B------:R-:W-:-:S07]  /*9d30*/  IMAD.MOV.U32 R15, RZ, RZ, -0x1 ;  /* 0xffffffffff0f7424 */ /* 0x000fce00078e00ff */
[----:B------:R-:W-:Y:S05]  /*9d40*/  WARPSYNC.COLLECTIVE R15, `(.L_x_2380) ;  /* 0x000000000f087348 */ /* 0x000fea0003c00000 */
[----:B------:R1:W2:Y:S02]  /*9d50*/  SHFL.IDX P6, R14, R13, R12, R11 ;  /* 0x0000000c0d0e7389 */ /* 0x0002a400000c000b */
[----:B-12---:R-:W-:Y:S01]  /*9d60*/  ENDCOLLECTIVE ;  /* 0x000000000000791b */ /* 0x006fe20003800000 */
.L_x_2380:
[----:B------:R-:W-:Y:S05]  /*9d70*/  BRA `(.L_x_2381) ;  /* 0xffffff7400407947 */ /* 0x000fea000383ffff */
.L_x_2278:
[----:B--2---:R2:W3:Y:S02]  /*9d80*/  SYNCS.PHASECHK.TRANS64.TRYWAIT P0, [R2+URZ+0x26800], R5 ;  /* 0x02680005020075a7 */ /* 0x0044e4000800017f */
[----:B---3--:R-:W-:Y:S05]  /*9d90*/  @!P0 NANOSLEEP.SYNCS 0x989680 ;  /* 0x009896800000895d */ /* 0x008fea0003900000 */
[----:B------:R-:W3:Y:S02]  /*9da0*/  @!P0 SYNCS.PHASECHK.TRANS64 P0, [R2+URZ+0x26800], R5 ;  /* 0x02680005020085a7 */ /* 0x000ee4000800007f */
[----:B---3--:R-:W-:Y:S05]  /*9db0*/  @!P0 BRA `(.L_x_2278) ;  /* 0xfffffffc00f08947 */ /* 0x008fea000383ffff */
[----:B------:R-:W-:Y:S05]  /*9dc0*/  BRA `(.L_x_2277) ;  /* 0xffffff7400687947 */ /* 0x000fea000383ffff */
.L_x_2283:
[----:B--2---:R-:W-:-:S04]  /*9dd0*/  IMAD.U32 R5, RZ, RZ, UR8 ;  /* 0x00000008ff057e24 */ /* 0x004fc8000f8e00ff */
[----:B------:R2:W3:Y:S03]  /*9de0*/  SYNCS.PHASECHK.TRANS64.TRYWAIT P1, [R5+URZ+0x26810], R6 ;  /* 0x02681006050075a7 */ /* 0x0004e6000802017f */
[----:B---3--:R-:W-:Y:S05]  /*9df0*/  @!P1 NANOSLEEP.SYNCS 0x989680 ;  /* 0x009896800000995d */ /* 0x008fea0003900000 */
[----:B------:R-:W3:Y:S02]  /*9e00*/  @!P1 SYNCS.PHASECHK.TRANS64 P1, [R5+URZ+0x26810], R6 ;  /* 0x02681006050095a7 */ /* 0x000ee4000802007f */
[----:B---3--:R-:W-:Y:S05]  /*9e10*/  @!P1 BRA `(.L_x_2283) ;  /* 0xfffffffc00ec9947 */ /* 0x008fea000383ffff */
[----:B------:R-:W-:Y:S05]  /*9e20*/  BRA `(.L_x_2282) ;  /* 0xffffff7c00c07947 */ /* 0x000fea000383ffff */
.L_x_2287:
[----:B------:R-:W-:-:S04]  /*9e30*/  IMAD.U32 R5, RZ, RZ, UR8 ;  /* 0x00000008ff057e24 */ /* 0x000fc8000f8e00ff */
[----:B------:R1:W1:Y:S03]  /*9e40*/  SYNCS.PHASECHK.TRANS64.TRYWAIT P1, [R5+URZ+0x26830], R6 ;  /* 0x02683006050075a7 */ /* 0x000266000802017f */
[----:B-1----:R-:W-:Y:S05]  /*9e50*/  @!P1 NANOSLEEP.SYNCS 0x989680 ;  /* 0x009896800000995d */ /* 0x002fea0003900000 */
[----:B------:R-:W1:Y:S02]  /*9e60*/  @!P1 SYNCS.PHASECHK.TRANS64 P1, [R5+URZ+0x26830], R6 ;  /* 0x02683006050095a7 */ /* 0x000e64000802007f */
[----:B-1----:R-:W-:Y:S05]  /*9e70*/  @!P1 BRA `(.L_x_2287) ;  /* 0xfffffffc00ec9947 */ /* 0x002fea000383ffff */
[----:B------:R-:W-:Y:S05]  /*9e80*/  BRA `(.L_x_2286) ;  /* 0xffffff8000c87947 */ /* 0x000fea000383ffff */
.L_x_2315:
[----:B------:R-:W-:Y:S01]  /*9e90*/  BSSY B1, `(.L_x_2382) ;  /* 0x0000005000017945 */ /* 0x000fe20003800000 */
[----:B------:R-:W-:-:S07]  /*9ea0*/  IMAD.MOV.U32 R15, RZ, RZ, -0x1 ;  /* 0xffffffffff0f7424 */ /* 0x000fce00078e00ff */
[----:B------:R-:W-:Y:S05]  /*9eb0*/  WARPSYNC.COLLECTIVE R15, `(.L_x_2383) ;  /* 0x000000000f087348 */ /* 0x000fea0003c00000 */
[----:B------:R-:W-:Y:S01]  /*9ec0*/  NOP ;  /* 0x0000000000007918 */ /* 0x000fe20000000000 */
[----:B------:R-:W-:Y:S01]  /*9ed0*/  ENDCOLLECTIVE ;  /* 0x000000000000791b */ /* 0x000fe20003800000 */
.L_x_2383:
[----:B------:R-:W-:Y:S05]  /*9ee0*/  BSYNC B1 ;  /* 0x0000000000017941 */ /* 0x000fea0003800000 */
.L_x_2382:
[----:B------:R-:W-:Y:S05]  /*9ef0*/  BRA `(.L_x_2384) ;  /* 0xffffffc400647947 */ /* 0x000fea000383ffff */
.L_x_2328:
[----:B------:R-:W-:Y:S01]  /*9f00*/  BSSY B1, `(.L_x_2385) ;  /* 0x0000005000017945 */ /* 0x000fe20003800000 */
[----:B------:R-:W-:-:S07]  /*9f10*/  IMAD.MOV.U32 R15, RZ, RZ, -0x1 ;  /* 0xffffffffff0f7424 */ /* 0x000fce00078e00ff */
[----:B------:R-:W-:Y:S05]  /*9f20*/  WARPSYNC.COLLECTIVE R15, `(.L_x_2386) ;  /* 0x000000000f087348 */ /* 0x000fea0003c00000 */
[----:B------:R-:W-:Y:S01]  /*9f30*/  NOP ;  /* 0x0000000000007918 */ /* 0x000fe20000000000 */
[----:B------:R-:W-:Y:S01]  /*9f40*/  ENDCOLLECTIVE ;  /* 0x000000000000791b */ /* 0x000fe20003800000 */
.L_x_2386:
[----:B------:R-:W-:Y:S05]  /*9f50*/  BSYNC B1 ;  /* 0x0000000000017941 */ /* 0x000fea0003800000 */
.L_x_2385:
[----:B------:R-:W-:Y:S05]  /*9f60*/  BRA `(.L_x_2387) ;  /* 0xffffffcc00047947 */ /* 0x000fea000383ffff */
.L_x_2340:
[----:B------:R-:W-:Y:S01]  /*9f70*/  BSSY B1, `(.L_x_2388) ;  /* 0x0000005000017945 */ /* 0x000fe20003800000 */
[----:B------:R-:W-:-:S07]  /*9f80*/  IMAD.MOV.U32 R15, RZ, RZ, -0x1 ;  /* 0xffffffffff0f7424 */ /* 0x000fce00078e00ff */
[----:B------:R-:W-:Y:S05]  /*9f90*/  WARPSYNC.COLLECTIVE R15, `(.L_x_2389) ;  /* 0x000000000f087348 */ /* 0x000fea0003c00000 */
[----:B------:R-:W-:Y:S01]  /*9fa0*/  NOP ;  /* 0x0000000000007918 */ /* 0x000fe20000000000 */
[----:B------:R-:W-:Y:S01]  /*9fb0*/  ENDCOLLECTIVE ;  /* 0x000000000000791b */ /* 0x000fe20003800000 */
.L_x_2389:
[----:B------:R-:W-:Y:S05]  /*9fc0*/  BSYNC B1 ;  /* 0x0000000000017941 */ /* 0x000fea0003800000 */
.L_x_2388:
[----:B------:R-:W-:Y:S05]  /*9fd0*/  BRA `(.L_x_2390) ;  /* 0xffffffd000407947 */ /* 0x000fea000383ffff */
.L_x_2354:
[----:B-1----:R1:W2:Y:S02]  /*9fe0*/  SYNCS.PHASECHK.TRANS64.TRYWAIT P0, [R16+URZ+0x26820], R3 ;  /* 0x02682003100075a7 */ /* 0x0022a4000800017f */
[----:B--2---:R-:W-:Y:S05]  /*9ff0*/  @!P0 NANOSLEEP.SYNCS 0x989680 ;  /* 0x009896800000895d */ /* 0x004fea0003900000 */
[----:B------:R-:W2:Y:S02]  /*a000*/  @!P0 SYNCS.PHASECHK.TRANS64 P0, [R16+URZ+0x26820], R3 ;  /* 0x02682003100085a7 */ /* 0x000ea4000800007f */
[----:B--2---:R-:W-:Y:S05]  /*a010*/  @!P0 BRA `(.L_x_2354) ;  /* 0xfffffffc00f08947 */ /* 0x004fea000383ffff */
[----:B------:R-:W-:Y:S05]  /*a020*/  BRA `(.L_x_2391) ;  /* 0xffffffd800bc7947 */ /* 0x000fea000383ffff */
.L_x_2358:
[----:B-1----:R1:W3:Y:S02]  /*a030*/  SYNCS.PHASECHK.TRANS64.TRYWAIT P1, [R16+URZ+0x26840], R21 ;  /* 0x02684015100075a7 */ /* 0x0022e4000802017f */
[----:B---3--:R-:W-:Y:S05]  /*a040*/  @!P1 NANOSLEEP.SYNCS 0x989680 ;  /* 0x009896800000995d */ /* 0x008fea0003900000 */
[----:B------:R-:W3:Y:S02]  /*a050*/  @!P1 SYNCS.PHASECHK.TRANS64 P1, [R16+URZ+0x26840], R21 ;  /* 0x02684015100095a7 */ /* 0x000ee4000802007f */
[----:B---3--:R-:W-:Y:S05]  /*a060*/  @!P1 BRA `(.L_x_2358) ;  /* 0xfffffffc00f09947 */ /* 0x008fea000383ffff */
[----:B------:R-:W-:Y:S05]  /*a070*/  BRA `(.L_x_2392) ;  /* 0xffffffe000ec7947 */ /* 0x000fea000383ffff */
.L_x_2360:
[----:B--2---:R2:W3:Y:S02]  /*a080*/  SYNCS.PHASECHK.TRANS64.TRYWAIT P1, [R16+URZ+0x26828], R21 ;  /* 0x02682815100075a7 */ /* 0x0044e4000802017f */
[----:B---3--:R-:W-:Y:S05]  /*a090*/  @!P1 NANOSLEEP.SYNCS 0x989680 ;  /* 0x009896800000995d */ /* 0x008fea0003900000 */
[----:B------:R-:W3:Y:S02]  /*a0a0*/  @!P1 SYNCS.PHASECHK.TRANS64 P1, [R16+URZ+0x26828], R21 ;  /* 0x02682815100095a7 */ /* 0x000ee4000802007f */
[----:B---3--:R-:W-:Y:S05]  /*a0b0*/  @!P1 BRA `(.L_x_2360) ;  /* 0xfffffffc00f09947 */ /* 0x008fea000383ffff */
[----:B------:R-:W-:Y:S05]  /*a0c0*/  BRA `(.L_x_2393) ;  /* 0xffffffe4009c7947 */ /* 0x000fea000383ffff */
.L_x_2362:
[----:B---3--:R3:W4:Y:S02]  /*a0d0*/  SYNCS.PHASECHK.TRANS64.TRYWAIT P1, [R16+URZ+0x26848], R21 ;  /* 0x02684815100075a7 */ /* 0x008724000802017f */
[----:B----4-:R-:W-:Y:S05]  /*a0e0*/  @!P1 NANOSLEEP.SYNCS 0x989680 ;  /* 0x009896800000995d */ /* 0x010fea0003900000 */
[----:B------:R-:W4:Y:S02]  /*a0f0*/  @!P1 SYNCS.PHASECHK.TRANS64 P1, [R16+URZ+0x26848], R21 ;  /* 0x02684815100095a7 */ /* 0x000f24000802007f */
[----:B----4-:R-:W-:Y:S05]  /*a100*/  @!P1 BRA `(.L_x_2362) ;  /* 0xfffffffc00f09947 */ /* 0x010fea000383ffff */
[----:B------:R-:W-:Y:S05]  /*a110*/  BRA `(.L_x_2394) ;  /* 0xffffffe8004c7947 */ /* 0x000fea000383ffff */
.L_x_2364:
[----:B------:R-:W-:-:S07]  /*a120*/  SHF.L.U32 R5, R11, 0x1f, RZ ;  /* 0x0000001f0b057819 */ /* 0x000fce00000006ff */
.L_x_2395:
[----:B------:R1:W1:Y:S02]  /*a130*/  SYNCS.PHASECHK.TRANS64.TRYWAIT P1, [R16+URZ+0x26820], R5 ;  /* 0x02682005100075a7 */ /* 0x000264000802017f */
[----:B-1----:R-:W-:Y:S05]  /*a140*/  @!P1 NANOSLEEP.SYNCS 0x989680 ;  /* 0x009896800000995d */ /* 0x002fea0003900000 */
[----:B------:R-:W1:Y:S02]  /*a150*/  @!P1 SYNCS.PHASECHK.TRANS64 P1, [R16+URZ+0x26820], R5 ;  /* 0x02682005100095a7 */ /* 0x000e64000802007f */
[----:B-1----:R-:W-:Y:S05]  /*a160*/  @!P1 BRA `(.L_x_2395) ;  /* 0xfffffffc00f09947 */ /* 0x002fea000383ffff */
[----:B------:R-:W-:Y:S05]  /*a170*/  BRA `(.L_x_2396) ;  /* 0xffffffe800e47947 */ /* 0x000fea000383ffff */
.L_x_2367:
[----:B-1----:R1:W2:Y:S02]  /*a180*/  SYNCS.PHASECHK.TRANS64.TRYWAIT P1, [R16+URZ+0x26840], R13 ;  /* 0x0268400d100075a7 */ /* 0x0022a4000802017f */
[----:B--2---:R-:W-:Y:S05]  /*a190*/  @!P1 NANOSLEEP.SYNCS 0x989680 ;  /* 0x009896800000995d */ /* 0x004fea0003900000 */
[----:B------:R-:W2:Y:S02]  /*a1a0*/  @!P1 SYNCS.PHASECHK.TRANS64 P1, [R16+URZ+0x26840], R13 ;  /* 0x0268400d100095a7 */ /* 0x000ea4000802007f */
[----:B--2---:R-:W-:Y:S05]  /*a1b0*/  @!P1 BRA `(.L_x_2367) ;  /* 0xfffffffc00f09947 */ /* 0x004fea000383ffff */
[----:B------:R-:W-:Y:S05]  /*a1c0*/  BRA `(.L_x_2397) ;  /* 0xffffffec00b87947 */ /* 0x000fea000383ffff */
.L_x_2369:
[----:B--2---:R2:W1:Y:S02]  /*a1d0*/  SYNCS.PHASECHK.TRANS64.TRYWAIT P1, [R16+URZ+0x26828], R13 ;  /* 0x0268280d100075a7 */ /* 0x004464000802017f */
[----:B-1----:R-:W-:Y:S05]  /*a1e0*/  @!P1 NANOSLEEP.SYNCS 0x989680 ;  /* 0x009896800000995d */ /* 0x002fea0003900000 */
[----:B------:R-:W1:Y:S02]  /*a1f0*/  @!P1 SYNCS.PHASECHK.TRANS64 P1, [R16+URZ+0x26828], R13 ;  /* 0x0268280d100095a7 */ /* 0x000e64000802007f */
[----:B-1----:R-:W-:Y:S05]  /*a200*/  @!P1 BRA `(.L_x_2369) ;  /* 0xfffffffc00f09947 */ /* 0x002fea000383ffff */
[----:B------:R-:W-:Y:S05]  /*a210*/  BRA `(.L_x_2398) ;  /* 0xfffffff0005c7947 */ /* 0x000fea000383ffff */
.L_x_2371:
[----:B------:R1:W1:Y:S02]  /*a220*/  SYNCS.PHASECHK.TRANS64.TRYWAIT P0, [R3+URZ+0x26840], R0 ;  /* 0x02684000030075a7 */ /* 0x000264000800017f */
[----:B-1----:R-:W-:Y:S05]  /*a230*/  @!P0 NANOSLEEP.SYNCS 0x989680 ;  /* 0x009896800000895d */ /* 0x002fea0003900000 */
[----:B------:R-:W1:Y:S02]  /*a240*/  @!P0 SYNCS.PHASECHK.TRANS64 P0, [R3+URZ+0x26840], R0 ;  /* 0x02684000030085a7 */ /* 0x000e64000800007f */
[----:B-1----:R-:W-:Y:S05]  /*a250*/  @!P0 BRA `(.L_x_2371) ;  /* 0xfffffffc00f08947 */ /* 0x002fea000383ffff */
[----:B------:R-:W-:Y:S05]  /*a260*/  BRA `(.L_x_2399) ;  /* 0xfffffff4002c7947 */ /* 0x000fea000383ffff */
.L_x_2373:
[----:B------:R-:W-:Y:S01]  /*a270*/  BSSY B1, `(.L_x_2400) ;  /* 0x0000006000017945 */ /* 0x000fe20003800000 */
[----:B------:R-:W-:-:S07]  /*a280*/  IMAD.MOV.U32 R15, RZ, RZ, -0x1 ;  /* 0xffffffffff0f7424 */ /* 0x000fce00078e00ff */
[----:B------:R-:W-:Y:S05]  /*a290*/  WARPSYNC.COLLECTIVE R15, `(.L_x_2401) ;  /* 0x000000000f0c7348 */ /* 0x000fea0003c00000 */
[----:B------:R-:W-:Y:S02]  /*a2a0*/  ELECT P6, UR62, PT ;  /* 0x00000000003e782f */ /* 0x000fe400038c0000 */
[----:B------:R-:W-:Y:S01]  /*a2b0*/  MOV R14, UR62 ;  /* 0x0000003e000e7c02 */ /* 0x000fe20008000f00 */
[----:B------:R-:W-:Y:S10]  /*a2c0*/  ENDCOLLECTIVE ;  /* 0x000000000000791b */ /* 0x000ff40003800000 */
.L_x_2401:
[----:B------:R-:W-:Y:S05]  /*a2d0*/  BSYNC B1 ;  /* 0x0000000000017941 */ /* 0x000fea0003800000 */
.L_x_2400:
[----:B------:R-:W-:Y:S05]  /*a2e0*/  BRA `(.L_x_2402) ;  /* 0xfffffff400f47947 */ /* 0x000fea000383ffff */
.L_x_2375:
[----:B-1----:R1:W2:Y:S02]  /*a2f0*/  SYNCS.PHASECHK.TRANS64.TRYWAIT P0, [R6+URZ], R5 ;  /* 0x00000005060075a7 */ /* 0x0022a4000800017f */
[----:B--2---:R-:W-:Y:S05]  /*a300*/  @!P0 NANOSLEEP.SYNCS 0x989680 ;  /* 0x009896800000895d */ /* 0x004fea0003900000 */
[----:B------:R-:W2:Y:S02]  /*a310*/  @!P0 SYNCS.PHASECHK.TRANS64 P0, [R6+URZ], R5 ;  /* 0x00000005060085a7 */ /* 0x000ea4000800007f */
[----:B--2---:R-:W-:Y:S05]  /*a320*/  @!P0 BRA `(.L_x_2375) ;  /* 0xfffffffc00f08947 */ /* 0x004fea000383ffff */
[----:B------:R-:W-:Y:S05]  /*a330*/  BRA `(.L_x_2403) ;  /* 0xfffffff800347947 */ /* 0x000fea000383ffff */
.L_x_2376:
[----:B--2---:R2:W3:Y:S02]  /*a340*/  SYNCS.PHASECHK.TRANS64.TRYWAIT P0, [R3+URZ], R2 ;  /* 0x00000002030075a7 */ /* 0x0044e4000800017f */
[----:B---3--:R-:W-:Y:S05]  /*a350*/  @!P0 NANOSLEEP.SYNCS 0x989680 ;  /* 0x009896800000895d */ /* 0x008fea0003900000 */
[----:B------:R-:W3:Y:S02]  /*a360*/  @!P0 SYNCS.PHASECHK.TRANS64 P0, [R3+URZ], R2 ;  /* 0x00000002030085a7 */ /* 0x000ee4000800007f */
[----:B---3--:R-:W-:Y:S05]  /*a370*/  @!P0 BRA `(.L_x_2376) ;  /* 0xfffffffc00f08947 */ /* 0x008fea000383ffff */
[----:B------:R-:W-:Y:S05]  /*a380*/  BRA `(.L_x_2404) ;  /* 0xfffffff800287947 */ /* 0x000fea000383ffff */
.L_x_2378:
[----:B--2---:R2:W3:Y:S02]  /*a390*/  SYNCS.PHASECHK.TRANS64.TRYWAIT P0, [R0+URZ], R5 ;  /* 0x00000005000075a7 */ /* 0x0044e4000800017f */
[----:B---3--:R-:W-:Y:S05]  /*a3a0*/  @!P0 NANOSLEEP.SYNCS 0x989680 ;  /* 0x009896800000895d */ /* 0x008fea0003900000 */
[----:B------:R-:W3:Y:S02]  /*a3b0*/  @!P0 SYNCS.PHASECHK.TRANS64 P0, [R0+URZ], R5 ;  /* 0x00000005000085a7 */ /* 0x000ee4000800007f */
[----:B---3--:R-:W-:Y:S05]  /*a3c0*/  @!P0 BRA `(.L_x_2378) ;  /* 0xfffffffc00f08947 */ /* 0x008fea000383ffff */
[----:B------:R-:W-:Y:S05]  /*a3d0*/  BRA `(.L_x_2405) ;  /* 0xfffffff8002c7947 */ /* 0x000fea000383ffff */
.L_x_2406:
        /* <DEDUP_REMOVED lines=10> */
.L_x_3312:


//--------------------- .text._ZN7cutlass13device_kernelIN5flash11enable_sm90INS1_16FlashAttnBwdSm90INS1_25CollectiveMainloopBwdSm90ILi2ELi2ELi2EN4cute5tupleIJNS5_1CILi1EEES8_S8_EEENS6_IJNS7_ILi64EEENS7_ILi128EEENS7_ILi96EEEEEENS_6half_tEfNS_4arch4Sm90ELb1ELb0ELb0ELb0ELb0ELb1ELb0ELb0ELi2ELi1ELi2ELi1ELb1EEENS1_24CollectiveEpilogueBwdGQAISD_fSG_Li256ELb0ELb0EEENS1_25SingleTileBwdLPTSchedulerILb0ELi128ELb0EEEEEEEEEvNT_6ParamsE --------------------------
	.section	.text._ZN7cutlass13device_kernelIN5flash11enable_sm90INS1_16FlashAttnBwdSm90INS1_25CollectiveMainloopBwdSm90ILi2ELi2ELi2EN4cute5tupleIJNS5_1CILi1EEES8_S8_EEENS6_IJNS7_ILi64EEENS7_ILi128EEENS7_ILi96EEEEEENS_6half_tEfNS_4arch4Sm90ELb1ELb0ELb0ELb0ELb0ELb1ELb0ELb0ELi2ELi1ELi2ELi1ELb1EEENS1_24CollectiveEpilogueBwdGQAISD_fSG_Li256ELb0ELb0EEENS1_25SingleTileBwdLPTSchedulerILb0ELi128ELb0EEEEEEEEEvNT_6ParamsE,"ax",@progbits
	.align	128
.text._ZN7cutlass13device_kernelIN5flash11enable_sm90INS1_16FlashAttnBwdSm90INS1_25CollectiveMainloopBwdSm90ILi2ELi2ELi2EN4cute5tupleIJNS5_1CILi1EEES8_S8_EEENS6_IJNS7_ILi64EEENS7_ILi128EEENS7_ILi96EEEEEENS_6half_tEfNS_4arch4Sm90ELb1ELb0ELb0ELb0ELb0ELb1ELb0ELb0ELi2ELi1ELi2ELi1ELb1EEENS1_24CollectiveEpilogueBwdGQAISD_fSG_Li256ELb0ELb0EEENS1_25SingleTileBwdLPTSchedulerILb0ELi128ELb0EEEEEEEEEvNT_6ParamsE:
        .type           _ZN7cutlass13device_kernelIN5flash11enable_sm90INS1_16FlashAttnBwdSm90INS1_25CollectiveMainloopBwdSm90ILi2ELi2ELi2EN4cute5tupleIJNS5_1CILi1EEES8_S8_EEENS6_IJNS7_ILi64EEENS7_ILi128EEENS7_ILi96EEEEEENS_6half_tEfNS_4arch4Sm90ELb1ELb0ELb0ELb0ELb0ELb1ELb0ELb0ELi2ELi1ELi2ELi1ELb1EEENS1_24CollectiveEpilogueBwdGQAISD_fSG_Li256ELb0ELb0EEENS1_25SingleTileBwdLPTSchedulerILb0ELi128ELb0EEEEEEEEEvNT_6ParamsE,@function
        .size           _ZN7cutlass13device_kernelIN5flash11enable_sm90INS1_16FlashAttnBwdSm90INS1_25CollectiveMainloopBwdSm90ILi2ELi2ELi2EN4cute5tupleIJNS5_1CILi1EEES8_S8_EEENS6_IJNS7_ILi64EEENS7_ILi128EEENS7_ILi96EEEEEENS_6half_tEfNS_4arch4Sm90ELb1ELb0ELb0ELb0ELb0ELb1ELb0ELb0ELi2ELi1ELi2ELi1ELb1EEENS1_24CollectiveEpilogueBwdGQAISD_fSG_Li256ELb0ELb0EEENS1_25SingleTileBwdLPTSchedulerILb0ELi128ELb0EEEEEEEEEvNT_6ParamsE,(.L_x_3313 - _ZN7cutlass13device_kernelIN5flash11enable_sm90INS1_16FlashAttnBwdSm90INS1_25CollectiveMainloopBwdSm90ILi2ELi2ELi2EN4cute5tupleIJNS5_1CILi1EEES8_S8_EEENS6_IJNS7_ILi64EEENS7_ILi128EEENS7_ILi96EEEEEENS_6half_tEfNS_4arch4Sm90ELb1ELb0ELb0ELb0ELb0ELb1ELb0ELb0ELi2ELi1ELi2ELi1ELb1EEENS1_24CollectiveEpilogueBwdGQAISD_fSG_Li256ELb0ELb0EEENS1_25SingleTileBwdLPTSchedulerILb0ELi128ELb0EEEEEEEEEvNT_6ParamsE)
        .other          _ZN7cutlass13device_kernelIN5flash11enable_sm90INS1_16FlashAttnBwdSm90INS1_25CollectiveMainloopBwdSm90ILi2ELi2ELi2EN4cute5tupleIJNS5_1CILi1EEES8_S8_EEENS6_IJNS7_ILi64EEENS7_ILi128EEENS7_ILi96EEEEEENS_6half_tEfNS_4arch4Sm90ELb1ELb0ELb0ELb0ELb0ELb1ELb0ELb0ELi2ELi1ELi2ELi1ELb1EEENS1_24CollectiveEpilogueBwdGQAISD_fSG_Li256ELb0ELb0EEENS1_25SingleTileBwdLPTSchedulerILb0ELi128ELb0EEEEEEEEEvNT_6ParamsE,@"STO_CUDA_ENTRY STV_DEFAULT"
_ZN7cutlass13device_kernelIN5flash11enable_sm90INS1_16FlashAttnBwdSm90INS1_25CollectiveMainloopBwdSm90ILi2ELi2ELi2EN4cute5tupleIJNS5_1CILi1EEES8_S8_EEENS6_IJNS7_ILi64EEENS7_ILi128EEENS7_ILi96EEEEEENS_6half_tEfNS_4arch4Sm90ELb1ELb0ELb0ELb0ELb0ELb1ELb0ELb0ELi2ELi1ELi2ELi1ELb1EEENS1_24CollectiveEpilogueBwdGQAISD_fSG_Li256ELb0ELb0EEENS1_25SingleTileBwdLPTSchedulerILb0ELi128ELb0EEEEEEEEEvNT_6ParamsE:
        /* <DEDUP_REMOVED lines=24> */
.L_x_2408:
[----:B------:R-:W-:Y:S05]  /*0180*/  BSYNC B0 ;  /* 0x0000000000007941 */ /* 0x000fea0003800000 */
.L_x_2407:
        /* <DEDUP_REMOVED lines=37> */
.L_x_2409:
        /* <DEDUP_REMOVED lines=22> */
.L_x_2410:
[----:B------:R-:W-:Y:S01]  /*0540*/  PLOP3.LUT P0, PT, PT, PT, UP0, 0x80, 0x0 ;  /* 0x000000000000781c */ /* 0x000fe20003f0f008 */
[----:B------:R-:W-:Y:S01]  /*0550*/  NOP ;  /* 0x0000000000007918 */ /* 0x000fe20000000000 */
[----:B------:R-:W-:Y:S01]  /*0560*/  BSSY B6, `(.L_x_2411) ;  /* 0x00007e4000067945 */ /* 0x000fe20003800000 */
[----:B-12-4-:R-:W-:Y:S10]  /*0570*/  BAR.SYNC.DEFER_BLOCKING 0x0 ;  /* 0x0000000000007b1d */ /* 0x016ff40000010000 */
[----:B------:R-:W-:Y:S05]  /*0580*/  @!P0 BRA `(.L_x_2412) ;  /* 0x0000004400f08947 */ /* 0x000fea0003800000 */
.L_x_2413:
        /* <DEDUP_REMOVED lines=32> */
.L_x_2414:
[----:B------:R-:W-:Y:S01]  /*0790*/  ULDC UR7, c[0x0][0x8cc] ;  /* 0x0002330000077ab9 */ /* 0x000fe20000000800 */
[----:B------:R-:W-:Y:S01]  /*07a0*/  UMOV UR36, UR10 ;  /* 0x0000000a00247c82 */ /* 0x000fe20008000000 */
[----:B------:R-:W-:-:S11]  /*07b0*/  UISETP.NE.AND UP0, UPT, UR7, 0x1, UPT ;  /* 0x000000010700788c */ /* 0x000fd6000bf05270 */
[----:B------:R-:W-:Y:S02]  /*07c0*/  @UP0 ULDC.64 UR8, c[0x0][0x8d0] ;  /* 0x0002340000080ab9 */ /* 0x000fe40000000a00 */
[----:B------:R-:W-:-:S04]  /*07d0*/  UIMAD.WIDE.U32 UR4, UR10, UR8, URZ ;  /* 0x000000080a0472a5 */ /* 0x000fc8000f8e003f */
[----:B------:R-:W-:-:S04]  /*07e0*/  @UP0 USHF.R.U32.HI UR36, URZ, UR9, UR5 ;  /* 0x000000093f240299 */ /* 0x000fc80008011605 */
[----:B------:R-:W-:-:S12]  /*07f0*/  UIMAD UR4, UR36, UR7, URZ ;  /* 0x00000007240472a4 */ /* 0x000fd8000f8e023f */
.L_x_2415:
        /* <DEDUP_REMOVED lines=101> */
.L_x_2419:
        /* <DEDUP_REMOVED lines=15> */
.L_x_2418:
        /* <DEDUP_REMOVED lines=22> */
.L_x_2421:
        /* <DEDUP_REMOVED lines=15> */
.L_x_2420:
[----:B------:R-:W-:Y:S01]  /*1190*/  SHF.R.S32.HI R23, RZ, 0x1f, R22 ;  /* 0x0000001fff177819 */ /* 0x000fe20000011416 */
[----:B------:R-:W-:-:S03]  /*11a0*/  UMOV UR4, 0xffffffff ;  /* 0xffffffff00047882 */ /* 0x000fc60000000000 */
[----:B------:R-:W-:-:S04]  /*11b0*/  LEA.HI R0, R23, R22, RZ, 0x7 ;  /* 0x0000001617007211 */ /* 0x000fc800078f38ff */
[----:B------:R-:W-:Y:S01]  /*11c0*/  SHF.R.S32.HI R19, RZ, 0x7, R0 ;  /* 0x00000007ff137819 */ /* 0x000fe20000011400 */
[----:B------:R-:W-:Y:S06]  /*11d0*/  BRA.DIV UR4, `(.L_x_2422) ;  /* 0x0000007204787947 */ /* 0x000fec000b800000 */
[----:B------:R1:W2:Y:S02]  /*11e0*/  SHFL.IDX PT, R14, R19, RZ, 0x1f ;  /* 0x00001fff130e7589 */ /* 0x0002a400000e0000 */
.L_x_2496:
        /* <DEDUP_REMOVED lines=15> */
.L_x_2423:
        /* <DEDUP_REMOVED lines=19> */
.L_x_2425:
        /* <DEDUP_REMOVED lines=36> */
[----:B------:R-:W-:Y:S01]  /*1650*/  IMAD.SHL.U32 R7, R7, 0x10, RZ ;  /* 0x0000001007077824 */ /* 0x000fe200078e00ff */
[----:B------:R-:W-:Y:S01]  /*1660*/  UIMAD UR4, UR36, -0x80, UR4 ;  /* 0xffffff80240478a4 */ /* 0x000fe2000f8e0204 */
[----:B------:R-:W-:Y:S01]  /*1670*/  LEA.HI R25, R25, R24, RZ, 0x5 ;  /* 0x0000001819197211 */ /* 0x000fe200078f28ff */
[----:B------:R-:W2:Y:S01]  /*1680*/  LDSM.16.M88.4 R184, [R5+0x6000] ;  /* 0x0060000005b8783b */ /* 0x000ea20000000200 */
[----:B------:R-:W-:Y:S02]  /*1690*/  LEA.HI R22, R23, R22, RZ, 0x3 ;  /* 0x0000001617167211 */ /* 0x000fe400078f18ff */
[----:B------:R-:W-:Y:S02]  /*16a0*/  CS2R R118, SRZ ;  /* 0x0000000000767805 */ /* 0x000fe4000001ff00 */
[----:B------:R-:W-:Y:S01]  /*16b0*/  LOP3.LUT R7, R0, 0x30, R7, 0xf8, !PT ;  /* 0x0000003000077812 */ /* 0x000fe200078ef807 */
[----:B------:R-:W-:Y:S01]  /*16c0*/  IMAD.U32 R6, RZ, RZ, UR4 ;  /* 0x00000004ff067e24 */ /* 0x000fe2000f8e00ff */
[----:B------:R-:W-:Y:S01]  /*16d0*/  SHF.R.S32.HI R25, RZ, 0x5, R25 ;  /* 0x00000005ff197819 */ /* 0x000fe20000011419 */
[----:B------:R-:W3:Y:S01]  /*16e0*/  LDSM.16.M88.4 R188, [R5+0x8000] ;  /* 0x0080000005bc783b */ /* 0x000ee20000000200 */
[----:B------:R-:W-:-:S02]  /*16f0*/  SHF.R.S32.HI R3, RZ, 0x2, R26 ;  /* 0x00000002ff037819 */ /* 0x000fc4000001141a */
[----:B------:R-:W-:Y:S02]  /*1700*/  CS2R R116, SRZ ;  /* 0x0000000000747805 */ /* 0x000fe4000001ff00 */
[----:B------:R-:W-:Y:S01]  /*1710*/  SHF.R.S32.HI R26, RZ, 0x1f, R26 ;  /* 0x0000001fff1a7819 */ /* 0x000fe2000001141a */
[----:B------:R-:W-:Y:S01]  /*1720*/  IMAD R25, R25, -0x10, R6 ;  /* 0xfffffff019197824 */ /* 0x000fe200078e0206 */
[----:B------:R-:W-:Y:S01]  /*1730*/  LOP3.LUT R7, R7, 0x8, R22, 0xf8, !PT ;  /* 0x0000000807077812 */ /* 0x000fe200078ef816 */
[----:B------:R4:W2:Y:S01]  /*1740*/  LDSM.16.M88.4 R192, [R5+0xa000] ;  /* 0x00a0000005c0783b */ /* 0x0008a20000000200 */
[----:B------:R-:W-:Y:S02]  /*1750*/  SHF.R.U32.HI R0, RZ, 0x3, R0 ;  /* 0x00000003ff007819 */ /* 0x000fe40000011600 */
[----:B------:R-:W-:Y:S02]  /*1760*/  CS2R R114, SRZ ;  /* 0x0000000000727805 */ /* 0x000fe4000001ff00 */
[----:B------:R-:W-:-:S02]  /*1770*/  LEA.HI R26, R26, R3, RZ, 0x3 ;  /* 0x000000031a1a7211 */ /* 0x000fc400078f18ff */
[----:B------:R-:W-:Y:S02]  /*1780*/  CS2R R112, SRZ ;  /* 0x0000000000707805 */ /* 0x000fe4000001ff00 */
[----:B------:R-:W-:Y:S02]  /*1790*/  LEA.HI R6, R19, R19, RZ, 0x1 ;  /* 0x0000001313067211 */ /* 0x000fe400078f08ff */
[----:B------:R-:W-:Y:S02]  /*17a0*/  CS2R R110, SRZ ;  /* 0x00000000006e7805 */ /* 0x000fe4000001ff00 */
[----:B------:R-:W-:Y:S01]  /*17b0*/  LOP3.LUT R0, R7, R0, RZ, 0x3c, !PT ;  /* 0x0000000007007212 */ /* 0x000fe200078e3cff */
[----:B------:R-:W-:Y:S01]  /*17c0*/  IMAD R7, R19, 0x8, R4 ;  /* 0x0000000813077824 */ /* 0x000fe200078e0204 */
[----:B------:R-:W-:Y:S01]  /*17d0*/  LOP3.LUT R26, R26, 0xfffffff8, RZ, 0xc0, !PT ;  /* 0xfffffff81a1a7812 */ /* 0x000fe200078ec0ff */
[----:B------:R-:W-:Y:S01]  /*17e0*/  IMAD.MOV.U32 R4, RZ, RZ, 0x20 ;  /* 0x00000020ff047424 */ /* 0x000fe200078e00ff */
[----:B------:R-:W-:Y:S01]  /*17f0*/  LOP3.LUT R6, R6, 0xfffffffe, RZ, 0xc0, !PT ;  /* 0xfffffffe06067812 */ /* 0x000fe200078ec0ff */
[----:B------:R-:W-:Y:S01]  /*1800*/  IMAD.U32 R0, R7, 0x200, R0 ;  /* 0x0000020007007824 */ /* 0x000fe200078e0000 */
[----:B------:R-:W-:-:S02]  /*1810*/  IADD3 R26, R25, R26, -R3 ;  /* 0x0000001a191a7210 */ /* 0x000fc40007ffe803 */
[----:B------:R-:W-:Y:S02]  /*1820*/  CS2R R108, SRZ ;  /* 0x00000000006c7805 */ /* 0x000fe4000001ff00 */
[----:B------:R-:W-:Y:S01]  /*1830*/  SEL R4, R4, 0xffffffe0, !P0 ;  /* 0xffffffe004047807 */ /* 0x000fe20004000000 */
[C---:B------:R-:W-:Y:S01]  /*1840*/  IMAD.IADD R3, R19.reuse, 0x1, -R6 ;  /* 0x0000000113037824 */ /* 0x040fe200078e0a06 */
[----:B------:R-:W-:Y:S01]  /*1850*/  CS2R R106, SRZ ;  /* 0x00000000006a7805 */ /* 0x000fe2000001ff00 */
[----:B-1----:R-:W-:Y:S01]  /*1860*/  IMAD R19, R19, 0x300, R24 ;  /* 0x0000030013137824 */ /* 0x002fe200078e0218 */
[----:B------:R-:W-:Y:S01]  /*1870*/  CS2R R104, SRZ ;  /* 0x0000000000687805 */ /* 0x000fe2000001ff00 */
[----:B------:R-:W-:Y:S01]  /*1880*/  IMAD.IADD R4, R5, 0x1, R4 ;  /* 0x0000000105047824 */ /* 0x000fe200078e0204 */
[----:B------:R-:W-:Y:S01]  /*1890*/  CS2R R102, SRZ ;  /* 0x0000000000667805 */ /* 0x000fe2000001ff00 */
[----:B----4-:R-:W-:Y:S01]  /*18a0*/  IMAD.SHL.U32 R5, R19, 0x4, RZ ;  /* 0x0000000413057824 */ /* 0x010fe200078e00ff */
[----:B------:R-:W-:Y:S01]  /*18b0*/  CS2R R100, SRZ ;  /* 0x0000000000647805 */ /* 0x000fe2000001ff00 */
[----:B------:R-:W-:Y:S01]  /*18c0*/  IMAD R3, R3, -0x40, R26 ;  /* 0xffffffc003037824 */ /* 0x000fe200078e021a */
[----:B------:R-:W1:Y:S01]  /*18d0*/  LDSM.16.M88.4 R196, [R4+0x6000] ;  /* 0x0060000004c4783b */ /* 0x000e620000000200 */
[----:B------:R-:W-:-:S02]  /*18e0*/  CS2R R98, SRZ ;  /* 0x0000000000627805 */ /* 0x000fc4000001ff00 */
[----:B------:R-:W-:Y:S02]  /*18f0*/  CS2R R96, SRZ ;  /* 0x0000000000607805 */ /* 0x000fe4000001ff00 */
[----:B------:R-:W-:Y:S01]  /*1900*/  CS2R R94, SRZ ;  /* 0x00000000005e7805 */ /* 0x000fe2000001ff00 */
[----:B------:R-:W4:Y:S01]  /*1910*/  LDSM.16.M88.4 R200, [R4+0x8000] ;  /* 0x0080000004c8783b */ /* 0x000f220000000200 */
        /* <DEDUP_REMOVED lines=36> */
[----:B-----5:R-:W-:Y:S01]  /*1b60*/  IMAD R4, R5, 0x4, R2 ;  /* 0x0000000405047824 */ /* 0x020fe200078e0202 */
[----:B------:R-:W-:Y:S01]  /*1b70*/  ULOP3.LUT UR11, UR38, 0x1, URZ, 0xfc, !UPT ;  /* 0x00000001260b7892 */ /* 0x000fe2000f8efc3f */
[----:B------:R-:W-:Y:S01]  /*1b80*/  UMOV UR9, URZ ;  /* 0x0000003f00097c82 */ /* 0x000fe20008000000 */
[----:B------:R-:W-:Y:S01]  /*1b90*/  UMOV UR4, URZ ;  /* 0x0000003f00047c82 */ /* 0x000fe20008000000 */
[----:B------:R-:W-:Y:S01]  /*1ba0*/  ULDC UR5, c[0x0][0x280] ;  /* 0x0000a00000057ab9 */ /* 0x000fe20000000800 */
[----:B-1234-:R-:W-:-:S08]  /*1bb0*/  ULDC UR6, c[0x0][0x744] ;  /* 0x0001d10000067ab9 */ /* 0x01efd00000000800 */
.L_x_2436:
[----:B------:R-:W-:-:S06]  /*1bc0*/  UISETP.NE.AND UP0, UPT, UR11, 0x3, UPT ;  /* 0x000000030b00788c */ /* 0x000fcc000bf05270 */
[----:B------:R-:W-:-:S13]  /*1bd0*/  PLOP3.LUT P0, PT, PT, PT, UP0, 0x80, 0x0 ;  /* 0x000000000000781c */ /* 0x000fda0003f0f008 */
[----:B-1----:R-:W-:Y:S05]  /*1be0*/  @!P0 BRA `(.L_x_2426) ;  /* 0x0000000000048947 */ /* 0x002fea0003800000 */
[----:B------:R-:W-:Y:S01]  /*1bf0*/  BPT.TRAP 0x1 ;  /* 0x000000040000795c */ /* 0x000fe20000300000 */
.L_x_2426:
[----:B------:R-:W-:Y:S01]  /*1c00*/  R2UR UR7, R2 ;  /* 0x00000000020772ca */ /* 0x000fe200000e0000 */
[----:B------:R-:W-:-:S05]  /*1c10*/  IMAD.U32 R6, RZ, RZ, UR9 ;  /* 0x00000009ff067e24 */ /* 0x000fca000f8e00ff */
[----:B------:R-:W-:-:S07]  /*1c20*/  SHF.L.U32 R6, R6, 0x1f, RZ ;  /* 0x0000001f06067819 */ /* 0x000fce00000006ff */
[----:B------:R-:W-:-:S09]  /*1c30*/  ULEA UR7, UR4, UR7, 0x3 ;  /* 0x0000000704077291 */ /* 0x000fd2000f8e183f */
[----:B------:R1:W2:Y:S01]  /*1c40*/  SYNCS.PHASECHK.TRANS64.TRYWAIT P1, [UR7+0x26810], R6 ;  /* 0x02681006ff0075a7 */ /* 0x0002a20008020147 */
[----:B------:R-:W-:Y:S05]  /*1c50*/  @!P0 BRA `(.L_x_2427) ;  /* 0x0000000000048947 */ /* 0x000fea0003800000 */
[----:B------:R-:W-:Y:S01]  /*1c60*/  BPT.TRAP 0x1 ;  /* 0x000000040000795c */ /* 0x000fe20000300000 */
.L_x_2427:
[----:B--2---:R-:W-:Y:S05]  /*1c70*/  @P1 BRA `(.L_x_2428) ;  /* 0x0000000000081947 */ /* 0x004fea0003800000 */
[----:B------:R-:W2:Y:S02]  /*1c80*/  SYNCS.PHASECHK.TRANS64.TRYWAIT P1, [UR7+0x26810], R6 ;  /* 0x02681006ff0075a7 */ /* 0x000ea40008020147 */
[----:B--2---:R-:W-:Y:S05]  /*1c90*/  @!P1 BRA `(.L_x_2429) ;  /* 0x0000006400fc9947 */ /* 0x004fea0003800000 */
.L_x_2428:
        /* <DEDUP_REMOVED lines=66> */
.L_x_2430:
[----:B------:R1:W1:Y:S01]  /*20c0*/  SYNCS.PHASECHK.TRANS64.TRYWAIT P1, [UR7+0x26830], R6 ;  /* 0x02683006ff0075a7 */ /* 0x0002620008020147 */
[----:B------:R-:W-:Y:S05]  /*20d0*/  @!P0 BRA `(.L_x_2431) ;  /* 0x0000000000048947 */ /* 0x000fea0003800000 */
[----:B------:R-:W-:Y:S01]  /*20e0*/  BPT.TRAP 0x1 ;  /* 0x000000040000795c */ /* 0x000fe20000300000 */
.L_x_2431:
[----:B-1----:R-:W-:Y:S05]  /*20f0*/  @P1 BRA `(.L_x_2432) ;  /* 0x0000000000081947 */ /* 0x002fea0003800000 */
[----:B------:R-:W1:Y:S02]  /*2100*/  SYNCS.PHASECHK.TRANS64.TRYWAIT P1, [UR7+0x26830], R6 ;  /* 0x02683006ff0075a7 */ /* 0x000e640008020147 */
[----:B-1----:R-:W-:Y:S05]  /*2110*/  @!P1 BRA `(.L_x_2433) ;  /* 0x0000006000f49947 */ /* 0x002fea0003800000 */
.L_x_2432:
        /* <DEDUP_REMOVED lines=67> */
[----:B------:R-:W-:Y:S01]  /*2550*/  MUFU.EX2 R12, R12 ;  /* 0x0000000c000c7308 */ /* 0x000fe20000000800 */
[----:B------:R-:W-:Y:S01]  /*2560*/  FSEL R15, R176, -INF , !P1 ;  /* 0xff800000b00f7808 */ /* 0x000fe20004800000 */
[----:B------:R-:W-:Y:S01]  /*2570*/  FFMA.FTZ R14, R14, UR6, -R23 ;  /* 0x000000060e0e7c23 */ /* 0x000fe20008010817 */
        /* <DEDUP_REMOVED lines=38> */
[----:B------:R-:W-:Y:S01]  /*27e0*/  ISETP.GT.AND P2, PT, R177, 0x19, PT ;  /* 0x00000019b100780c */ /* 0x000fe20003f44270 */
[----:B------:R-:W-:Y:S01]  /*27f0*/  FFMA.FTZ R176, R157, UR6, -R20 ;  /* 0x000000069db07c23 */ /* 0x000fe20008010814 */
[----:B------:R-:W-:Y:S01]  /*2800*/  FSEL R155, R162, -INF , !P1 ;  /* 0xff800000a29b7808 */ /* 0x000fe20004800000 */
[----:B------:R-:W-:Y:S01]  /*2810*/  FFMA.FTZ R163, R154, UR6, -R209 ;  /* 0x000000069aa37c23 */ /* 0x000fe200080108d1 */
[----:B------:R-:W-:Y:S01]  /*2820*/  FSEL R20, R167, -INF , !P2 ;  /* 0xff800000a7147808 */ /* 0x000fe20005000000 */
[----:B------:R-:W4:Y:S01]  /*2830*/  MUFU.EX2 R168, R168 ;  /* 0x000000a800a87308 */ /* 0x000f220000000800 */
[----:B------:R-:W-:Y:S01]  /*2840*/  FSEL R181, R170, -INF , !P6 ;  /* 0xff800000aab57808 */ /* 0x000fe20007000000 */
[----:B------:R-:W-:Y:S01]  /*2850*/  FFMA.FTZ R169, R155, UR6, -R208 ;  /* 0x000000069ba97c23 */ /* 0x000fe200080108d0 */
[----:B------:R-:W-:-:S02]  /*2860*/  FSEL R180, R171, -INF , !P5 ;  /* 0xff800000abb47808 */ /* 0x000fc40006800000 */
[----:B------:R-:W-:Y:S01]  /*2870*/  ISETP.GT.AND P1, PT, R177, 0x28, PT ;  /* 0x00000028b100780c */ /* 0x000fe20003f24270 */
[----:B------:R-:W-:Y:S01]  /*2880*/  FFMA.FTZ R212, R181, UR6, -R212 ;  /* 0x00000006b5d47c23 */ /* 0x000fe200080108d4 */
[C---:B------:R-:W-:Y:S01]  /*2890*/  ISETP.GT.AND P4, PT, R177.reuse, 0x29, PT ;  /* 0x00000029b100780c */ /* 0x040fe20003f84270 */
[----:B------:R-:W5:Y:S01]  /*28a0*/  MUFU.EX2 R162, R215 ;  /* 0x000000d700a27308 */ /* 0x000f620000000800 */
[C---:B------:R-:W-:Y:S01]  /*28b0*/  ISETP.GT.AND P3, PT, R177.reuse, 0x30, PT ;  /* 0x00000030b100780c */ /* 0x040fe20003f64270 */
[----:B------:R-:W-:Y:S01]  /*28c0*/  FFMA.FTZ R180, R180, UR6, -R213 ;  /* 0x00000006b4b47c23 */ /* 0x000fe200080108d5 */
[C---:B------:R-:W-:Y:S02]  /*28d0*/  ISETP.GT.AND P2, PT, R177.reuse, 0x31, PT ;  /* 0x00000031b100780c */ /* 0x040fe40003f44270 */
[C---:B------:R-:W-:Y:S02]  /*28e0*/  ISETP.GT.AND P6, PT, R177.reuse, 0x38, PT ;  /* 0x00000038b100780c */ /* 0x040fe40003fc4270 */
[----:B------:R-:W-:Y:S01]  /*28f0*/  ISETP.GT.AND P5, PT, R177, 0x39, PT ;  /* 0x00000039b100780c */ /* 0x000fe20003fa4270 */
[----:B------:R-:W-:Y:S01]  /*2900*/  FFMA.FTZ R177, R20, UR6, -R21 ;  /* 0x0000000614b17c23 */ /* 0x000fe20008010815 */
[----:B------:R-:W-:Y:S01]  /*2910*/  FSEL R208, R175, -INF , !P4 ;  /* 0xff800000afd07808 */ /* 0x000fe20006000000 */
[----:B------:R-:W-:Y:S01]  /*2920*/  MUFU.EX2 R165, R165 ;  /* 0x000000a500a57308 */ /* 0x000fe20000000800 */
        /* <DEDUP_REMOVED lines=41> */
[----:B------:R-:W-:Y:S01]  /*2bc0*/  ULOP3.LUT UR12, UR12, 0x3fff, URZ, 0xc0, !UPT ;  /* 0x00003fff0c0c7892 */ /* 0x000fe2000f8ec03f */
        /* <DEDUP_REMOVED lines=15> */
[----:B------:R-:W-:Y:S01]  /*2cc0*/  FADD.FTZ R175, R120, -R158 ;  /* 0x8000009e78af7221 */ /* 0x000fe20000010000 */
[--C-:B------:R-:W-:Y:S01]  /*2cd0*/  FADD.FTZ R122, R123, -R159.reuse ;  /* 0x8000009f7b7a7221 */ /* 0x100fe20000010000 */
[----:B------:R-:W-:Y:S01]  /*2ce0*/  FADD.FTZ R120, R121, -R159 ;  /* 0x8000009f79787221 */ /* 0x000fe20000010000 */
[--C-:B---3--:R-:W-:Y:S01]  /*2cf0*/  FADD.FTZ R124, R124, -R156.reuse ;  /* 0x8000009c7c7c7221 */ /* 0x108fe20000010000 */
[--C-:B------:R-:W-:Y:S01]  /*2d00*/  FADD.FTZ R123, R125, -R157.reuse ;  /* 0x8000009d7d7b7221 */ /* 0x100fe20000010000 */
[----:B------:R-:W-:Y:S01]  /*2d10*/  FADD.FTZ R121, R126, -R156 ;  /* 0x8000009c7e797221 */ /* 0x000fe20000010000 */
[----:B------:R-:W-:Y:S01]  /*2d20*/  FADD.FTZ R127, R127, -R157 ;  /* 0x8000009d7f7f7221 */ /* 0x000fe20000010000 */
[--C-:B----4-:R-:W-:Y:S01]  /*2d30*/  FADD.FTZ R126, R131, -R173.reuse ;  /* 0x800000ad837e7221 */ /* 0x110fe20000010000 */
[----:B------:R-:W-:Y:S01]  /*2d40*/  FADD.FTZ R129, R129, -R173 ;  /* 0x800000ad81817221 */ /* 0x000fe20000010000 */
[----:B------:R-:W1:Y:S01]  /*2d50*/  MUFU.EX2 R125, R208 ;  /* 0x000000d0007d7308 */ /* 0x000e620000000800 */
[----:B------:R-:W-:Y:S01]  /*2d60*/  FMUL.FTZ R124, R5, R124 ;  /* 0x0000007c057c7220 */ /* 0x000fe20000410000 */
[--C-:B-----5:R-:W-:Y:S01]  /*2d70*/  FADD.FTZ R131, R134, -R154.reuse ;  /* 0x8000009a86837221 */ /* 0x120fe20000010000 */
[--C-:B------:R-:W-:Y:S01]  /*2d80*/  FADD.FTZ R173, R133, -R155.reuse ;  /* 0x8000009b85ad7221 */ /* 0x100fe20000010000 */
[----:B------:R-:W-:Y:S01]  /*2d90*/  FADD.FTZ R134, R135, -R155 ;  /* 0x8000009b87867221 */ /* 0x000fe20000010000 */
[----:B------:R-:W-:Y:S01]  /*2da0*/  FMUL.FTZ R123, R6, R123 ;  /* 0x0000007b067b7220 */ /* 0x000fe20000410000 */
[----:B------:R-:W-:Y:S01]  /*2db0*/  FADD.FTZ R155, R137, -R167 ;  /* 0x800000a7899b7221 */ /* 0x000fe20000010000 */
[----:B------:R-:W-:Y:S01]  /*2dc0*/  FMUL.FTZ R121, R168, R121 ;  /* 0x00000079a8797220 */ /* 0x000fe20000410000 */
[----:B------:R-:W-:Y:S01]  /*2dd0*/  FADD.FTZ R132, R132, -R154 ;  /* 0x8000009a84847221 */ /* 0x000fe20000010000 */
[----:B------:R-:W-:Y:S01]  /*2de0*/  FADD.FTZ R154, R136, -R166 ;  /* 0x800000a6889a7221 */ /* 0x000fe20000010000 */
[----:B------:R-:W-:Y:S01]  /*2df0*/  F2FP.F16.F32.PACK_AB R158, R123, R124 ;  /* 0x0000007c7b9e723e */ /* 0x000fe200000000ff */
[--C-:B------:R-:W-:Y:S01]  /*2e00*/  FADD.FTZ R135, R142, -R20.reuse ;  /* 0x800000148e877221 */ /* 0x100fe20000010000 */
[----:B------:R-:W-:Y:S01]  /*2e10*/  MUFU.EX2 R124, R219 ;  /* 0x000000db007c7308 */ /* 0x000fe20000000800 */
        /* <DEDUP_REMOVED lines=9> */
[--C-:B------:R-:W-:Y:S01]  /*2eb0*/  FADD.FTZ R128, R128, -R172.reuse ;  /* 0x800000ac80807221 */ /* 0x100fe20000010000 */
[----:B------:R-:W-:Y:S01]  /*2ec0*/  FADD.FTZ R130, R130, -R172 ;  /* 0x800000ac82827221 */ /* 0x000fe20000010000 */
[----:B------:R-:W-:Y:S01]  /*2ed0*/  F2FP.F16.F32.PACK_AB R159, R148, R121 ;  /* 0x00000079949f723e */ /* 0x000fe200000000ff */
[----:B------:R-:W-:Y:S01]  /*2ee0*/  FMUL.FTZ R148, R11, R154 ;  /* 0x0000009a0b947220 */ /* 0x000fe20000410000 */
[----:B------:R-:W-:Y:S01]  /*2ef0*/  FMUL.FTZ R121, R12, R155 ;  /* 0x0000009b0c797220 */ /* 0x000fe20000410000 */
[----:B------:R-:W-:Y:S01]  /*2f00*/  FADD.FTZ R21, R146, -R170 ;  /* 0x800000aa92157221 */ /* 0x000fe20000010000 */
[----:B------:R-:W-:Y:S01]  /*2f10*/  FMUL.FTZ R135, R22, R135 ;  /* 0x0000008716877220 */ /* 0x000fe20000410000 */
[----:B-1----:R-:W-:Y:S01]  /*2f20*/  FMUL.FTZ R20, R125, R20 ;  /* 0x000000147d147220 */ /* 0x002fe20000410000 */
[----:B------:R-:W-:Y:S01]  /*2f30*/  IMAD.U32 R123, RZ, RZ, UR4 ;  /* 0x00000004ff7b7e24 */ /* 0x000fe2000f8e00ff */
[----:B------:R-:W-:Y:S01]  /*2f40*/  F2FP.F16.F32.PACK_AB R148, R121, R148 ;  /* 0x000000947994723e */ /* 0x000fe200000000ff */
[----:B------:R-:W-:Y:S01]  /*2f50*/  FMUL.FTZ R121, R19, R142 ;  /* 0x0000008e13797220 */ /* 0x000fe20000410000 */
[----:B------:R-:W-:Y:S01]  /*2f60*/  FADD.FTZ R133, R138, -R166 ;  /* 0x800000a68a857221 */ /* 0x000fe20000010000 */
[----:B------:R-:W-:Y:S01]  /*2f70*/  FADD.FTZ R136, R139, -R167 ;  /* 0x800000a78b887221 */ /* 0x000fe20000010000 */
        /* <DEDUP_REMOVED lines=38> */
[----:B------:R-:W-:Y:S02]  /*31e0*/  F2FP.F16.F32.PACK_AB R149, R136, R133 ;  /* 0x000000858895723e */ /* 0x000fe400000000ff */
[----:B------:R-:W-:Y:S01]  /*31f0*/  F2FP.F16.F32.PACK_AB R150, R141, R140 ;  /* 0x0000008c8d96723e */ /* 0x000fe200000000ff */
[----:B------:R-:W-:Y:S01]  /*3200*/  STSM.16.MT88.4 [R126+0x1f000], R152 ;  /* 0x01f000987e007844 */ /* 0x000fe20000004200 */
[----:B------:R-:W-:-:S02]  /*3210*/  F2FP.F16.F32.PACK_AB R145, R138, R21 ;  /* 0x000000158a91723e */ /* 0x000fc400000000ff */
[----:B------:R-:W-:Y:S01]  /*3220*/  F2FP.F16.F32.PACK_AB R146, R146, R137 ;  /* 0x000000899292723e */ /* 0x000fe200000000ff */
[----:B------:R-:W-:Y:S01]  /*3230*/  STSM.16.MT88.4 [R126+0x1f800], R148 ;  /* 0x01f800947e007844 */ /* 0x000fe20000004200 */
[----:B------:R-:W-:Y:S02]  /*3240*/  F2FP.F16.F32.PACK_AB R147, R20, R147 ;  /* 0x000000931493723e */ /* 0x000fe400000000ff */
[----:B------:R-:W-:Y:S01]  /*3250*/  F2FP.F16.F32.PACK_AB R122, R6, R5 ;  /* 0x00000005067a723e */ /* 0x000fe200000000ff */
[----:B------:R-:W-:Y:S01]  /*3260*/  IMAD R5, R17, 0x1000, R2 ;  /* 0x0000100011057824 */ /* 0x000fe200078e0202 */
[----:B------:R-:W-:Y:S01]  /*3270*/  F2FP.F16.F32.PACK_AB R121, R165, R164 ;  /* 0x000000a4a579723e */ /* 0x000fe200000000ff */
[----:B------:R1:W-:Y:S01]  /*3280*/  STSM.16.MT88.4 [R126+0x20000], R144 ;  /* 0x020000907e007844 */ /* 0x0003e20000004200 */
[----:B------:R-:W-:Y:S02]  /*3290*/  F2FP.F16.F32.PACK_AB R123, R162, R168 ;  /* 0x000000a8a27b723e */ /* 0x000fe400000000ff */
[----:B------:R-:W-:-:S02]  /*32a0*/  R2UR UR13, R5 ;  /* 0x00000000050d72ca */ /* 0x000fc400000e0000 */
        /* <DEDUP_REMOVED lines=194> */
.L_x_2434:
        /* <DEDUP_REMOVED lines=48> */
.L_x_2435:
        /* <DEDUP_REMOVED lines=62> */
.L_x_2417:
[----:B------:R-:W-:Y:S05]  /*45b0*/  @P0 BRA `(.L_x_2416) ;  /* 0x0000003c00780947 */ /* 0x000fea0003800000 */
[----:B-1----:R-:W1:Y:S01]  /*45c0*/  S2R R4, SR_TID.X ;  /* 0x0000000000047919 */ /* 0x002e620000002100 */
[----:B------:R-:W2:Y:S01]  /*45d0*/  S2UR UR5, SR_CgaCtaId ;  /* 0x00000000000579c3 */ /* 0x000ea20000008800 */
[----:B------:R-:W-:Y:S01]  /*45e0*/  ULDC UR4, c[0x0][0x850] ;  /* 0x0002140000047ab9 */ /* 0x000fe20000000800 */
[----:B------:R-:W-:Y:S01]  /*45f0*/  UIMAD UR8, UR36, 0x3000, URZ ;  /* 0x00003000240878a4 */ /* 0x000fe2000f8e023f */
[----:B------:R-:W-:Y:S01]  /*4600*/  BSSY B0, `(.L_x_2437) ;  /* 0x0000050000007945 */ /* 0x000fe20003800000 */
[----:B------:R-:W-:Y:S01]  /*4610*/  UISETP.NE.AND UP0, UPT, UR4, 0x1, UPT ;  /* 0x000000010400788c */ /* 0x000fe2000bf05270 */
[----:B------:R-:W-:Y:S02]  /*4620*/  ULDC.64 UR12, c[0x0][0x818] ;  /* 0x00020600000c7ab9 */ /* 0x000fe40000000a00 */
[----:B------:R-:W-:Y:S01]  /*4630*/  UMOV UR4, 0x400 ;  /* 0x0000040000047882 */ /* 0x000fe20000000000 */
[----:B------:R-:W-:Y:S01]  /*4640*/  USHF.R.S32.HI UR9, URZ, 0x1f, UR8 ;  /* 0x0000001f3f097899 */ /* 0x000fe20008011408 */
[----:B------:R-:W-:Y:S01]  /*4650*/  ULDC.64 UR14, c[0x0][0x820] ;  /* 0x00020800000e7ab9 */ /* 0x000fe20000000a00 */
[----:B------:R-:W-:-:S05]  /*4660*/  ULDC.64 UR16, c[0x0][0x848] ;  /* 0x0002120000107ab9 */ /* 0x000fca0000000a00 */
[----:B------:R-:W-:Y:S02]  /*4670*/  @UP0 ULDC UR6, c[0x0][0x854] ;  /* 0x0002150000060ab9 */ /* 0x000fe40000000800 */
[----:B------:R-:W-:Y:S02]  /*4680*/  UIMAD.WIDE.U32 UR6, UR40, UR6, URZ ;  /* 0x00000006280672a5 */ /* 0x000fe4000f8e003f */
[----:B--2---:R-:W-:-:S03]  /*4690*/  ULEA UR4, UR5, UR4, 0x18 ;  /* 0x0000000405047291 */ /* 0x004fc6000f8ec03f */
[----:B------:R-:W-:Y:S02]  /*46a0*/  @UP0 ULDC UR5, c[0x0][0x858] ;  /* 0x0002160000050ab9 */ /* 0x000fe40000000800 */
[----:B------:R-:W-:Y:S01]  /*46b0*/  @UP0 USHF.R.U32.HI UR40, URZ, UR5, UR7 ;  /* 0x000000053f280299 */ /* 0x000fe20008011607 */
[----:B-1----:R-:W-:-:S03]  /*46c0*/  VIADD R3, R4, 0xffffff80 ;  /* 0xffffff8004037836 */ /* 0x002fc60000000000 */
[----:B------:R-:W-:Y:S02]  /*46d0*/  USHF.R.S32.HI UR5, URZ, 0x1f, UR40 ;  /* 0x0000001f3f057899 */ /* 0x000fe40008011428 */
[----:B------:R-:W-:Y:S01]  /*46e0*/  UIMAD.WIDE.U32 UR6, UR40, UR12, UR8 ;  /* 0x0000000c280672a5 */ /* 0x000fe2000f8e0008 */
[----:B------:R-:W-:Y:S01]  /*46f0*/  SHF.R.S32.HI R0, RZ, 0x1f, R3 ;  /* 0x0000001fff007819 */ /* 0x000fe20000011403 */
[----:B------:R-:W-:Y:S01]  /*4700*/  UIMAD UR10, UR5, UR12, URZ ;  /* 0x0000000c050a72a4 */ /* 0x000fe2000f8e023f */
[----:B------:R-:W-:Y:S01]  /*4710*/  BAR.SYNC.DEFER_BLOCKING 0x1, 0x100 ;  /* 0x0044000000007b1d */ /* 0x000fe20000010000 */
[----:B------:R-:W-:Y:S02]  /*4720*/  ISETP.NE.AND P0, PT, R3, RZ, PT ;  /* 0x000000ff0300720c */ /* 0x000fe40003f05270 */
[----:B------:R-:W-:Y:S01]  /*4730*/  LEA.HI R2, R0, R3, RZ, 0x7 ;  /* 0x0000000300027211 */ /* 0x000fe200078f38ff */
[----:B------:R-:W-:-:S03]  /*4740*/  UIMAD UR10, UR40, UR13, UR10 ;  /* 0x0000000d280a72a4 */ /* 0x000fc6000f8e020a */
[----:B------:R-:W-:Y:S01]  /*4750*/  LOP3.LUT R0, R2, 0x3fffff80, RZ, 0xc0, !PT ;  /* 0x3fffff8002007812 */ /* 0x000fe200078ec0ff */
[----:B------:R-:W-:Y:S01]  /*4760*/  ULDC.64 UR12, c[0x0][0x840] ;  /* 0x00021000000c7ab9 */ /* 0x000fe20000000a00 */
[----:B------:R-:W-:Y:S01]  /*4770*/  SHF.R.S32.HI R5, RZ, 0x7, R2 ;  /* 0x00000007ff057819 */ /* 0x000fe20000011402 */
[----:B------:R-:W-:Y:S02]  /*4780*/  UIMAD UR5, UR5, UR12, URZ ;  /* 0x0000000c050572a4 */ /* 0x000fe4000f8e023f */
[----:B------:R-:W-:Y:S01]  /*4790*/  IMAD.IADD R0, R3, 0x1, -R0 ;  /* 0x0000000103007824 */ /* 0x000fe200078e0a00 */
[----:B------:R-:W-:Y:S02]  /*47a0*/  UIMAD.WIDE.U32 UR8, UR40, UR12, UR8 ;  /* 0x0000000c280872a5 */ /* 0x000fe4000f8e0008 */
[----:B------:R-:W-:Y:S01]  /*47b0*/  UIMAD UR12, UR40, UR13, UR5 ;  /* 0x0000000d280c72a4 */ /* 0x000fe2000f8e0205 */
[----:B------:R-:W-:Y:S01]  /*47c0*/  IMAD R0, R5, 0x600, R0 ;  /* 0x0000060005007824 */ /* 0x000fe200078e0200 */
[----:B------:R-:W-:-:S02]  /*47d0*/  USHF.R.S32.HI UR5, URZ, 0x1f, UR37 ;  /* 0x0000001f3f057899 */ /* 0x000fc40008011425 */
[----:B------:R-:W-:Y:S01]  /*47e0*/  UIADD3 UR7, UR7, UR10, URZ ;  /* 0x0000000a07077290 */ /* 0x000fe2000fffe03f */
[----:B------:R-:W-:Y:S01]  /*47f0*/  IMAD.SHL.U32 R0, R0, 0x4, RZ ;  /* 0x0000000400007824 */ /* 0x000fe200078e00ff */
[----:B------:R-:W-:Y:S02]  /*4800*/  UIMAD UR11, UR5, UR14, URZ ;  /* 0x0000000e050b72a4 */ /* 0x000fe4000f8e023f */
[----:B------:R-:W-:Y:S02]  /*4810*/  UIMAD UR5, UR5, UR16, URZ ;  /* 0x00000010050572a4 */ /* 0x000fe4000f8e023f */
[----:B------:R-:W-:Y:S01]  /*4820*/  LEA R0, R0, UR4, 0x2 ;  /* 0x0000000400007c11 */ /* 0x000fe2000f8e10ff */
[----:B------:R-:W-:Y:S02]  /*4830*/  UIADD3 UR9, UR9, UR12, URZ ;  /* 0x0000000c09097290 */ /* 0x000fe4000fffe03f */
[----:B------:R-:W-:Y:S02]  /*4840*/  UIMAD UR11, UR37, UR15, UR11 ;  /* 0x0000000f250b72a4 */ /* 0x000fe4000f8e020b */
[----:B------:R1:W-:Y:S01]  /*4850*/  STS.128 [R0], R24 ;  /* 0x0000001800007388 */ /* 0x0003e20000000c00 */
        /* <DEDUP_REMOVED lines=35> */
.L_x_2439:
[----:B------:R-:W-:Y:S01]  /*4a90*/  @P0 ELECT P1, URZ, PT ;  /* 0x00000000003f082f */ /* 0x000fe20003820000 */
[----:B------:R2:W-:-:S12]  /*4aa0*/  UBLKRED.G.S.ADD.F32.RN [UR6], [UR4], UR5, desc[UR8] ;  /* 0x00000806040073bb */ /* 0x0005d800080a1405 */
[----:B------:R-:W-:Y:S02]  /*4ab0*/  @P1 PLOP3.LUT P0, PT, P1, PT, PT, 0x8, 0x0 ;  /* 0x000000000000181c */ /* 0x000fe40000f0e170 */
[----:B------:R-:W-:-:S11]  /*4ac0*/  PLOP3.LUT P1, PT, PT, PT, PT, 0x8, 0x0 ;  /* 0x000000000000781c */ /* 0x000fd60003f2e170 */
[----:B--2---:R-:W-:Y:S05]  /*4ad0*/  @P0 BRA.U.ANY `(.L_x_2439) ;  /* 0xfffffffd00ec0947 */ /* 0x004fea000393ffff */
[----:B------:R0:W-:Y:S01]  /*4ae0*/  UTMACMDFLUSH ;  /* 0x00000000000079b7 */ /* 0x0001e20000000000 */
[----:B------:R-:W-:-:S04]  /*4af0*/  DEPBAR.LE SB0, 0x0 ;  /* 0x000080000000791a */ /* 0x000fc80000000000 */
.L_x_2438:
[----:B------:R-:W-:Y:S05]  /*4b00*/  BSYNC B0 ;  /* 0x0000000000007941 */ /* 0x000fea0003800000 */
.L_x_2437:
        /* <DEDUP_REMOVED lines=28> */
.L_x_2440:
        /* <DEDUP_REMOVED lines=8> */
.L_x_2412:
        /* <DEDUP_REMOVED lines=29> */
.L_x_2442:
[----:B------:R-:W-:Y:S01]  /*4f20*/  ULDC UR9, c[0x0][0x8cc] ;  /* 0x0002330000097ab9 */ /* 0x000fe20000000800 */
[----:B------:R-:W-:Y:S01]  /*4f30*/  UMOV UR7, UR8 ;  /* 0x0000000800077c82 */ /* 0x000fe20008000000 */
[----:B------:R-:W-:-:S11]  /*4f40*/  UISETP.NE.AND UP0, UPT, UR9, 0x1, UPT ;  /* 0x000000010900788c */ /* 0x000fd6000bf05270 */
[----:B------:R-:W-:Y:S02]  /*4f50*/  @UP0 ULDC.64 UR10, c[0x0][0x8d0] ;  /* 0x00023400000a0ab9 */ /* 0x000fe40000000a00 */
[----:B------:R-:W-:-:S04]  /*4f60*/  UIMAD.WIDE.U32 UR4, UR8, UR10, URZ ;  /* 0x0000000a080472a5 */ /* 0x000fc8000f8e003f */
[----:B------:R-:W-:-:S04]  /*4f70*/  @UP0 USHF.R.U32.HI UR7, URZ, UR11, UR5 ;  /* 0x0000000b3f070299 */ /* 0x000fc80008011605 */
[----:B------:R-:W-:-:S12]  /*4f80*/  UIMAD UR4, UR7, UR9, URZ ;  /* 0x00000009070472a4 */ /* 0x000fd8000f8e023f */
.L_x_2443:
        /* <DEDUP_REMOVED lines=67> */
.L_x_2446:
[----:B------:R-:W-:Y:S05]  /*53c0*/  BSYNC B0 ;  /* 0x0000000000007941 */ /* 0x000fea0003800000 */
.L_x_2445:
        /* <DEDUP_REMOVED lines=19> */
.L_x_2448:
[----:B------:R-:W-:Y:S05]  /*5500*/  BSYNC B0 ;  /* 0x0000000000007941 */ /* 0x000fea0003800000 */
.L_x_2447:
[----:B------:R-:W-:Y:S06]  /*5510*/  BAR.ARV 0xa, 0xa0 ;  /* 0x0282800000007b1d */ /* 0x000fec0000002000 */
[----:B------:R-:W-:Y:S04]  /*5520*/  BSSY B0, `(.L_x_2449) ;  /* 0x0000003000007945 */ /* 0x000fe80003800000 */
[----:B------:R-:W-:Y:S05]  /*5530*/  @!P0 BRA `(.L_x_2450) ;  /* 0x0000000000048947 */ /* 0x000fea0003800000 */
[----:B------:R-:W-:-:S04]  /*5540*/  DEPBAR.LE SB0, 0x0 ;  /* 0x000080000000791a */ /* 0x000fc80000000000 */
.L_x_2450:
[----:B------:R-:W-:Y:S05]  /*5550*/  BSYNC B0 ;  /* 0x0000000000007941 */ /* 0x000fea0003800000 */
.L_x_2449:
[----:B------:R-:W-:Y:S06]  /*5560*/  BAR.ARV 0xb, 0xa0 ;  /* 0x02c2800000007b1d */ /* 0x000fec0000002000 */
[----:B------:R-:W-:Y:S01]  /*5570*/  UIADD3 UR12, UR8, 0x1, URZ ;  /* 0x00000001080c7890 */ /* 0x000fe2000fffe03f */
[----:B------:R-:W-:Y:S11]  /*5580*/  BRA `(.L_x_2451) ;  /* 0x0000000000047947 */ /* 0x000ff60003800000 */
.L_x_2444:
[----:B------:R-:W-:-:S05]  /*5590*/  UMOV UR12, UR8 ;  /* 0x00000008000c7c82 */ /* 0x000fca0008000000 */
.L_x_2451:
        /* <DEDUP_REMOVED lines=18> */
.L_x_2464:
        /* <DEDUP_REMOVED lines=20> */
.L_x_2453:
[----:B------:R-:W-:Y:S05]  /*5800*/  BSYNC B0 ;  /* 0x0000000000007941 */ /* 0x000fea0003800000 */
.L_x_2452:
        /* <DEDUP_REMOVED lines=13> */
.L_x_2455:
[----:B------:R-:W-:Y:S05]  /*58e0*/  BSYNC B0 ;  /* 0x0000000000007941 */ /* 0x000fea0003800000 */
.L_x_2454:
[----:B------:R-:W-:Y:S06]  /*58f0*/  BAR.ARV 0xa, 0xa0 ;  /* 0x0282800000007b1d */ /* 0x000fec0000002000 */
[----:B------:R-:W-:Y:S04]  /*5900*/  BSSY B0, `(.L_x_2456) ;  /* 0x0000003000007945 */ /* 0x000fe80003800000 */
[----:B------:R-:W-:Y:S05]  /*5910*/  @!P0 BRA `(.L_x_2457) ;  /* 0x0000000000048947 */ /* 0x000fea0003800000 */
[----:B------:R-:W-:-:S04]  /*5920*/  DEPBAR.LE SB0, 0x0 ;  /* 0x000080000000791a */ /* 0x000fc80000000000 */
.L_x_2457:
[----:B------:R-:W-:Y:S05]  /*5930*/  BSYNC B0 ;  /* 0x0000000000007941 */ /* 0x000fea0003800000 */
.L_x_2456:
        /* <DEDUP_REMOVED lines=13> */
.L_x_2459:
[----:B------:R-:W-:Y:S05]  /*5a10*/  BSYNC B0 ;  /* 0x0000000000007941 */ /* 0x000fea0003800000 */
.L_x_2458:
        /* <DEDUP_REMOVED lines=13> */
.L_x_2461:
[----:B------:R-:W-:Y:S05]  /*5af0*/  BSYNC B0 ;  /* 0x0000000000007941 */ /* 0x000fea0003800000 */
.L_x_2460:
[----:B------:R-:W-:Y:S01]  /*5b00*/  UIADD3 UR12, UR12, 0x2, URZ ;  /* 0x000000020c0c7890 */ /* 0x000fe2000fffe03f */
[----:B------:R-:W-:Y:S06]  /*5b10*/  BAR.ARV 0xa, 0xa0 ;  /* 0x0282800000007b1d */ /* 0x000fec0000002000 */
[----:B------:R-:W-:Y:S01]  /*5b20*/  UISETP.GE.AND UP0, UPT, UR12, UR5, UPT ;  /* 0x000000050c00728c */ /* 0x000fe2000bf06270 */
[----:B------:R-:W-:Y:S04]  /*5b30*/  BSSY B0, `(.L_x_2462) ;  /* 0x0000003000007945 */ /* 0x000fe80003800000 */
[----:B------:R-:W-:Y:S06]  /*5b40*/  @!P0 BRA `(.L_x_2463) ;  /* 0x0000000000048947 */ /* 0x000fec0003800000 */
[----:B------:R-:W-:-:S04]  /*5b50*/  DEPBAR.LE SB0, 0x0 ;  /* 0x000080000000791a */ /* 0x000fc80000000000 */
.L_x_2463:
[----:B------:R-:W-:Y:S05]  /*5b60*/  BSYNC B0 ;  /* 0x0000000000007941 */ /* 0x000fea0003800000 */
.L_x_2462:
[----:B------:R-:W-:Y:S06]  /*5b70*/  BAR.ARV 0xb, 0xa0 ;  /* 0x02c2800000007b1d */ /* 0x000fec0000002000 */
[----:B------:R-:W-:Y:S01]  /*5b80*/  PLOP3.LUT P1, PT, PT, PT, UP0, 0x80, 0x0 ;  /* 0x000000000000781c */ /* 0x000fe20003f2f008 */
[----:B------:R-:W-:Y:S02]  /*5b90*/  UIADD3 UR20, UR20, 0x3000, URZ ;  /* 0x0000300014147890 */ /* 0x000fe4000fffe03f */
[----:B------:R-:W-:-:S10]  /*5ba0*/  UIADD3 UR4, UR4, 0x3000, URZ ;  /* 0x0000300004047890 */ /* 0x000fd4000fffe03f */
[----:B------:R-:W-:Y:S05]  /*5bb0*/  @!P1 BRA `(.L_x_2464) ;  /* 0xfffffff800c09947 */ /* 0x000fea000383ffff */
[----:B------:R-:W-:Y:S05]  /*5bc0*/  BRA `(.L_x_2416) ;  /* 0x0000002400f47947 */ /* 0x000fea0003800000 */
.L_x_2441:
        /* <DEDUP_REMOVED lines=21> */
.L_x_2465:
[----:B------:R-:W-:Y:S01]  /*5d20*/  ULDC UR8, c[0x0][0x8cc] ;  /* 0x0002330000087ab9 */ /* 0x000fe20000000800 */
[----:B------:R-:W-:Y:S01]  /*5d30*/  UMOV UR11, UR7 ;  /* 0x00000007000b7c82 */ /* 0x000fe20008000000 */
[----:B------:R-:W-:-:S11]  /*5d40*/  UISETP.NE.AND UP0, UPT, UR8, 0x1, UPT ;  /* 0x000000010800788c */ /* 0x000fd6000bf05270 */
[----:B------:R-:W-:Y:S02]  /*5d50*/  @UP0 ULDC.64 UR12, c[0x0][0x8d0] ;  /* 0x00023400000c0ab9 */ /* 0x000fe40000000a00 */
[----:B------:R-:W-:-:S04]  /*5d60*/  UIMAD.WIDE.U32 UR4, UR7, UR12, URZ ;  /* 0x0000000c070472a5 */ /* 0x000fc8000f8e003f */
[----:B------:R-:W-:-:S04]  /*5d70*/  @UP0 USHF.R.U32.HI UR11, URZ, UR13, UR5 ;  /* 0x0000000d3f0b0299 */ /* 0x000fc80008011605 */
[----:B------:R-:W-:-:S12]  /*5d80*/  UIMAD UR4, UR11, UR8, URZ ;  /* 0x000000080b0472a4 */ /* 0x000fd8000f8e023f */
.L_x_2466:
        /* <DEDUP_REMOVED lines=70> */
.L_x_2497:
        /* <DEDUP_REMOVED lines=15> */
.L_x_2470:
        /* <DEDUP_REMOVED lines=66> */
[----:B------:R-:W-:Y:S01]  /*6700*/  ISETP.GE.AND P1, PT, R4, R6, PT ;  /* 0x000000060400720c */ /* 0x000fe20003f26270 */
[----:B------:R-:W-:Y:S01]  /*6710*/  UTMALDG.4D [UR16], [UR48], desc[UR50] ;  /* 0x00003210300075b4 */ /* 0x000fe20008019000 */
[----:B------:R-:W-:Y:S01]  /*6720*/  UMOV UR60, UR12 ;  /* 0x0000000c003c7c82 */ /* 0x000fe20008000000 */
        /* <DEDUP_REMOVED lines=30> */
[----:B-1----:R-:W-:Y:S01]  /*6910*/  UIADD3 UR24, UR8, 0x6000, URZ ;  /* 0x0000600008187890 */ /* 0x002fe2000fffe03f */
[----:B------:R-:W-:Y:S01]  /*6920*/  UMOV UR26, UR18 ;  /* 0x00000012001a7c82 */ /* 0x000fe20008000000 */
[----:B------:R3:W-:Y:S01]  /*6930*/  UTMALDG.4D [UR40], [UR46], desc[UR54] ;  /* 0x000036282e0075b4 */ /* 0x0007e20008019000 */
[----:B--2---:R-:W-:-:S02]  /*6940*/  UIADD3 UR32, UR8, 0x8000, URZ ;  /* 0x0000800008207890 */ /* 0x004fc4000fffe03f */
[----:B------:R-:W-:-:S04]  /*6950*/  UIADD3 UR8, UR8, 0xa000, URZ ;  /* 0x0000a00008087890 */ /* 0x000fc8000fffe03f */
[----:B------:R3:W-:Y:S03]  /*6960*/  UTMALDG.4D [UR24], [UR30], desc[UR54] ;  /* 0x000036181e0075b4 */ /* 0x0007e60008019000 */
        /* <DEDUP_REMOVED lines=21> */
.L_x_2481:
[----:B--234-:R-:W-:-:S04]  /*6ac0*/  SHF.L.U32 R21, R11, 0x1f, RZ ;  /* 0x0000001f0b157819 */ /* 0x01cfc800000006ff */
[----:B------:R-:W1:Y:S02]  /*6ad0*/  SYNCS.PHASECHK.TRANS64.TRYWAIT P1, [R16+URZ+0x26840], R21 ;  /* 0x02684015100075a7 */ /* 0x000e64000802017f */
[----:B-1----:R-:W-:Y:S05]  /*6ae0*/  @!P1 BRA `(.L_x_2473) ;  /* 0x0000001800ac9947 */ /* 0x002fea0003800000 */
.L_x_2498:
[----:B------:R-:W-:Y:S05]  /*6af0*/  @P0 BRA `(.L_x_2474) ;  /* 0x0000000000140947 */ /* 0x000fea0003800000 */
[----:B------:R-:W-:Y:S01]  /*6b00*/  ISETP.NE.AND P1, PT, R6, RZ, PT ;  /* 0x000000ff0600720c */ /* 0x000fe20003f25270 */
[----:B------:R-:W-:-:S04]  /*6b10*/  IMAD.MOV.U32 R3, RZ, RZ, 0x3100 ;  /* 0x00003100ff037424 */ /* 0x000fc800078e00ff */
[----:B------:R3:W-:Y:S08]  /*6b20*/  SYNCS.ARRIVE.TRANS64 RZ, [R16+URZ+0x26830], R3 ;  /* 0x0268300310ff79a7 */ /* 0x0007f0000800003f */
[----:B------:R-:W-:Y:S05]  /*6b30*/  @!P1 BRA `(.L_x_2474) ;  /* 0x0000000000049947 */ /* 0x000fea0003800000 */
[----:B------:R-:W-:Y:S01]  /*6b40*/  BPT.TRAP 0x1 ;  /* 0x000000040000795c */ /* 0x000fe20000300000 */
.L_x_2474:
        /* <DEDUP_REMOVED lines=43> */
.L_x_2499:
[----:B------:R-:W-:Y:S05]  /*6e00*/  @P0 BRA `(.L_x_2476) ;  /* 0x0000000000140947 */ /* 0x000fea0003800000 */
[----:B------:R-:W-:Y:S01]  /*6e10*/  ISETP.NE.AND P1, PT, R6, RZ, PT ;  /* 0x000000ff0600720c */ /* 0x000fe20003f25270 */
[----:B------:R-:W-:-:S04]  /*6e20*/  IMAD.MOV.U32 R2, RZ, RZ, 0x3100 ;  /* 0x00003100ff027424 */ /* 0x000fc800078e00ff */
[----:B------:R3:W-:Y:S08]  /*6e30*/  SYNCS.ARRIVE.TRANS64 RZ, [R16+URZ+0x26818], R2 ;  /* 0x0268180210ff79a7 */ /* 0x0007f0000800003f */
[----:B------:R-:W-:Y:S05]  /*6e40*/  @!P1 BRA `(.L_x_2476) ;  /* 0x0000000000049947 */ /* 0x000fea0003800000 */
[----:B------:R-:W-:Y:S01]  /*6e50*/  BPT.TRAP 0x1 ;  /* 0x000000040000795c */ /* 0x000fe20000300000 */
.L_x_2476:
        /* <DEDUP_REMOVED lines=43> */
.L_x_2500:
[----:B------:R-:W-:Y:S05]  /*7110*/  @P0 BRA `(.L_x_2478) ;  /* 0x0000000000140947 */ /* 0x000fea0003800000 */
[----:B------:R-:W-:Y:S01]  /*7120*/  ISETP.NE.AND P1, PT, R6, RZ, PT ;  /* 0x000000ff0600720c */ /* 0x000fe20003f25270 */
[----:B-123--:R-:W-:-:S04]  /*7130*/  IMAD.MOV.U32 R21, RZ, RZ, 0x3100 ;  /* 0x00003100ff157424 */ /* 0x00efc800078e00ff */
[----:B------:R4:W-:Y:S08]  /*7140*/  SYNCS.ARRIVE.TRANS64 RZ, [R16+URZ+0x26838], R21 ;  /* 0x0268381510ff79a7 */ /* 0x0009f0000800003f */
[----:B------:R-:W-:Y:S05]  /*7150*/  @!P1 BRA `(.L_x_2478) ;  /* 0x0000000000049947 */ /* 0x000fea0003800000 */
[----:B------:R-:W-:Y:S01]  /*7160*/  BPT.TRAP 0x1 ;  /* 0x000000040000795c */ /* 0x000fe20000300000 */
.L_x_2478:
        /* <DEDUP_REMOVED lines=38> */
.L_x_2502:
[----:B------:R-:W-:Y:S05]  /*73d0*/  @P0 BRA `(.L_x_2480) ;  /* 0x0000000000140947 */ /* 0x000fea0003800000 */
[----:B------:R-:W-:Y:S01]  /*73e0*/  ISETP.NE.AND P1, PT, R6, RZ, PT ;  /* 0x000000ff0600720c */ /* 0x000fe20003f25270 */
[----:B------:R-:W-:-:S04]  /*73f0*/  IMAD.MOV.U32 R5, RZ, RZ, 0x3100 ;  /* 0x00003100ff057424 */ /* 0x000fc800078e00ff */
[----:B------:R1:W-:Y:S08]  /*7400*/  SYNCS.ARRIVE.TRANS64 RZ, [R16+URZ+0x26810], R5 ;  /* 0x0268100510ff79a7 */ /* 0x0003f0000800003f */
[----:B------:R-:W-:Y:S05]  /*7410*/  @!P1 BRA `(.L_x_2480) ;  /* 0x0000000000049947 */ /* 0x000fea0003800000 */
[----:B------:R-:W-:Y:S01]  /*7420*/  BPT.TRAP 0x1 ;  /* 0x000000040000795c */ /* 0x000fe20000300000 */
.L_x_2480:
        /* <DEDUP_REMOVED lines=44> */
.L_x_2472:
        /* <DEDUP_REMOVED lines=8> */
.L_x_2503:
[----:B------:R-:W-:Y:S05]  /*7770*/  @P0 BRA `(.L_x_2483) ;  /* 0x0000000000140947 */ /* 0x000fea0003800000 */
[----:B------:R-:W-:Y:S01]  /*7780*/  ISETP.NE.AND P1, PT, R6, RZ, PT ;  /* 0x000000ff0600720c */ /* 0x000fe20003f25270 */
[----:B------:R-:W-:-:S04]  /*7790*/  IMAD.MOV.U32 R5, RZ, RZ, 0x3100 ;  /* 0x00003100ff057424 */ /* 0x000fc800078e00ff */
[----:B------:R2:W-:Y:S08]  /*77a0*/  SYNCS.ARRIVE.TRANS64 RZ, [R16+URZ+0x26830], R5 ;  /* 0x0268300510ff79a7 */ /* 0x0005f0000800003f */
[----:B------:R-:W-:Y:S05]  /*77b0*/  @!P1 BRA `(.L_x_2483) ;  /* 0x0000000000049947 */ /* 0x000fea0003800000 */
[----:B------:R-:W-:Y:S01]  /*77c0*/  BPT.TRAP 0x1 ;  /* 0x000000040000795c */ /* 0x000fe20000300000 */
.L_x_2483:
        /* <DEDUP_REMOVED lines=40> */
.L_x_2504:
[----:B------:R-:W-:Y:S05]  /*7a50*/  @P0 BRA `(.L_x_2485) ;  /* 0x0000000000140947 */ /* 0x000fea0003800000 */
[----:B------:R-:W-:Y:S01]  /*7a60*/  ISETP.NE.AND P0, PT, R6, RZ, PT ;  /* 0x000000ff0600720c */ /* 0x000fe20003f05270 */
[----:B------:R-:W-:-:S04]  /*7a70*/  IMAD.MOV.U32 R5, RZ, RZ, 0x3100 ;  /* 0x00003100ff057424 */ /* 0x000fc800078e00ff */
[----:B------:R1:W-:Y:S08]  /*7a80*/  SYNCS.ARRIVE.TRANS64 RZ, [R16+URZ+0x26818], R5 ;  /* 0x0268180510ff79a7 */ /* 0x0003f0000800003f */
[----:B------:R-:W-:Y:S05]  /*7a90*/  @!P0 BRA `(.L_x_2485) ;  /* 0x0000000000048947 */ /* 0x000fea0003800000 */
[----:B------:R-:W-:Y:S01]  /*7aa0*/  BPT.TRAP 0x1 ;  /* 0x000000040000795c */ /* 0x000fe20000300000 */
.L_x_2485:
        /* <DEDUP_REMOVED lines=44> */
.L_x_2471:
[----:B------:R-:W1:Y:S01]  /*7d70*/  S2R R0, SR_TID.X ;  /* 0x0000000000007919 */ /* 0x000e620000002100 */
[----:B------:R-:W-:Y:S01]  /*7d80*/  IMAD R3, R19, 0x8, R16 ;  /* 0x0000000813037824 */ /* 0x000fe200078e0210 */
[----:B-1----:R-:W-:Y:S02]  /*7d90*/  LOP3.LUT R2, R0, 0x7f, RZ, 0xc0, !PT ;  /* 0x0000007f00027812 */ /* 0x002fe400078ec0ff */
[----:B------:R-:W-:Y:S02]  /*7da0*/  SHF.L.U32 R0, R11, 0x1f, RZ ;  /* 0x0000001f0b007819 */ /* 0x000fe400000006ff */
[----:B------:R-:W-:Y:S02]  /*7db0*/  ISETP.NE.AND P1, PT, R2, RZ, PT ;  /* 0x000000ff0200720c */ /* 0x000fe40003f25270 */
[----:B------:R-:W1:Y:S02]  /*7dc0*/  SYNCS.PHASECHK.TRANS64.TRYWAIT P0, [R3+URZ+0x26840], R0 ;  /* 0x02684000030075a7 */ /* 0x000e64000800017f */
[----:B-1----:R-:W-:Y:S09]  /*7dd0*/  @!P0 BRA `(.L_x_2486) ;  /* 0x00000008006c8947 */ /* 0x002ff20003800000 */
.L_x_2505:
[----:B------:R-:W-:Y:S05]  /*7de0*/  @P1 BRA `(.L_x_2487) ;  /* 0x0000000000181947 */ /* 0x000fea0003800000 */
[----:B------:R-:W1:Y:S01]  /*7df0*/  S2R R2, SR_TID.X ;  /* 0x0000000000027919 */ /* 0x000e620000002100 */
[----:B------:R-:W-:-:S04]  /*7e00*/  IMAD.MOV.U32 R0, RZ, RZ, 0x3100 ;  /* 0x00003100ff007424 */ /* 0x000fc800078e00ff */
[----:B------:R1:W-:Y:S02]  /*7e10*/  SYNCS.ARRIVE.TRANS64 RZ, [R3+URZ+0x26830], R0 ;  /* 0x0268300003ff79a7 */ /* 0x0003e4000800003f */
[----:B-1----:R-:W-:-:S13]  /*7e20*/  LOP3.LUT P0, RZ, R2, 0x1f, RZ, 0xc0, !PT ;  /* 0x0000001f02ff7812 */ /* 0x002fda000780c0ff */
[----:B------:R-:W-:Y:S05]  /*7e30*/  @!P0 BRA `(.L_x_2487) ;  /* 0x0000000000048947 */ /* 0x000fea0003800000 */
[----:B------:R-:W-:Y:S01]  /*7e40*/  BPT.TRAP 0x1 ;  /* 0x000000040000795c */ /* 0x000fe20000300000 */
.L_x_2487:
        /* <DEDUP_REMOVED lines=47> */
.L_x_2468:
[----:B------:R-:W-:Y:S05]  /*8140*/  BSYNC B0 ;  /* 0x0000000000007941 */ /* 0x000fea0003800000 */
.L_x_2467:
[----:B------:R-:W-:-:S03]  /*8150*/  UMOV UR7, 0xffffffff ;  /* 0xffffffff00077882 */ /* 0x000fc60000000000 */
[----:B------:R-:W-:Y:S05]  /*8160*/  BRA.DIV UR7, `(.L_x_2488) ;  /* 0x00000006079c7947 */ /* 0x000fea000b800000 */
[----:B------:R-:W-:-:S13]  /*8170*/  ELECT P6, URZ, PT ;  /* 0x00000000003f782f */ /* 0x000fda00038c0000 */
.L_x_2508:
[----:B------:R-:W-:Y:S05]  /*8180*/  @!P6 BRA `(.L_x_2416) ;  /* 0x000000000084e947 */ /* 0x000fea0003800000 */
[----:B------:R-:W-:-:S06]  /*8190*/  ULOP3.LUT UR7, UR38, 0x2, URZ, 0xfc, !UPT ;  /* 0x0000000226077892 */ /* 0x000fcc000f8efc3f */
[----:B------:R-:W-:-:S05]  /*81a0*/  IMAD.U32 R2, RZ, RZ, UR7 ;  /* 0x00000007ff027e24 */ /* 0x000fca000f8e00ff */
[----:B------:R-:W-:-:S13]  /*81b0*/  ISETP.NE.AND P2, PT, R2, 0x3, PT ;  /* 0x000000030200780c */ /* 0x000fda0003f45270 */
[----:B------:R-:W-:Y:S05]  /*81c0*/  @!P2 BRA `(.L_x_2489) ;  /* 0x000000000004a947 */ /* 0x000fea0003800000 */
[----:B------:R-:W-:Y:S01]  /*81d0*/  BPT.TRAP 0x1 ;  /* 0x000000040000795c */ /* 0x000fe20000300000 */
.L_x_2489:
        /* <DEDUP_REMOVED lines=15> */
.L_x_2509:
[----:B------:R-:W2:Y:S02]  /*82d0*/  SYNCS.PHASECHK.TRANS64.TRYWAIT P0, [R3+URZ], R2 ;  /* 0x00000002030075a7 */ /* 0x000ea4000800017f */
[----:B--2---:R-:W-:Y:S05]  /*82e0*/  @!P0 BRA `(.L_x_2491) ;  /* 0x0000000400708947 */ /* 0x004fea0003800000 */
.L_x_2510:
[----:B------:R-:W-:Y:S05]  /*82f0*/  @!P2 BRA `(.L_x_2492) ;  /* 0x000000000004a947 */ /* 0x000fea0003800000 */
[----:B------:R-:W-:Y:S01]  /*8300*/  BPT.TRAP 0x1 ;  /* 0x000000040000795c */ /* 0x000fe20000300000 */
.L_x_2492:
[----:B--2---:R-:W-:-:S04]  /*8310*/  VIADD R3, R7, 0x26840 ;  /* 0x0002684007037836 */ /* 0x004fc80000000000 */
[----:B------:R-:W-:-:S04]  /*8320*/  IMAD R0, R0, 0x8, R3 ;  /* 0x0000000800007824 */ /* 0x000fc800078e0203 */
[----:B------:R-:W2:Y:S02]  /*8330*/  SYNCS.PHASECHK.TRANS64.TRYWAIT P0, [R0+URZ], R5 ;  /* 0x00000005000075a7 */ /* 0x000ea4000800017f */
[----:B--2---:R-:W-:Y:S05]  /*8340*/  @!P0 BRA `(.L_x_2493) ;  /* 0x00000004006c8947 */ /* 0x004fea0003800000 */
.L_x_2511:
[----:B------:R-:W-:-:S07]  /*8350*/  IMAD R3, R4, 0x8, R3 ;  /* 0x0000000804037824 */ /* 0x000fce00078e0203 */
.L_x_2494:
[----:B---3--:R3:W4:Y:S02]  /*8360*/  SYNCS.PHASECHK.TRANS64.TRYWAIT P0, [R3+URZ], R2 ;  /* 0x00000002030075a7 */ /* 0x008724000800017f */
[----:B----4-:R-:W-:Y:S05]  /*8370*/  @!P0 NANOSLEEP.SYNCS 0x989680 ;  /* 0x009896800000895d */ /* 0x010fea0003900000 */
[----:B------:R-:W4:Y:S02]  /*8380*/  @!P0 SYNCS.PHASECHK.TRANS64 P0, [R3+URZ], R2 ;  /* 0x00000002030085a7 */ /* 0x000f24000800007f */
[----:B----4-:R-:W-:Y:S05]  /*8390*/  @!P0 BRA `(.L_x_2494) ;  /* 0xfffffffc00f08947 */ /* 0x010fea000383ffff */
.L_x_2416:
[----:B------:R-:W-:Y:S05]  /*83a0*/  BSYNC B6 ;  /* 0x0000000000067941 */ /* 0x000fea0003800000 */
.L_x_2411:
[----:B------:R-:W-:Y:S05]  /*83b0*/  EXIT ;  /* 0x000000000000794d */ /* 0x000fea0003800000 */
.L_x_2422:
[----:B------:R-:W-:Y:S02]  /*83c0*/  IMAD.MOV.U32 R13, RZ, RZ, R19 ;  /* 0x000000ffff0d7224 */ /* 0x000fe400078e0013 */
[----:B------:R-:W-:Y:S02]  /*83d0*/  IMAD.MOV.U32 R12, RZ, RZ, RZ ;  /* 0x000000ffff0c7224 */ /* 0x000fe400078e00ff */
[----:B------:R-:W-:Y:S02]  /*83e0*/  IMAD.MOV.U32 R11, RZ, RZ, 0x1f ;  /* 0x0000001fff0b7424 */ /* 0x000fe400078e00ff */
[----:B------:R-:W-:-:S07]  /*83f0*/  IMAD.MOV.U32 R15, RZ, RZ, -0x1 ;  /* 0xffffffffff0f7424 */ /* 0x000fce00078e00ff */
[----:B------:R-:W-:Y:S05]  /*8400*/  WARPSYNC.COLLECTIVE R15, `(.L_x_2495) ;  /* 0x000000000f087348 */ /* 0x000fea0003c00000 */
[----:B------:R1:W2:Y:S02]  /*8410*/  SHFL.IDX P6, R14, R13, R12, R11 ;  /* 0x0000000c0d0e7389 */ /* 0x0002a400000c000b */
[----:B-12---:R-:W-:Y:S01]  /*8420*/  ENDCOLLECTIVE ;  /* 0x000000000000791b */ /* 0x006fe20003800000 */
.L_x_2495:
[----:B------:R-:W-:Y:S05]  /*8430*/  BRA `(.L_x_2496) ;  /* 0xffffff8c006c7947 */ /* 0x000fea000383ffff */
.L_x_2424:
[----:B--2---:R2:W3:Y:S02]  /*8440*/  SYNCS.PHASECHK.TRANS64.TRYWAIT P0, [R2+URZ+0x26800], R5 ;  /* 0x02680005020075a7 */ /* 0x0044e4000800017f */
[----:B---3--:R-:W-:Y:S05]  /*8450*/  @!P0 NANOSLEEP.SYNCS 0x989680 ;  /* 0x009896800000895d */ /* 0x008fea0003900000 */
[----:B------:R-:W3:Y:S02]  /*8460*/  @!P0 SYNCS.PHASECHK.TRANS64 P0, [R2+URZ+0x26800], R5 ;  /* 0x02680005020085a7 */ /* 0x000ee4000800007f */
[----:B---3--:R-:W-:Y:S05]  /*8470*/  @!P0 BRA `(.L_x_2424) ;  /* 0xfffffffc00f08947 */ /* 0x008fea000383ffff */
[----:B------:R-:W-:Y:S05]  /*8480*/  BRA `(.L_x_2423) ;  /* 0xffffff8c00947947 */ /* 0x000fea000383ffff */
.L_x_2429:
[----:B--2---:R-:W-:-:S04]  /*8490*/  IMAD.U32 R5, RZ, RZ, UR7 ;  /* 0x00000007ff057e24 */ /* 0x004fc8000f8e00ff */
[----:B------:R2:W3:Y:S03]  /*84a0*/  SYNCS.PHASECHK.TRANS64.TRYWAIT P1, [R5+URZ+0x26810], R6 ;  /* 0x02681006050075a7 */ /* 0x0004e6000802017f */
[----:B---3--:R-:W-:Y:S05]  /*84b0*/  @!P1 NANOSLEEP.SYNCS 0x989680 ;  /* 0x009896800000995d */ /* 0x008fea0003900000 */
[----:B------:R-:W3:Y:S02]  /*84c0*/  @!P1 SYNCS.PHASECHK.TRANS64 P1, [R5+URZ+0x26810], R6 ;  /* 0x02681006050095a7 */ /* 0x000ee4000802007f */
[----:B---3--:R-:W-:Y:S05]  /*84d0*/  @!P1 BRA `(.L_x_2429) ;  /* 0xfffffffc00ec9947 */ /* 0x008fea000383ffff */
[----:B------:R-:W-:Y:S05]  /*84e0*/  BRA `(.L_x_2428) ;  /* 0xffffff9400ec7947 */ /* 0x000fea000383ffff */
.L_x_2433:
[----:B------:R-:W-:-:S04]  /*84f0*/  IMAD.U32 R5, RZ, RZ, UR7 ;  /* 0x00000007ff057e24 */ /* 0x000fc8000f8e00ff */
[----:B------:R1:W1:Y:S03]  /*8500*/  SYNCS.PHASECHK.TRANS64.TRYWAIT P1, [R5+URZ+0x26830], R6 ;  /* 0x02683006050075a7 */ /* 0x000266000802017f */
[----:B-1----:R-:W-:Y:S05]  /*8510*/  @!P1 NANOSLEEP.SYNCS 0x989680 ;  /* 0x009896800000995d */ /* 0x002fea0003900000 */
[----:B------:R-:W1:Y:S02]  /*8520*/  @!P1 SYNCS.PHASECHK.TRANS64 P1, [R5+URZ+0x26830], R6 ;  /* 0x02683006050095a7 */ /* 0x000e64000802007f */
[----:B-1----:R-:W-:Y:S05]  /*8530*/  @!P1 BRA `(.L_x_2433) ;  /* 0xfffffffc00ec9947 */ /* 0x002fea000383ffff */
[----:B------:R-:W-:Y:S05]  /*8540*/  BRA `(.L_x_2432) ;  /* 0xffffff9800f47947 */ /* 0x000fea000383ffff */
.L_x_2469:
[----:B-1----:R1:W2:Y:S02]  /*8550*/  SYNCS.PHASECHK.TRANS64.TRYWAIT P0, [R16+URZ+0x26820], R3 ;  /* 0x02682003100075a7 */ /* 0x0022a4000800017f */
[----:B--2---:R-:W-:Y:S05]  /*8560*/  @!P0 NANOSLEEP.SYNCS 0x989680 ;  /* 0x009896800000895d */ /* 0x004fea0003900000 */
[----:B------:R-:W2:Y:S02]  /*8570*/  @!P0 SYNCS.PHASECHK.TRANS64 P0, [R16+URZ+0x26820], R3 ;  /* 0x02682003100085a7 */ /* 0x000ea4000800007f */
[----:B--2---:R-:W-:Y:S05]  /*8580*/  @!P0 BRA `(.L_x_2469) ;  /* 0xfffffffc00f08947 */ /* 0x004fea000383ffff */
[----:B------:R-:W-:Y:S05]  /*8590*/  BRA `(.L_x_2497) ;  /* 0xffffffdc00147947 */ /* 0x000fea000383ffff */
.L_x_2473:
[----:B-1----:R1:W3:Y:S02]  /*85a0*/  SYNCS.PHASECHK.TRANS64.TRYWAIT P1, [R16+URZ+0x26840], R21 ;  /* 0x02684015100075a7 */ /* 0x0022e4000802017f */
[----:B---3--:R-:W-:Y:S05]  /*85b0*/  @!P1 NANOSLEEP.SYNCS 0x989680 ;  /* 0x009896800000995d */ /* 0x008fea0003900000 */
[----:B------:R-:W3:Y:S02]  /*85c0*/  @!P1 SYNCS.PHASECHK.TRANS64 P1, [R16+URZ+0x26840], R21 ;  /* 0x02684015100095a7 */ /* 0x000ee4000802007f */
[----:B---3--:R-:W-:Y:S05]  /*85d0*/  @!P1 BRA `(.L_x_2473) ;  /* 0xfffffffc00f09947 */ /* 0x008fea000383ffff */
[----:B------:R-:W-:Y:S05]  /*85e0*/  BRA `(.L_x_2498) ;  /* 0xffffffe400407947 */ /* 0x000fea000383ffff */
.L_x_2475:
[----:B--2---:R2:W3:Y:S02]  /*85f0*/  SYNCS.PHASECHK.TRANS64.TRYWAIT P1, [R16+URZ+0x26828], R21 ;  /* 0x02682815100075a7 */ /* 0x0044e4000802017f */
[----:B---3--:R-:W-:Y:S05]  /*8600*/  @!P1 NANOSLEEP.SYNCS 0x989680 ;  /* 0x009896800000995d */ /* 0x008fea0003900000 */
[----:B------:R-:W3:Y:S02]  /*8610*/  @!P1 SYNCS.PHASECHK.TRANS64 P1, [R16+URZ+0x26828], R21 ;  /* 0x02682815100095a7 */ /* 0x000ee4000802007f */
[----:B---3--:R-:W-:Y:S05]  /*8620*/  @!P1 BRA `(.L_x_2475) ;  /* 0xfffffffc00f09947 */ /* 0x008fea000383ffff */
[----:B------:R-:W-:Y:S05]  /*8630*/  BRA `(.L_x_2499) ;  /* 0xffffffe400f07947 */ /* 0x000fea000383ffff */
.L_x_2477:
[----:B---3--:R3:W4:Y:S02]  /*8640*/  SYNCS.PHASECHK.TRANS64.TRYWAIT P1, [R16+URZ+0x26848], R21 ;  /* 0x02684815100075a7 */ /* 0x008724000802017f */
[----:B----4-:R-:W-:Y:S05]  /*8650*/  @!P1 NANOSLEEP.SYNCS 0x989680 ;  /* 0x009896800000995d */ /* 0x010fea0003900000 */
[----:B------:R-:W4:Y:S02]  /*8660*/  @!P1 SYNCS.PHASECHK.TRANS64 P1, [R16+URZ+0x26848], R21 ;  /* 0x02684815100095a7 */ /* 0x000f24000802007f */
[----:B----4-:R-:W-:Y:S05]  /*8670*/  @!P1 BRA `(.L_x_2477) ;  /* 0xfffffffc00f09947 */ /* 0x010fea000383ffff */
[----:B------:R-:W-:Y:S05]  /*8680*/  BRA `(.L_x_2500) ;  /* 0xffffffe800a07947 */ /* 0x000fea000383ffff */
.L_x_2479:
[----:B------:R-:W-:-:S07]  /*8690*/  SHF.L.U32 R5, R11, 0x1f, RZ ;  /* 0x0000001f0b057819 */ /* 0x000fce00000006ff */
.L_x_2501:
[----:B------:R1:W1:Y:S02]  /*86a0*/  SYNCS.PHASECHK.TRANS64.TRYWAIT P1, [R16+URZ+0x26820], R5 ;  /* 0x02682005100075a7 */ /* 0x000264000802017f */
[----:B-1----:R-:W-:Y:S05]  /*86b0*/  @!P1 NANOSLEEP.SYNCS 0x989680 ;  /* 0x009896800000995d */ /* 0x002fea0003900000 */
[----:B------:R-:W1:Y:S02]  /*86c0*/  @!P1 SYNCS.PHASECHK.TRANS64 P1, [R16+URZ+0x26820], R5 ;  /* 0x02682005100095a7 */ /* 0x000e64000802007f */
[----:B-1----:R-:W-:Y:S05]  /*86d0*/  @!P1 BRA `(.L_x_2501) ;  /* 0xfffffffc00f09947 */ /* 0x002fea000383ffff */
[----:B------:R-:W-:Y:S05]  /*86e0*/  BRA `(.L_x_2502) ;  /* 0xffffffec00387947 */ /* 0x000fea000383ffff */
.L_x_2482:
[----:B-1----:R1:W2:Y:S02]  /*86f0*/  SYNCS.PHASECHK.TRANS64.TRYWAIT P1, [R16+URZ+0x26840], R13 ;  /* 0x0268400d100075a7 */ /* 0x0022a4000802017f */
[----:B--2---:R-:W-:Y:S05]  /*8700*/  @!P1 NANOSLEEP.SYNCS 0x989680 ;  /* 0x009896800000995d */ /* 0x004fea0003900000 */
[----:B------:R-:W2:Y:S02]  /*8710*/  @!P1 SYNCS.PHASECHK.TRANS64 P1, [R16+URZ+0x26840], R13 ;  /* 0x0268400d100095a7 */ /* 0x000ea4000802007f */
[----:B--2---:R-:W-:Y:S05]  /*8720*/  @!P1 BRA `(.L_x_2482) ;  /* 0xfffffffc00f09947 */ /* 0x004fea000383ffff */
[----:B------:R-:W-:Y:S05]  /*8730*/  BRA `(.L_x_2503) ;  /* 0xfffffff0000c7947 */ /* 0x000fea000383ffff */
.L_x_2484:
[----:B--2---:R2:W1:Y:S02]  /*8740*/  SYNCS.PHASECHK.TRANS64.TRYWAIT P1, [R16+URZ+0x26828], R13 ;  /* 0x0268280d100075a7 */ /* 0x004464000802017f */
[----:B-1----:R-:W-:Y:S05]  /*8750*/  @!P1 NANOSLEEP.SYNCS 0x989680 ;  /* 0x009896800000995d */ /* 0x002fea0003900000 */
[----:B------:R-:W1:Y:S02]  /*8760*/  @!P1 SYNCS.PHASECHK.TRANS64 P1, [R16+URZ+0x26828], R13 ;  /* 0x0268280d100095a7 */ /* 0x000e64000802007f */
[----:B-1----:R-:W-:Y:S05]  /*8770*/  @!P1 BRA `(.L_x_2484) ;  /* 0xfffffffc00f09947 */ /* 0x002fea000383ffff */
[----:B------:R-:W-:Y:S05]  /*8780*/  BRA `(.L_x_2504) ;  /* 0xfffffff000b07947 */ /* 0x000fea000383ffff */
.L_x_2486:
[----:B------:R1:W1:Y:S02]  /*8790*/  SYNCS.PHASECHK.TRANS64.TRYWAIT P0, [R3+URZ+0x26840], R0 ;  /* 0x02684000030075a7 */ /* 0x000264000800017f */
[----:B-1----:R-:W-:Y:S05]  /*87a0*/  @!P0 NANOSLEEP.SYNCS 0x989680 ;  /* 0x009896800000895d */ /* 0x002fea0003900000 */
[----:B------:R-:W1:Y:S02]  /*87b0*/  @!P0 SYNCS.PHASECHK.TRANS64 P0, [R3+URZ+0x26840], R0 ;  /* 0x02684000030085a7 */ /* 0x000e64000800007f */
[----:B-1----:R-:W-:Y:S05]  /*87c0*/  @!P0 BRA `(.L_x_2486) ;  /* 0xfffffffc00f08947 */ /* 0x002fea000383ffff */
[----:B------:R-:W-:Y:S05]  /*87d0*/  BRA `(.L_x_2505) ;  /* 0xfffffff400807947 */ /* 0x000fea000383ffff */
.L_x_2488:
[----:B------:R-:W-:Y:S01]  /*87e0*/  BSSY B0, `(.L_x_2506) ;  /* 0x0000006000007945 */ /* 0x000fe20003800000 */
[----:B------:R-:W-:-:S07]  /*87f0*/  IMAD.MOV.U32 R15, RZ, RZ, -0x1 ;  /* 0xffffffffff0f7424 */ /* 0x000fce00078e00ff */
[----:B------:R-:W-:Y:S05]  /*8800*/  WARPSYNC.COLLECTIVE R15, `(.L_x_2507) ;  /* 0x000000000f0c7348 */ /* 0x000fea0003c00000 */
[----:B------:R-:W-:Y:S02]  /*8810*/  ELECT P6, UR62, PT ;  /* 0x00000000003e782f */ /* 0x000fe400038c0000 */
[----:B------:R-:W-:Y:S01]  /*8820*/  MOV R14, UR62 ;  /* 0x0000003e000e7c02 */ /* 0x000fe20008000f00 */
[----:B------:R-:W-:Y:S10]  /*8830*/  ENDCOLLECTIVE ;  /* 0x000000000000791b */ /* 0x000ff40003800000 */
.L_x_2507:
[----:B------:R-:W-:Y:S05]  /*8840*/  BSYNC B0 ;  /* 0x0000000000007941 */ /* 0x000fea0003800000 */
.L_x_2506:
[----:B------:R-:W-:Y:S05]  /*8850*/  BRA `(.L_x_2508) ;  /* 0xfffffff800487947 */ /* 0x000fea000383ffff */
.L_x_2490:
[----:B-1----:R1:W2:Y:S02]  /*8860*/  SYNCS.PHASECHK.TRANS64.TRYWAIT P0, [R6+URZ], R5 ;  /* 0x00000005060075a7 */ /* 0x0022a4000800017f */
[----:B--2---:R-:W-:Y:S05]  /*8870*/  @!P0 NANOSLEEP.SYNCS 0x989680 ;  /* 0x009896800000895d */ /* 0x004fea0003900000 */
[----:B------:R-:W2:Y:S02]  /*8880*/  @!P0 SYNCS.PHASECHK.TRANS64 P0, [R6+URZ], R5 ;  /* 0x00000005060085a7 */ /* 0x000ea4000800007f */
[----:B--2---:R-:W-:Y:S05]  /*8890*/  @!P0 BRA `(.L_x_2490) ;  /* 0xfffffffc00f08947 */ /* 0x004fea000383ffff */
[----:B------:R-:W-:Y:S05]  /*88a0*/  BRA `(.L_x_2509) ;  /* 0xfffffff800887947 */ /* 0x000fea000383ffff */
.L_x_2491:
[----:B--2---:R2:W3:Y:S02]  /*88b0*/  SYNCS.PHASECHK.TRANS64.TRYWAIT P0, [R3+URZ], R2 ;  /* 0x00000002030075a7 */ /* 0x0044e4000800017f */
[----:B---3--:R-:W-:Y:S05]  /*88c0*/  @!P0 NANOSLEEP.SYNCS 0x989680 ;  /* 0x009896800000895d */ /* 0x008fea0003900000 */
[----:B------:R-:W3:Y:S02]  /*88d0*/  @!P0 SYNCS.PHASECHK.TRANS64 P0, [R3+URZ], R2 ;  /* 0x00000002030085a7 */ /* 0x000ee4000800007f */
[----:B---3--:R-:W-:Y:S05]  /*88e0*/  @!P0 BRA `(.L_x_2491) ;  /* 0xfffffffc00f08947 */ /* 0x008fea000383ffff */
[----:B------:R-:W-:Y:S05]  /*88f0*/  BRA `(.L_x_2510) ;  /* 0xfffffff8007c7947 */ /* 0x000fea000383ffff */
.L_x_2493:
[----:B--2---:R2:W3:Y:S02]  /*8900*/  SYNCS.PHASECHK.TRANS64.TRYWAIT P0, [R0+URZ], R5 ;  /* 0x00000005000075a7 */ /* 0x0044e4000800017f */
[----:B---3--:R-:W-:Y:S05]  /*8910*/  @!P0 NANOSLEEP.SYNCS 0x989680 ;  /* 0x009896800000895d */ /* 0x008fea0003900000 */
[----:B------:R-:W3:Y:S02]  /*8920*/  @!P0 SYNCS.PHASECHK.TRANS64 P0, [R0+URZ], R5 ;  /* 0x00000005000085a7 */ /* 0x000ee4000800007f */
[----:B---3--:R-:W-:Y:S05]  /*8930*/  @!P0 BRA `(.L_x_2493) ;  /* 0xfffffffc00f08947 */ /* 0x008fea000383ffff */
[----:B------:R-:W-:Y:S05]  /*8940*/  BRA `(.L_x_2511) ;  /* 0xfffffff800807947 */ /* 0x000fea000383ffff */
.L_x_2512:
        /* <DEDUP_REMOVED lines=11> */
.L_x_3313:


//--------------------- .text._ZN7cutlass13device_kernelIN5flash11enable_sm90INS1_16FlashAttnBwdSm90INS1_25CollectiveMainloopBwdSm90ILi2ELi2ELi2EN4cute5tupleIJNS5_1CILi1EEES8_S8_EEENS6_IJNS7_ILi64EEENS7_ILi128EEENS7_ILi96EEEEEENS_6half_tEfNS_4arch4Sm90ELb1ELb0ELb0ELb0ELb1ELb1ELb0ELb0ELi2ELi1ELi2ELi1ELb1EEENS1_24CollectiveEpilogueBwdGQAISD_fSG_Li256ELb0ELb1EEENS1_25SingleTileBwdLPTSchedulerILb0ELi128ELb1EEEEEEEEEvNT_6ParamsE --------------------------
	.section	.text._ZN7cutlass13device_kernelIN5flash11enable_sm90INS1_16FlashAttnBwdSm90INS1_25CollectiveMainloopBwdSm90ILi2ELi2ELi2EN4cute5tupleIJNS5_1CILi1EEES8_S8_EEENS6_IJNS7_ILi64EEENS7_ILi128EEENS7_ILi96EEEEEENS_6half_tEfNS_4arch4Sm90ELb1ELb0ELb0ELb0ELb1ELb1ELb0ELb0ELi2ELi1ELi2ELi1ELb1EEENS1_24CollectiveEpilogueBwdGQAISD_fSG_Li256ELb0ELb1EEENS1_25SingleTileBwdLPTSchedulerILb0ELi128ELb1EEEEEEEEEvNT_6ParamsE,"ax",@progbits
	.align	128
.text._ZN7cutlass13device_kernelIN5flash11enable_sm90INS1_16FlashAttnBwdSm90INS1_25CollectiveMainloopBwdSm90ILi2ELi2ELi2EN4cute5tupleIJNS5_1CILi1EEES8_S8_EEENS6_IJNS7_ILi64EEENS7_ILi128EEENS7_ILi96EEEEEENS_6half_tEfNS_4arch4Sm90ELb1ELb0ELb0ELb0ELb1ELb1ELb0ELb0ELi2ELi1ELi2ELi1ELb1EEENS1_24CollectiveEpilogueBwdGQAISD_fSG_Li256ELb0ELb1EEENS1_25SingleTileBwdLPTSchedulerILb0ELi128ELb1EEEEEEEEEvNT_6ParamsE:
        .type           _ZN7cutlass13device_kernelIN5flash11enable_sm90INS1_16FlashAttnBwdSm90INS1_25CollectiveMainloopBwdSm90ILi2ELi2ELi2EN4cute5tupleIJNS5_1CILi1EEES8_S8_EEENS6_IJNS7_ILi64EEENS7_ILi128EEENS7_ILi96EEEEEENS_6half_tEfNS_4arch4Sm90ELb1ELb0ELb0ELb0ELb1ELb1ELb0ELb0ELi2ELi1ELi2ELi1ELb1EEENS1_24CollectiveEpilogueBwdGQAISD_fSG_Li256ELb0ELb1EEENS1_25SingleTileBwdLPTSchedulerILb0ELi128ELb1EEEEEEEEEvNT_6ParamsE,@function
        .size           _ZN7cutlass13device_kernelIN5flash11enable_sm90INS1_16FlashAttnBwdSm90INS1_25CollectiveMainloopBwdSm90ILi2ELi2ELi2EN4cute5tupleIJNS5_1CILi1EEES8_S8_EEENS6_IJNS7_ILi64EEENS7_ILi128EEENS7_ILi96EEEEEENS_6half_tEfNS_4arch4Sm90ELb1ELb0ELb0ELb0ELb1ELb1ELb0ELb0ELi2ELi1ELi2ELi1ELb1EEENS1_24CollectiveEpilogueBwdGQAISD_fSG_Li256ELb0ELb1EEENS1_25SingleTileBwdLPTSchedulerILb0ELi128ELb1EEEEEEEEEvNT_6ParamsE,(.L_x_3314 - _ZN7cutlass13device_kernelIN5flash11enable_sm90INS1_16FlashAttnBwdSm90INS1_25CollectiveMainloopBwdSm90ILi2ELi2ELi2EN4cute5tupleIJNS5_1CILi1EEES8_S8_EEENS6_IJNS7_ILi64EEENS7_ILi128EEENS7_ILi96EEEEEENS_6half_tEfNS_4arch4Sm90ELb1ELb0ELb0ELb0ELb1ELb1ELb0ELb0ELi2ELi1ELi2ELi1ELb1EEENS1_24CollectiveEpilogueBwdGQAISD_fSG_Li256ELb0ELb1EEENS1_25SingleTileBwdLPTSchedulerILb0ELi128ELb1EEEEEEEEEvNT_6ParamsE)
        .other          _ZN7cutlass13device_kernelIN5flash11enable_sm90INS1_16FlashAttnBwdSm90INS1_25CollectiveMainloopBwdSm90ILi2ELi2ELi2EN4cute5tupleIJNS5_1CILi1EEES8_S8_EEENS6_IJNS7_ILi64EEENS7_ILi128EEENS7_ILi96EEEEEENS_6half_tEfNS_4arch4Sm90ELb1ELb0ELb0ELb0ELb1ELb1ELb0ELb0ELi2ELi1ELi2ELi1ELb1EEENS1_24CollectiveEpilogueBwdGQAISD_fSG_Li256ELb0ELb1EEENS1_25SingleTileBwdLPTSchedulerILb0ELi128ELb1EEEEEEEEEvNT_6ParamsE,@"STO_CUDA_ENTRY STV_DEFAULT"
_ZN7cutlass13device_kernelIN5flash11enable_sm90INS1_16FlashAttnBwdSm90INS1_25CollectiveMainloopBwdSm90ILi2ELi2ELi2EN4cute5tupleIJNS5_1CILi1EEES8_S8_EEENS6_IJNS7_ILi64EEENS7_ILi128EEENS7_ILi96EEEEEENS_6half_tEfNS_4arch4Sm90ELb1ELb0ELb0ELb0ELb1ELb1ELb0ELb0ELi2ELi1ELi2ELi1ELb1EEENS1_24CollectiveEpilogueBwdGQAISD_fSG_Li256ELb0ELb1EEENS1_25SingleTileBwdLPTSchedulerILb0ELi128ELb1EEEEEEEEEvNT_6ParamsE:
        /* <DEDUP_REMOVED lines=24> */
.L_x_2514:
[----:B------:R-:W-:Y:S05]  /*0180*/  BSYNC B0 ;  /* 0x0000000000007941 */ /* 0x000fea0003800000 */
.L_x_2513:
        /* <DEDUP_REMOVED lines=37> */
.L_x_2515:
        /* <DEDUP_REMOVED lines=22> */
.L_x_2516:
[----:B------:R-:W-:Y:S01]  /*0540*/  PLOP3.LUT P0, PT, PT, PT, UP0, 0x80, 0x0 ;  /* 0x000000000000781c */ /* 0x000fe20003f0f008 */
[----:B------:R-:W-:Y:S01]  /*0550*/  NOP ;  /* 0x0000000000007918 */ /* 0x000fe20000000000 */
[----:B------:R-:W-:Y:S01]  /*0560*/  ULDC.64 UR46, c[0x0][0x208] ;  /* 0x00008200002e7ab9 */ /* 0x000fe20000000a00 */
[----:B------:R-:W-:Y:S01]  /*0570*/  BSSY B6, `(.L_x_2517) ;  /* 0x00008d4000067945 */ /* 0x000fe20003800000 */
[----:B-12-4-:R-:W-:Y:S09]  /*0580*/  BAR.SYNC.DEFER_BLOCKING 0x0 ;  /* 0x0000000000007b1d */ /* 0x016ff20000010000 */
[----:B------:R-:W-:Y:S05]  /*0590*/  @!P0 BRA `(.L_x_2518) ;  /* 0x0000004c00308947 */ /* 0x000fea0003800000 */
.L_x_2519:
        /* <DEDUP_REMOVED lines=32> */
.L_x_2520:
[----:B------:R-:W-:Y:S01]  /*07a0*/  ULDC UR7, c[0x0][0x8cc] ;  /* 0x0002330000077ab9 */ /* 0x000fe20000000800 */
[----:B------:R-:W-:Y:S01]  /*07b0*/  UMOV UR36, UR10 ;  /* 0x0000000a00247c82 */ /* 0x000fe20008000000 */
[----:B------:R-:W-:-:S11]  /*07c0*/  UISETP.NE.AND UP0, UPT, UR7, 0x1, UPT ;  /* 0x000000010700788c */ /* 0x000fd6000bf05270 */
[----:B------:R-:W-:Y:S02]  /*07d0*/  @UP0 ULDC.64 UR8, c[0x0][0x8d0] ;  /* 0x0002340000080ab9 */ /* 0x000fe40000000a00 */
[----:B------:R-:W-:-:S04]  /*07e0*/  UIMAD.WIDE.U32 UR4, UR10, UR8, URZ ;  /* 0x000000080a0472a5 */ /* 0x000fc8000f8e003f */
[----:B------:R-:W-:-:S04]  /*07f0*/  @UP0 USHF.R.U32.HI UR36, URZ, UR9, UR5 ;  /* 0x000000093f240299 */ /* 0x000fc80008011605 */
[----:B------:R-:W-:-:S12]  /*0800*/  UIMAD UR4, UR36, UR7, URZ ;  /* 0x00000007240472a4 */ /* 0x000fd8000f8e023f */
.L_x_2521:
        /* <DEDUP_REMOVED lines=104> */
.L_x_2525:
        /* <DEDUP_REMOVED lines=15> */
.L_x_2524:
        /* <DEDUP_REMOVED lines=22> */
.L_x_2527:
        /* <DEDUP_REMOVED lines=15> */
.L_x_2526:
[----:B------:R-:W-:Y:S01]  /*11d0*/  SHF.R.S32.HI R23, RZ, 0x1f, R22 ;  /* 0x0000001fff177819 */ /* 0x000fe20000011416 */
[----:B------:R-:W-:-:S03]  /*11e0*/  UMOV UR4, 0xffffffff ;  /* 0xffffffff00047882 */ /* 0x000fc60000000000 */
[----:B------:R-:W-:-:S04]  /*11f0*/  LEA.HI R0, R23, R22, RZ, 0x7 ;  /* 0x0000001617007211 */ /* 0x000fc800078f38ff */
[----:B------:R-:W-:Y:S01]  /*1200*/  SHF.R.S32.HI R19, RZ, 0x7, R0 ;  /* 0x00000007ff137819 */ /* 0x000fe20000011400 */
[----:B------:R-:W-:Y:S06]  /*1210*/  BRA.DIV UR4, `(.L_x_2528) ;  /* 0x00000082042c7947 */ /* 0x000fec000b800000 */
[----:B------:R1:W2:Y:S02]  /*1220*/  SHFL.IDX PT, R14, R19, RZ, 0x1f ;  /* 0x00001fff130e7589 */ /* 0x0002a400000e0000 */
.L_x_2632:
        /* <DEDUP_REMOVED lines=15> */
.L_x_2529:
        /* <DEDUP_REMOVED lines=19> */
.L_x_2531:
        /* <DEDUP_REMOVED lines=123> */
.L_x_2542:
[----:B------:R-:W-:-:S06]  /*1c00*/  UISETP.NE.AND UP0, UPT, UR16, 0x3, UPT ;  /* 0x000000031000788c */ /* 0x000fcc000bf05270 */
[----:B------:R-:W-:-:S13]  /*1c10*/  PLOP3.LUT P0, PT, PT, PT, UP0, 0x80, 0x0 ;  /* 0x000000000000781c */ /* 0x000fda0003f0f008 */
[----:B-1----:R-:W-:Y:S05]  /*1c20*/  @!P0 BRA `(.L_x_2532) ;  /* 0x0000000000048947 */ /* 0x002fea0003800000 */
[----:B------:R-:W-:Y:S01]  /*1c30*/  BPT.TRAP 0x1 ;  /* 0x000000040000795c */ /* 0x000fe20000300000 */
.L_x_2532:
[----:B------:R-:W-:Y:S01]  /*1c40*/  R2UR UR8, R2 ;  /* 0x00000000020872ca */ /* 0x000fe200000e0000 */
[----:B------:R-:W-:-:S05]  /*1c50*/  IMAD.U32 R6, RZ, RZ, UR4 ;  /* 0x00000004ff067e24 */ /* 0x000fca000f8e00ff */
[----:B------:R-:W-:-:S07]  /*1c60*/  SHF.L.U32 R6, R6, 0x1f, RZ ;  /* 0x0000001f06067819 */ /* 0x000fce00000006ff */
[----:B------:R-:W-:-:S09]  /*1c70*/  ULEA UR8, UR5, UR8, 0x3 ;  /* 0x0000000805087291 */ /* 0x000fd2000f8e183f */
[----:B------:R1:W2:Y:S01]  /*1c80*/  SYNCS.PHASECHK.TRANS64.TRYWAIT P1, [UR8+0x26810], R6 ;  /* 0x02681006ff0075a7 */ /* 0x0002a20008020148 */
[----:B------:R-:W-:Y:S05]  /*1c90*/  @!P0 BRA `(.L_x_2533) ;  /* 0x0000000000048947 */ /* 0x000fea0003800000 */
[----:B------:R-:W-:Y:S01]  /*1ca0*/  BPT.TRAP 0x1 ;  /* 0x000000040000795c */ /* 0x000fe20000300000 */
.L_x_2533:
[----:B--2---:R-:W-:Y:S05]  /*1cb0*/  @P1 BRA `(.L_x_2534) ;  /* 0x0000000000081947 */ /* 0x004fea0003800000 */
[----:B------:R-:W2:Y:S02]  /*1cc0*/  SYNCS.PHASECHK.TRANS64.TRYWAIT P1, [UR8+0x26810], R6 ;  /* 0x02681006ff0075a7 */ /* 0x000ea40008020148 */
[----:B--2---:R-:W-:Y:S05]  /*1cd0*/  @!P1 BRA `(.L_x_2535) ;  /* 0x0000007400b09947 */ /* 0x004fea0003800000 */
.L_x_2534:
        /* <DEDUP_REMOVED lines=66> */
.L_x_2536:
[----:B------:R1:W1:Y:S01]  /*2100*/  SYNCS.PHASECHK.TRANS64.TRYWAIT P1, [UR8+0x26830], R6 ;  /* 0x02683006ff0075a7 */ /* 0x0002620008020148 */
[----:B------:R-:W-:Y:S05]  /*2110*/  @!P0 BRA `(.L_x_2537) ;  /* 0x0000000000048947 */ /* 0x000fea0003800000 */
[----:B------:R-:W-:Y:S01]  /*2120*/  BPT.TRAP 0x1 ;  /* 0x000000040000795c */ /* 0x000fe20000300000 */
.L_x_2537:
[----:B-1----:R-:W-:Y:S05]  /*2130*/  @P1 BRA `(.L_x_2538) ;  /* 0x0000000000081947 */ /* 0x002fea0003800000 */
[----:B------:R-:W1:Y:S02]  /*2140*/  SYNCS.PHASECHK.TRANS64.TRYWAIT P1, [UR8+0x26830], R6 ;  /* 0x02683006ff0075a7 */ /* 0x000e640008020148 */
[----:B-1----:R-:W-:Y:S05]  /*2150*/  @!P1 BRA `(.L_x_2539) ;  /* 0x0000007000a89947 */ /* 0x002fea0003800000 */
.L_x_2538:
[----:B------:R-:W-:Y:S01]  /*2160*/  R2UR UR10, R2 ;  /* 0x00000000020a72ca */ /* 0x000fe200000e0000 */
[----:B------:R-:W-:Y:S01]  /*2170*/  WARPGROUP.ARRIVE ;  /* 0x00000000000079c5 */ /* 0x000fe20000000000 */
[----:B------:R-:W-:Y:S01]  /*2180*/  UMOV UR11, 0x80000020 ;  /* 0x80000020000b7882 */ /* 0x000fe20000000000 */
[----:B------:R-:W-:Y:S01]  /*2190*/  ISETP.GT.AND P1, PT, R3, RZ, PT ;  /* 0x000000ff0300720c */ /* 0x000fe20003f24270 */
[----:B------:R-:W-:-:S09]  /*21a0*/  UMOV UR15, 0xc0000010 ;  /* 0xc0000010000f7882 */ /* 0x000fd20000000000 */
[----:B------:R-:W-:-:S04]  /*21b0*/  UIADD3 UR10, UR10, 0x18000, URZ ;  /* 0x000180000a0a7890 */ /* 0x000fc8000fffe03f */
[----:B------:R-:W-:-:S04]  /*21c0*/  USHF.R.U32.HI UR10, URZ, 0x4, UR10 ;  /* 0x000000043f0a7899 */ /* 0x000fc8000801160a */
[----:B------:R-:W-:-:S04]  /*21d0*/  ULOP3.LUT UR12, UR10, 0x3fff, URZ, 0xc0, !UPT ;  /* 0x00003fff0a0c7892 */ /* 0x000fc8000f8ec03f */
[----:B------:R-:W-:Y:S02]  /*21e0*/  ULOP3.LUT UR13, UR12, 0x10000, URZ, 0xfc, !UPT ;  /* 0x000100000c0d7892 */ /* 0x000fe4000f8efc3f */
[----:B------:R-:W-:Y:S02]  /*21f0*/  ULOP3.LUT UR12, UR12, 0x1000000, URZ, 0xfc, !UPT ;  /* 0x010000000c0c7892 */ /* 0x000fe4000f8efc3f */
[----:B------:R-:W-:Y:S02]  /*2200*/  UIMAD UR13, UR5, 0x300, UR13 ;  /* 0x00000300050d78a4 */ /* 0x000fe4000f8e020d */
[----:B------:R-:W-:-:S05]  /*2210*/  UIMAD UR12, UR5, 0x300, UR12 ;  /* 0x00000300050c78a4 */ /* 0x000fca000f8e020c */
[----:B------:R-:W-:Y:S02]  /*2220*/  UMOV UR10, UR13 ;  /* 0x0000000d000a7c82 */ /* 0x000fe40008000000 */
[----:B------:R-:W-:Y:S01]  /*2230*/  HGMMA.64x64x16.F32 R120, R184, gdesc[UR8], RZ, !UPT, gsb0 ;  /* 0x00e00008b8787df0 */ /* 0x000fe2000c0008ff */
[----:B------:R-:W-:Y:S01]  /*2240*/  UIADD3 UR10, UR13, 0x2, URZ ;  /* 0x000000020d0a7890 */ /* 0x000fe2000fffe03f */
[----:B------:R-:W-:Y:S01]  /*2250*/  UMOV UR11, 0x80000020 ;  /* 0x80000020000b7882 */ /* 0x000fe20000000000 */
[----:B------:R-:W-:Y:S02]  /*2260*/  WARPGROUP.DEPBAR.LE gsb0, 0x0 ;  /* 0x00008000000079c5 */ /* 0x000fe40000010000 */
[----:B------:R-:W-:-:S06]  /*2270*/  WARPGROUP.ARRIVE ;  /* 0x00000000000079c5 */ /* 0x000fcc0000000000 */
[----:B------:R-:W-:Y:S01]  /*2280*/  HGMMA.64x64x16.F32 R120, R196, gdesc[UR8], R120, gsb0 ;  /* 0x00e00008c4787df0 */ /* 0x000fe20008000878 */
[----:B------:R-:W-:Y:S01]  /*2290*/  UIADD3 UR10, UR13, 0x100, URZ ;  /* 0x000001000d0a7890 */ /* 0x000fe2000fffe03f */
[----:B------:R-:W-:Y:S01]  /*22a0*/  UMOV UR11, 0x80000020 ;  /* 0x80000020000b7882 */ /* 0x000fe20000000000 */
[----:B------:R-:W-:Y:S02]  /*22b0*/  WARPGROUP.DEPBAR.LE gsb0, 0x0 ;  /* 0x00008000000079c5 */ /* 0x000fe40000010000 */
[----:B------:R-:W-:-:S06]  /*22c0*/  WARPGROUP.ARRIVE ;  /* 0x00000000000079c5 */ /* 0x000fcc0000000000 */
[----:B------:R-:W-:Y:S01]  /*22d0*/  HGMMA.64x64x16.F32 R120, R188, gdesc[UR8], R120, gsb0 ;  /* 0x00e00008bc787df0 */ /* 0x000fe20008000878 */
[----:B------:R-:W-:Y:S02]  /*22e0*/  UIMAD UR11, UR41, -0x40, UR6 ;  /* 0xffffffc0290b78a4 */ /* 0x000fe4000f8e0206 */
[----:B------:R-:W-:-:S04]  /*22f0*/  UIADD3 UR10, UR13, 0x102, URZ ;  /* 0x000001020d0a7890 */ /* 0x000fc8000fffe03f */
[----:B------:R-:W-:Y:S01]  /*2300*/  IADD3 R19, -R3, UR11, -R18 ;  /* 0x0000000b03137c10 */ /* 0x000fe2000fffe912 */
[----:B------:R-:W-:-:S03]  /*2310*/  UMOV UR11, 0x80000020 ;  /* 0x80000020000b7882 */ /* 0x000fc60000000000 */
[----:B------:R-:W-:-:S04]  /*2320*/  SEL R221, R19, 0x40, P1 ;  /* 0x0000004013dd7807 */ /* 0x000fc80000800000 */
[C---:B------:R-:W-:Y:S02]  /*2330*/  ISETP.GT.AND P1, PT, R221.reuse, RZ, PT ;  /* 0x000000ffdd00720c */ /* 0x040fe40003f24270 */
[C---:B------:R-:W-:Y:S02]  /*2340*/  ISETP.GT.AND P2, PT, R221.reuse, 0x38, PT ;  /* 0x00000038dd00780c */ /* 0x040fe40003f44270 */
[----:B------:R-:W-:Y:S02]  /*2350*/  FSEL R5, R152, -INF , !P1 ;  /* 0xff80000098057808 */ /* 0x000fe40004800000 */
[C---:B------:R-:W-:Y:S02]  /*2360*/  ISETP.GT.AND P1, PT, R221.reuse, 0x1, PT ;  /* 0x00000001dd00780c */ /* 0x040fe40003f24270 */
[----:B------:R-:W-:Y:S01]  /*2370*/  ISETP.GT.AND P3, PT, R221, 0x39, PT ;  /* 0x00000039dd00780c */ /* 0x000fe20003f64270 */
[----:B---3--:R-:W-:Y:S01]  /*2380*/  FFMA.FTZ R152, R5, UR7, -R216 ;  /* 0x0000000705987c23 */ /* 0x008fe200080108d8 */
[----:B------:R-:W-:-:S02]  /*2390*/  FSEL R6, R153, -INF , !P1 ;  /* 0xff80000099067808 */ /* 0x000fc40004800000 */
[----:B------:R-:W-:-:S03]  /*23a0*/  ISETP.GT.AND P1, PT, R221, 0x8, PT ;  /* 0x00000008dd00780c */ /* 0x000fc60003f24270 */
[----:B------:R-:W-:Y:S01]  /*23b0*/  FFMA.FTZ R153, R6, UR7, -R217 ;  /* 0x0000000706997c23 */ /* 0x000fe200080108d9 */
[----:B------:R-:W-:Y:S01]  /*23c0*/  FSEL R5, R156, -INF , !P1 ;  /* 0xff8000009c057808 */ /* 0x000fe20004800000 */
[----:B------:R-:W-:Y:S01]  /*23d0*/  MUFU.EX2 R152, R152 ;  /* 0x0000009800987308 */ /* 0x000fe20000000800 */
[----:B------:R-:W-:-:S03]  /*23e0*/  ISETP.GT.AND P1, PT, R221, 0x9, PT ;  /* 0x00000009dd00780c */ /* 0x000fc60003f24270 */
[----:B----4-:R-:W-:Y:S01]  /*23f0*/  FFMA.FTZ R5, R5, UR7, -R214 ;  /* 0x0000000705057c23 */ /* 0x010fe200080108d6 */
[----:B------:R-:W-:Y:S02]  /*2400*/  FSEL R6, R157, -INF , !P1 ;  /* 0xff8000009d067808 */ /* 0x000fe40004800000 */
[C---:B------:R-:W-:Y:S01]  /*2410*/  ISETP.GT.AND P1, PT, R221.reuse, 0x10, PT ;  /* 0x00000010dd00780c */ /* 0x040fe20003f24270 */
[----:B------:R-:W-:Y:S01]  /*2420*/  MUFU.EX2 R153, R153 ;  /* 0x0000009900997308 */ /* 0x000fe20000000800 */
[----:B------:R-:W-:Y:S01]  /*2430*/  FSEL R157, R180, -INF , !P2 ;  /* 0xff800000b49d7808 */ /* 0x000fe20005000000 */
[----:B------:R-:W-:Y:S01]  /*2440*/  FFMA.FTZ R6, R6, UR7, -R215 ;  /* 0x0000000706067c23 */ /* 0x000fe200080108d7 */
[----:B------:R-:W-:Y:S02]  /*2450*/  FSEL R7, R160, -INF , !P1 ;  /* 0xff800000a0077808 */ /* 0x000fe40004800000 */
[----:B------:R-:W-:Y:S01]  /*2460*/  ISETP.GT.AND P1, PT, R221, 0x11, PT ;  /* 0x00000011dd00780c */ /* 0x000fe20003f24270 */
[----:B------:R-:W-:-:S02]  /*2470*/  FFMA.FTZ R160, R157, UR7, -R218 ;  /* 0x000000079da07c23 */ /* 0x000fc400080108da */
[----:B------:R-:W1:Y:S01]  /*2480*/  MUFU.EX2 R5, R5 ;  /* 0x0000000500057308 */ /* 0x000e620000000800 */
[----:B------:R-:W-:Y:S01]  /*2490*/  FSEL R8, R161, -INF , !P1 ;  /* 0xff800000a1087808 */ /* 0x000fe20004800000 */
[----:B------:R-:W-:Y:S01]  /*24a0*/  FFMA.FTZ R7, R7, UR7, -R208 ;  /* 0x0000000707077c23 */ /* 0x000fe200080108d0 */
        /* <DEDUP_REMOVED lines=15> */
[C---:B------:R-:W-:Y:S01]  /*25a0*/  ISETP.GT.AND P1, PT, R221.reuse, 0x28, PT ;  /* 0x00000028dd00780c */ /* 0x040fe20003f24270 */
[----:B------:R-:W-:Y:S02]  /*25b0*/  WARPGROUP.DEPBAR.LE gsb0, 0x0 ;  /* 0x00008000000079c5 */ /* 0x000fe40000010000 */
[----:B------:R-:W-:Y:S01]  /*25c0*/  WARPGROUP.ARRIVE ;  /* 0x00000000000079c5 */ /* 0x000fe20000000000 */
[----:B------:R-:W-:Y:S01]  /*25d0*/  FSEL R13, R172, -INF , !P1 ;  /* 0xff800000ac0d7808 */ /* 0x000fe20004800000 */
[----:B------:R-:W-:Y:S01]  /*25e0*/  FFMA.FTZ R12, R12, UR7, -R213 ;  /* 0x000000070c0c7c23 */ /* 0x000fe200080108d5 */
[----:B------:R-:W-:Y:S01]  /*25f0*/  ISETP.GT.AND P1, PT, R221, 0x29, PT ;  /* 0x00000029dd00780c */ /* 0x000fe20003f24270 */
[----:B------:R-:W-:Y:S02]  /*2600*/  MUFU.EX2 R11, R11 ;  /* 0x0000000b000b7308 */ /* 0x000fe40000000800 */
[----:B------:R-:W-:Y:S01]  /*2610*/  HGMMA.64x64x16.F32 R120, R200, gdesc[UR8], R120, gsb0 ;  /* 0x00e00008c8787df0 */ /* 0x000fe20008000878 */
[----:B------:R-:W-:Y:S01]  /*2620*/  UIADD3 UR10, UR13, 0x200, URZ ;  /* 0x000002000d0a7890 */ /* 0x000fe2000fffe03f */
[----:B------:R-:W-:Y:S01]  /*2630*/  FSEL R14, R173, -INF , !P1 ;  /* 0xff800000ad0e7808 */ /* 0x000fe20004800000 */
[----:B------:R-:W-:Y:S01]  /*2640*/  UMOV UR11, 0x80000020 ;  /* 0x80000020000b7882 */ /* 0x000fe20000000000 */
[----:B------:R-:W-:Y:S01]  /*2650*/  ISETP.GT.AND P1, PT, R221, 0x30, PT ;  /* 0x00000030dd00780c */ /* 0x000fe20003f24270 */
[----:B------:R-:W-:Y:S01]  /*2660*/  FFMA.FTZ R13, R13, UR7, -R22 ;  /* 0x000000070d0d7c23 */ /* 0x000fe20008010816 */
[----:B------:R-:W-:Y:S01]  /*2670*/  MUFU.EX2 R12, R12 ;  /* 0x0000000c000c7308 */ /* 0x000fe20000000800 */
[----:B------:R-:W-:Y:S01]  /*2680*/  FFMA.FTZ R14, R14, UR7, -R23 ;  /* 0x000000070e0e7c23 */ /* 0x000fe20008010817 */
[----:B------:R-:W-:-:S02]  /*2690*/  FSEL R15, R176, -INF , !P1 ;  /* 0xff800000b00f7808 */ /* 0x000fc40004800000 */
        /* <DEDUP_REMOVED lines=13> */
[----:B------:R-:W-:-:S02]  /*2770*/  FSEL R157, R154, -INF , !P1 ;  /* 0xff8000009a9d7808 */ /* 0x000fc40004800000 */
[C---:B------:R-:W-:Y:S02]  /*2780*/  ISETP.GT.AND P1, PT, R177.reuse, 0x1, PT ;  /* 0x00000001b100780c */ /* 0x040fe40003f24270 */
[----:B------:R-:W-:Y:S01]  /*2790*/  ISETP.GT.AND P2, PT, R177, 0x11, PT ;  /* 0x00000011b100780c */ /* 0x000fe20003f44270 */
[----:B------:R-:W-:Y:S01]  /*27a0*/  FFMA.FTZ R157, R157, UR7, -R216 ;  /* 0x000000079d9d7c23 */ /* 0x000fe200080108d8 */
[----:B------:R-:W-:Y:S01]  /*27b0*/  FSEL R154, R155, -INF , !P1 ;  /* 0xff8000009b9a7808 */ /* 0x000fe20004800000 */
[----:B------:R-:W-:Y:S01]  /*27c0*/  MUFU.EX2 R161, R156 ;  /* 0x0000009c00a17308 */ /* 0x000fe20000000800 */
[C---:B------:R-:W-:Y:S02]  /*27d0*/  ISETP.GT.AND P1, PT, R177.reuse, 0x8, PT ;  /* 0x00000008b100780c */ /* 0x040fe40003f24270 */
[----:B------:R-:W-:Y:S01]  /*27e0*/  ISETP.GT.AND P6, PT, R177, 0x20, PT ;  /* 0x00000020b100780c */ /* 0x000fe20003fc4270 */
[----:B------:R-:W-:Y:S01]  /*27f0*/  FFMA.FTZ R165, R154, UR7, -R217 ;  /* 0x000000079aa57c23 */ /* 0x000fe200080108d9 */
[----:B------:R-:W-:-:S02]  /*2800*/  FSEL R155, R158, -INF , !P1 ;  /* 0xff8000009e9b7808 */ /* 0x000fc40004800000 */
[C---:B------:R-:W-:Y:S01]  /*2810*/  ISETP.GT.AND P1, PT, R177.reuse, 0x9, PT ;  /* 0x00000009b100780c */ /* 0x040fe20003f24270 */
[----:B------:R4:W-:Y:S01]  /*2820*/  MUFU.EX2 R164, R157 ;  /* 0x0000009d00a47308 */ /* 0x0009e20000000800 */
[----:B------:R-:W-:Y:S01]  /*2830*/  ISETP.GT.AND P5, PT, R177, 0x21, PT ;  /* 0x00000021b100780c */ /* 0x000fe20003fa4270 */
[----:B------:R-:W-:Y:S01]  /*2840*/  FFMA.FTZ R168, R155, UR7, -R214 ;  /* 0x000000079ba87c23 */ /* 0x000fe200080108d6 */
[----:B------:R-:W-:Y:S02]  /*2850*/  FSEL R154, R159, -INF , !P1 ;  /* 0xff8000009f9a7808 */ /* 0x000fe40004800000 */
[----:B------:R-:W-:Y:S02]  /*2860*/  ISETP.GT.AND P1, PT, R177, 0x10, PT ;  /* 0x00000010b100780c */ /* 0x000fe40003f24270 */
[----:B------:R-:W-:Y:S01]  /*2870*/  FSEL R181, R170, -INF , !P6 ;  /* 0xff800000aab57808 */ /* 0x000fe20007000000 */
[----:B------:R-:W-:Y:S01]  /*2880*/  FFMA.FTZ R215, R154, UR7, -R215 ;  /* 0x000000079ad77c23 */ /* 0x000fe200080108d7 */
[----:B----4-:R-:W-:Y:S01]  /*2890*/  FSEL R157, R166, -INF , !P3 ;  /* 0xff800000a69d7808 */ /* 0x010fe20005800000 */
[----:B------:R-:W4:Y:S01]  /*28a0*/  MUFU.EX2 R168, R168 ;  /* 0x000000a800a87308 */ /* 0x000f220000000800 */
[----:B------:R-:W-:Y:S01]  /*28b0*/  FSEL R154, R163, -INF , !P2 ;  /* 0xff800000a39a7808 */ /* 0x000fe20005000000 */
[----:B------:R-:W-:Y:S01]  /*28c0*/  FFMA.FTZ R212, R181, UR7, -R212 ;  /* 0x00000007b5d47c23 */ /* 0x000fe200080108d4 */
[----:B------:R-:W-:Y:S01]  /*28d0*/  ISETP.GT.AND P2, PT, R177, 0x19, PT ;  /* 0x00000019b100780c */ /* 0x000fe20003f44270 */
[----:B------:R-:W-:Y:S01]  /*28e0*/  FFMA.FTZ R176, R157, UR7, -R20 ;  /* 0x000000079db07c23 */ /* 0x000fe20008010814 */
[----:B------:R-:W-:Y:S01]  /*28f0*/  FSEL R155, R162, -INF , !P1 ;  /* 0xff800000a29b7808 */ /* 0x000fe20004800000 */
[----:B------:R-:W-:Y:S01]  /*2900*/  FFMA.FTZ R163, R154, UR7, -R209 ;  /* 0x000000079aa37c23 */ /* 0x000fe200080108d1 */
[----:B------:R-:W-:Y:S01]  /*2910*/  FSEL R20, R167, -INF , !P2 ;  /* 0xff800000a7147808 */ /* 0x000fe20005000000 */
[----:B------:R-:W5:Y:S01]  /*2920*/  MUFU.EX2 R162, R215 ;  /* 0x000000d700a27308 */ /* 0x000f620000000800 */
[----:B------:R-:W-:Y:S01]  /*2930*/  FSEL R180, R171, -INF , !P5 ;  /* 0xff800000abb47808 */ /* 0x000fe20006800000 */
[----:B------:R-:W-:Y:S01]  /*2940*/  FFMA.FTZ R169, R155, UR7, -R208 ;  /* 0x000000079ba97c23 */ /* 0x000fe200080108d0 */
[----:B------:R-:W-:-:S02]  /*2950*/  ISETP.GT.AND P1, PT, R177, 0x28, PT ;  /* 0x00000028b100780c */ /* 0x000fc40003f24270 */
[C---:B------:R-:W-:Y:S01]  /*2960*/  ISETP.GT.AND P4, PT, R177.reuse, 0x29, PT ;  /* 0x00000029b100780c */ /* 0x040fe20003f84270 */
[----:B------:R-:W-:Y:S01]  /*2970*/  FFMA.FTZ R180, R180, UR7, -R213 ;  /* 0x00000007b4b47c23 */ /* 0x000fe200080108d5 */
[C---:B------:R-:W-:Y:S01]  /*2980*/  ISETP.GT.AND P3, PT, R177.reuse, 0x30, PT ;  /* 0x00000030b100780c */ /* 0x040fe20003f64270 */
[----:B------:R-:W5:Y:S01]  /*2990*/  MUFU.EX2 R15, R15 ;  /* 0x0000000f000f7308 */ /* 0x000f620000000800 */
[C---:B------:R-:W-:Y:S02]  /*29a0*/  ISETP.GT.AND P2, PT, R177.reuse, 0x31, PT ;  /* 0x00000031b100780c */ /* 0x040fe40003f44270 */
[C---:B------:R-:W-:Y:S02]  /*29b0*/  ISETP.GT.AND P6, PT, R177.reuse, 0x38, PT ;  /* 0x00000038b100780c */ /* 0x040fe40003fc4270 */
[----:B------:R-:W-:Y:S01]  /*29c0*/  ISETP.GT.AND P5, PT, R177, 0x39, PT ;  /* 0x00000039b100780c */ /* 0x000fe20003fa4270 */
[----:B------:R-:W-:Y:S01]  /*29d0*/  FFMA.FTZ R177, R20, UR7, -R21 ;  /* 0x0000000714b17c23 */ /* 0x000fe20008010815 */
[----:B------:R-:W-:Y:S01]  /*29e0*/  FSEL R208, R175, -INF , !P4 ;  /* 0xff800000afd07808 */ /* 0x000fe20006000000 */
[----:B------:R-:W-:Y:S01]  /*29f0*/  MUFU.EX2 R165, R165 ;  /* 0x000000a500a57308 */ /* 0x000fe20000000800 */
[----:B------:R-:W-:-:S02]  /*2a00*/  WARPGROUP.DEPBAR.LE gsb0, 0x0 ;  /* 0x00008000000079c5 */ /* 0x000fc40000010000 */
[----:B------:R-:W-:Y:S01]  /*2a10*/  WARPGROUP.ARRIVE ;  /* 0x00000000000079c5 */ /* 0x000fe20000000000 */
[----:B------:R-:W-:Y:S01]  /*2a20*/  FSEL R175, R178, -INF , !P3 ;  /* 0xff800000b2af7808 */ /* 0x000fe20005800000 */
[----:B------:R-:W-:Y:S01]  /*2a30*/  FFMA.FTZ R208, R208, UR7, -R23 ;  /* 0x00000007d0d07c23 */ /* 0x000fe20008010817 */
[----:B------:R-:W-:Y:S02]  /*2a40*/  FSEL R178, R179, -INF , !P2 ;  /* 0xff800000b3b27808 */ /* 0x000fe40005000000 */
[----:B------:R-:W-:Y:S01]  /*2a50*/  FSEL R179, R182, -INF , !P6 ;  /* 0xff800000b6b37808 */ /* 0x000fe20007000000 */
[----:B------:R-:W-:Y:S01]  /*2a60*/  HGMMA.64x64x16.F32 R120, R192, gdesc[UR8], R120, gsb0 ;  /* 0x00e00008c0787df0 */ /* 0x000fe20008000878 */
[----:B------:R-:W-:Y:S01]  /*2a70*/  UIADD3 UR10, UR13, 0x202, URZ ;  /* 0x000002020d0a7890 */ /* 0x000fe2000fffe03f */
[----:B------:R-:W-:Y:S01]  /*2a80*/  FSEL R181, R174, -INF , !P1 ;  /* 0xff800000aeb57808 */ /* 0x000fe20004800000 */
[----:B------:R-:W-:Y:S01]  /*2a90*/  UMOV UR11, 0x80000020 ;  /* 0x80000020000b7882 */ /* 0x000fe20000000000 */
[----:B------:R-:W-:Y:S01]  /*2aa0*/  FFMA.FTZ R218, R179, UR7, -R218 ;  /* 0x00000007b3da7c23 */ /* 0x000fe200080108da */
[----:B------:R-:W-:Y:S01]  /*2ab0*/  FFMA.FTZ R210, R175, UR7, -R210 ;  /* 0x00000007afd27c23 */ /* 0x000fe200080108d2 */
[----:B------:R-:W-:Y:S01]  /*2ac0*/  FSEL R182, R183, -INF , !P5 ;  /* 0xff800000b7b67808 */ /* 0x000fe20006800000 */
[----:B------:R-:W-:Y:S01]  /*2ad0*/  FFMA.FTZ R22, R181, UR7, -R22 ;  /* 0x00000007b5167c23 */ /* 0x000fe20008010816 */
[----:B------:R-:W-:Y:S01]  /*2ae0*/  FFMA.FTZ R211, R178, UR7, -R211 ;  /* 0x00000007b2d37c23 */ /* 0x000fe200080108d3 */
[----:B------:R-:W-:Y:S01]  /*2af0*/  MUFU.EX2 R10, R10 ;  /* 0x0000000a000a7308 */ /* 0x000fe20000000800 */
[----:B------:R-:W-:Y:S01]  /*2b00*/  UMOV UR13, 0x40000040 ;  /* 0x40000040000d7882 */ /* 0x000fe20000000000 */
[----:B------:R-:W-:-:S06]  /*2b10*/  FFMA.FTZ R219, R182, UR7, -R219 ;  /* 0x00000007b6db7c23 */ /* 0x000fcc00080108db */
[----:B------:R-:W5:Y:S08]  /*2b20*/  MUFU.EX2 R22, R22 ;  /* 0x0000001600167308 */ /* 0x000f700000000800 */
        /* <DEDUP_REMOVED lines=8> */
[----:B------:R-:W-:-:S05]  /*2bb0*/  WARPGROUP.ARRIVE ;  /* 0x00000000000079c5 */ /* 0x000fca0000000000 */
[----:B------:R-:W-:Y:S01]  /*2bc0*/  MUFU.EX2 R23, R180 ;  /* 0x000000b400177308 */ /* 0x000fe20000000800 */
[----:B------:R-:W-:Y:S01]  /*2bd0*/  HGMMA.64x64x16.F32 R120, R204, gdesc[UR8], R120, gsb0 ;  /* 0x00e00008cc787df0 */ /* 0x000fe20008000878 */
[----:B------:R-:W-:Y:S01]  /*2be0*/  UMOV UR10, UR12 ;  /* 0x0000000c000a7c82 */ /* 0x000fe20008000000 */
[----:B------:R-:W-:-:S05]  /*2bf0*/  UMOV UR11, 0x80000020 ;  /* 0x80000020000b7882 */ /* 0x000fca0000000000 */
[----:B------:R-:W-:Y:S08]  /*2c00*/  MUFU.EX2 R160, R160 ;  /* 0x000000a000a07308 */ /* 0x000ff00000000800 */
[----:B------:R-:W-:Y:S08]  /*2c10*/  MUFU.EX2 R210, R210 ;  /* 0x000000d200d27308 */ /* 0x000ff00000000800 */
[----:B------:R-:W-:Y:S01]  /*2c20*/  MUFU.EX2 R211, R211 ;  /* 0x000000d300d37308 */ /* 0x000fe20000000800 */
[----:B------:R-:W-:-:S02]  /*2c30*/  WARPGROUP.DEPBAR.LE gsb0, 0x0 ;  /* 0x00008000000079c5 */ /* 0x000fc40000010000 */
        /* <DEDUP_REMOVED lines=123> */
[----:B------:R-:W-:Y:S02]  /*33f0*/  R2UR UR10, R16 ;  /* 0x00000000100a72ca */ /* 0x000fe400000e0000 */
[----:B------:R-:W-:-:S11]  /*3400*/  R2UR UR11, R5 ;  /* 0x00000000050b72ca */ /* 0x000fd600000e0000 */
[----:B------:R-:W-:Y:S02]  /*3410*/  USHF.R.U32.HI UR10, URZ, 0x4, UR10 ;  /* 0x000000043f0a7899 */ /* 0x000fe4000801160a */
[----:B------:R-:W-:Y:S02]  /*3420*/  USHF.R.U32.HI UR11, URZ, 0x4, UR11 ;  /* 0x000000043f0b7899 */ /* 0x000fe4000801160b */
[----:B------:R-:W-:Y:S02]  /*3430*/  ULOP3.LUT UR10, UR10, 0x3fff, URZ, 0xc0, !UPT ;  /* 0x00003fff0a0a7892 */ /* 0x000fe4000f8ec03f */
[----:B------:R-:W-:Y:S02]  /*3440*/  ULOP3.LUT UR17, UR11, 0x3fff, URZ, 0xc0, !UPT ;  /* 0x00003fff0b117892 */ /* 0x000fe4000f8ec03f */
[----:B------:R-:W-:Y:S02]  /*3450*/  ULOP3.LUT UR18, UR10, 0x10000, URZ, 0xfc, !UPT ;  /* 0x000100000a127892 */ /* 0x000fe4000f8efc3f */
[----:B------:R-:W-:Y:S01]  /*3460*/  UIADD3 UR10, UR12, 0xc0, URZ ;  /* 0x000000c00c0a7890 */ /* 0x000fe2000fffe03f */
[----:B------:R-:W-:Y:S01]  /*3470*/  UMOV UR11, 0x80000020 ;  /* 0x80000020000b7882 */ /* 0x000fe20000000000 */
[----:B------:R-:W-:Y:S01]  /*3480*/  ULEA UR18, UR5, UR18, 0xa ;  /* 0x0000001205127291 */ /* 0x000fe2000f8e503f */
[----:B------:R-:W-:Y:S01]  /*3490*/  UMOV UR14, UR17 ;  /* 0x00000011000e7c82 */ /* 0x000fe20008000000 */
[----:B------:R-:W-:-:S05]  /*34a0*/  UIADD3 UR19, UR17, 0x200, URZ ;  /* 0x0000020011137890 */ /* 0x000fca000fffe03f */
[----:B------:R-:W-:Y:S01]  /*34b0*/  UMOV UR12, UR18 ;  /* 0x00000012000c7c82 */ /* 0x000fe20008000000 */
[----:B------:R-:W-:Y:S02]  /*34c0*/  WARPGROUP.DEPBAR.LE gsb0, 0x0 ;  /* 0x00008000000079c5 */ /* 0x000fe40000010000 */
[----:B------:R-:W-:Y:S02]  /*34d0*/  F2FP.F16.F32.PACK_AB R120, R19, R15 ;  /* 0x0000000f1378723e */ /* 0x000fe400000000ff */
[----:B------:R-:W-:Y:S02]  /*34e0*/  F2FP.F16.F32.PACK_AB R122, R161, R160 ;  /* 0x000000a0a17a723e */ /* 0x000fe400000000ff */
[----:B------:R-:W-:Y:S02]  /*34f0*/  F2FP.F16.F32.PACK_AB R121, R211, R210 ;  /* 0x000000d2d379723e */ /* 0x000fe400000000ff */
[----:B------:R-:W-:-:S04]  /*3500*/  F2FP.F16.F32.PACK_AB R123, R124, R127 ;  /* 0x0000007f7c7b723e */ /* 0x000fc800000000ff */
        /* <DEDUP_REMOVED lines=159> */
.L_x_2540:
        /* <DEDUP_REMOVED lines=45> */
.L_x_2541:
        /* <DEDUP_REMOVED lines=62> */
.L_x_2523:
[----:B------:R-:W-:Y:S05]  /*45b0*/  @P0 BRA `(.L_x_2522) ;  /* 0x0000004c003c0947 */ /* 0x000fea0003800000 */
[----:B-1----:R-:W1:Y:S01]  /*45c0*/  S2R R4, SR_TID.X ;  /* 0x0000000000047919 */ /* 0x002e620000002100 */
[----:B------:R-:W-:Y:S01]  /*45d0*/  ULDC UR8, c[0x0][0x850] ;  /* 0x0002140000087ab9 */ /* 0x000fe20000000800 */
[----:B------:R-:W-:Y:S01]  /*45e0*/  UMOV UR10, UR39 ;  /* 0x00000027000a7c82 */ /* 0x000fe20008000000 */
[----:B------:R-:W-:Y:S01]  /*45f0*/  UISETP.NE.AND UP0, UPT, UR8, 0x1, UPT ;  /* 0x000000010800788c */ /* 0x000fe2000bf05270 */
[----:B------:R-:W2:Y:S01]  /*4600*/  S2UR UR19, SR_CgaCtaId ;  /* 0x00000000001379c3 */ /* 0x000ea20000008800 */
[----:B------:R-:W-:Y:S01]  /*4610*/  ULDC.64 UR12, c[0x0][0x818] ;  /* 0x00020600000c7ab9 */ /* 0x000fe20000000a00 */
[----:B------:R-:W-:Y:S01]  /*4620*/  ULOP3.LUT UR36, URZ, UR36, URZ, 0x33, !UPT ;  /* 0x000000243f247292 */ /* 0x000fe2000f8e333f */
[----:B------:R-:W-:Y:S01]  /*4630*/  BSSY B0, `(.L_x_2543) ;  /* 0x0000056000007945 */ /* 0x000fe20003800000 */
[----:B------:R-:W-:Y:S01]  /*4640*/  ULDC UR6, c[0x0][0x8b4] ;  /* 0x00022d0000067ab9 */ /* 0x000fe20000000800 */
[----:B------:R-:W-:Y:S01]  /*4650*/  ULDC UR16, c[0x0][0x80c] ;  /* 0x0002030000107ab9 */ /* 0x000fe20000000800 */
[----:B------:R-:W-:-:S02]  /*4660*/  UIADD3 UR36, UR36, UR6, URZ ;  /* 0x0000000624247290 */ /* 0x000fc4000fffe03f */
[----:B------:R-:W-:Y:S02]  /*4670*/  UIMAD UR11, UR37, UR16, URZ ;  /* 0x00000010250b72a4 */ /* 0x000fe4000f8e023f */
[----:B------:R-:W-:Y:S01]  /*4680*/  @UP0 ULDC UR4, c[0x0][0x854] ;  /* 0x0002150000040ab9 */ /* 0x000fe20000000800 */
[----:B------:R-:W-:Y:S01]  /*4690*/  @UP0 ULDC UR7, c[0x0][0x858] ;  /* 0x0002160000070ab9 */ /* 0x000fe20000000800 */
[----:B------:R-:W-:Y:S02]  /*46a0*/  UIMAD.WIDE.U32 UR4, UR39, UR4, URZ ;  /* 0x00000004270472a5 */ /* 0x000fe4000f8e003f */
[----:B------:R-:W-:Y:S02]  /*46b0*/  UIMAD UR6, UR36, 0x3000, URZ ;  /* 0x00003000240678a4 */ /* 0x000fe4000f8e023f */
[----:B------:R-:W-:Y:S01]  /*46c0*/  @UP0 USHF.R.U32.HI UR10, URZ, UR7, UR5 ;  /* 0x000000073f0a0299 */ /* 0x000fe20008011605 */
[----:B------:R-:W-:Y:S01]  /*46d0*/  UMOV UR18, 0x400 ;  /* 0x0000040000127882 */ /* 0x000fe20000000000 */
[----:B------:R-:W-:-:S02]  /*46e0*/  USHF.R.S32.HI UR7, URZ, 0x1f, UR6 ;  /* 0x0000001f3f077899 */ /* 0x000fc40008011406 */
[----:B------:R-:W-:Y:S01]  /*46f0*/  USHF.R.S32.HI UR17, URZ, 0x1f, UR10 ;  /* 0x0000001f3f117899 */ /* 0x000fe2000801140a */
[----:B------:R-:W-:Y:S01]  /*4700*/  ULDC.64 UR14, c[0x0][0x840] ;  /* 0x00021000000e7ab9 */ /* 0x000fe20000000a00 */
[----:B------:R-:W-:Y:S02]  /*4710*/  UIMAD.WIDE.U32 UR4, UR10, UR12, UR6 ;  /* 0x0000000c0a0472a5 */ /* 0x000fe4000f8e0006 */
[----:B------:R-:W-:Y:S01]  /*4720*/  UIMAD UR9, UR17, UR12, URZ ;  /* 0x0000000c110972a4 */ /* 0x000fe2000f8e023f */
[C---:B-1----:R-:W-:Y:S01]  /*4730*/  VIADD R3, R4.reuse, 0xffffff80 ;  /* 0xffffff8004037836 */ /* 0x042fe20000000000 */
[----:B------:R-:W-:Y:S01]  /*4740*/  UIMAD.WIDE.U32 UR6, UR10, UR14, UR6 ;  /* 0x0000000e0a0672a5 */ /* 0x000fe2000f8e0006 */
[----:B------:R-:W-:Y:S01]  /*4750*/  BAR.SYNC.DEFER_BLOCKING 0x1, 0x100 ;  /* 0x0044000000007b1d */ /* 0x000fe20000010000 */
[----:B------:R-:W-:Y:S01]  /*4760*/  UIMAD UR20, UR10, UR13, UR9 ;  /* 0x0000000d0a1472a4 */ /* 0x000fe2000f8e0209 */
[----:B------:R-:W-:Y:S01]  /*4770*/  ISETP.NE.AND P1, PT, R4, 0x80, PT ;  /* 0x000000800400780c */ /* 0x000fe20003f25270 */
[----:B------:R-:W-:Y:S01]  /*4780*/  UIMAD UR21, UR17, UR14, URZ ;  /* 0x0000000e111572a4 */ /* 0x000fe2000f8e023f */
[----:B------:R-:W-:Y:S01]  /*4790*/  SHF.R.S32.HI R0, RZ, 0x1f, R3 ;  /* 0x0000001fff007819 */ /* 0x000fe20000011403 */
[----:B------:R-:W-:Y:S01]  /*47a0*/  UIADD3 UR5, UR5, UR20, URZ ;  /* 0x0000001405057290 */ /* 0x000fe2000fffe03f */
[----:B------:R-:W-:Y:S01]  /*47b0*/  ISETP.NE.AND P0, PT, R3, RZ, PT ;  /* 0x000000ff0300720c */ /* 0x000fe20003f05270 */
[----:B------:R-:W-:Y:S01]  /*47c0*/  ULDC UR9, c[0x0][0x870] ;  /* 0x00021c0000097ab9 */ /* 0x000fe20000000800 */
[----:B------:R-:W-:Y:S01]  /*47d0*/  LEA.HI R2, R0, R3, RZ, 0x7 ;  /* 0x0000000300027211 */ /* 0x000fe200078f38ff */
[----:B------:R-:W-:Y:S01]  /*47e0*/  UIMAD UR9, UR9, UR36, URZ ;  /* 0x00000024090972a4 */ /* 0x000fe2000f8e023f */
[----:B------:R-:W-:-:S02]  /*47f0*/  ULDC.64 UR12, c[0x0][0x868] ;  /* 0x00021a00000c7ab9 */ /* 0x000fc40000000a00 */
[----:B------:R-:W-:Y:S01]  /*4800*/  LOP3.LUT R0, R2, 0x3fffff80, RZ, 0xc0, !PT ;  /* 0x3fffff8002007812 */ /* 0x000fe200078ec0ff */
[----:B------:R-:W-:Y:S01]  /*4810*/  UIMAD UR16, UR9, UR16, URZ ;  /* 0x00000010091072a4 */ /* 0x000fe2000f8e023f */
[----:B------:R-:W-:Y:S01]  /*4820*/  SHF.R.S32.HI R5, RZ, 0x7, R2 ;  /* 0x00000007ff057819 */ /* 0x000fe20000011402 */
[----:B--2---:R-:W-:Y:S02]  /*4830*/  ULEA UR9, UR19, UR18, 0x18 ;  /* 0x0000001213097291 */ /* 0x004fe4000f8ec03f */
[----:B------:R-:W-:Y:S01]  /*4840*/  IMAD.IADD R0, R3, 0x1, -R0 ;  /* 0x0000000103007824 */ /* 0x000fe200078e0a00 */
[----:B------:R-:W-:Y:S02]  /*4850*/  USHF.R.S32.HI UR19, URZ, 0x1f, UR16 ;  /* 0x0000001f3f137899 */ /* 0x000fe40008011410 */
[----:B------:R-:W-:Y:S01]  /*4860*/  USHF.R.S32.HI UR18, URZ, 0x1f, UR11 ;  /* 0x0000001f3f127899 */ /* 0x000fe2000801140b */
[----:B------:R-:W-:Y:S01]  /*4870*/  IMAD R0, R5, 0x600, R0 ;  /* 0x0000060005007824 */ /* 0x000fe200078e0200 */
[----:B------:R-:W-:-:S02]  /*4880*/  UIADD3 UR16, UP0, UP1, UR16, UR11, UR10 ;  /* 0x0000000b10107290 */ /* 0x000fc4000f91e00a */
[----:B------:R-:W-:Y:S01]  /*4890*/  UIMAD UR15, UR10, UR15, UR21 ;  /* 0x0000000f0a0f72a4 */ /* 0x000fe2000f8e0215 */
[----:B------:R-:W-:Y:S01]  /*48a0*/  IMAD.SHL.U32 R0, R0, 0x4, RZ ;  /* 0x0000000400007824 */ /* 0x000fe200078e00ff */
[----:B------:R-:W-:Y:S02]  /*48b0*/  UIADD3.X UR14, UR19, UR18, UR17, UP0, UP1 ;  /* 0x00000012130e7290 */ /* 0x000fe400087e2411 */
[----:B------:R-:W-:Y:S02]  /*48c0*/  USHF.L.U32 UR11, UR16, 0x2, URZ ;  /* 0x00000002100b7899 */ /* 0x000fe4000800063f */
[----:B------:R-:W-:Y:S01]  /*48d0*/  LEA R0, R0, UR9, 0x2 ;  /* 0x0000000900007c11 */ /* 0x000fe2000f8e10ff */
[----:B------:R-:W-:Y:S02]  /*48e0*/  USHF.L.U64.HI UR14, UR16, 0x2, UR14 ;  /* 0x00000002100e7899 */ /* 0x000fe4000801020e */
[----:B------:R-:W-:Y:S02]  /*48f0*/  UIADD3 UR16, UP0, UR11, UR12, URZ ;  /* 0x0000000c0b107290 */ /* 0x000fe4000ff1e03f */
[----:B------:R1:W-:Y:S01]  /*4900*/  STS.128 [R0], R24 ;  /* 0x0000001800007388 */ /* 0x0003e20000000c00 */
[----:B------:R-:W-:Y:S01]  /*4910*/  USHF.R.S32.HI UR12, URZ, 0x1f, UR37 ;  /* 0x0000001f3f0c7899 */ /* 0x000fe20008011425 */
[----:B------:R-:W-:-:S02]  /*4920*/  ULDC.64 UR18, c[0x0][0x820] ;  /* 0x0002080000127ab9 */ /* 0x000fc40000000a00 */
[----:B------:R1:W-:Y:S01]  /*4930*/  STS.128 [R0+0x800], R28 ;  /* 0x0008001c00007388 */ /* 0x0003e20000000c00 */
[----:B------:R-:W-:Y:S01]  /*4940*/  UIADD3.X UR17, UR14, UR13, URZ, UP0, !UPT ;  /* 0x0000000d0e117290 */ /* 0x000fe200087fe43f */
[----:B------:R-:W-:Y:S01]  /*4950*/  IMAD.U32 R2, RZ, RZ, UR16 ;  /* 0x00000010ff027e24 */ /* 0x000fe2000f8e00ff */
[----:B------:R-:W-:Y:S01]  /*4960*/  ULDC.64 UR22, c[0x0][0x848] ;  /* 0x0002120000167ab9 */ /* 0x000fe20000000a00 */
[----:B------:R1:W-:Y:S01]  /*4970*/  STS.128 [R0+0x1000], R32 ;  /* 0x0010002000007388 */ /* 0x0003e20000000c00 */
[----:B------:R-:W-:Y:S02]  /*4980*/  UIMAD UR13, UR12, UR18, URZ ;  /* 0x000000120c0d72a4 */ /* 0x000fe4000f8e023f */
[----:B------:R-:W-:Y:S01]  /*4990*/  UIMAD UR12, UR12, UR22, URZ ;  /* 0x000000160c0c72a4 */ /* 0x000fe2000f8e023f */
[----:B------:R1:W-:Y:S01]  /*49a0*/  STS.128 [R0+0x1800], R36 ;  /* 0x0018002400007388 */ /* 0x0003e20000000c00 */
[----:B------:R-:W-:Y:S01]  /*49b0*/  UIADD3 UR7, UR7, UR15, URZ ;  /* 0x0000000f07077290 */ /* 0x000fe2000fffe03f */
[----:B------:R-:W-:Y:S01]  /*49c0*/  IMAD.U32 R3, RZ, RZ, UR17 ;  /* 0x00000011ff037e24 */ /* 0x000fe2000f8e00ff */
        /* <DEDUP_REMOVED lines=9> */
[----:B------:R-:W-:Y:S02]  /*4a60*/  UIADD3 UR15, -UR10, URZ, URZ ;  /* 0x0000003f0a0f7290 */ /* 0x000fe4000fffe13f */
[----:B------:R1:W-:Y:S01]  /*4a70*/  STS.128 [R0+0x3800], R52 ;  /* 0x0038003400007388 */ /* 0x0003e20000000c00 */
[----:B------:R-:W-:-:S02]  /*4a80*/  UIADD3 UR10, UR5, UR13, URZ ;  /* 0x0000000d050a7290 */ /* 0x000fc4000fffe03f */
[----:B------:R-:W-:Y:S01]  /*4a90*/  ULEA UR18, UP0, UR4, UR18, 0x2 ;  /* 0x0000001204127291 */ /* 0x000fe2000f80103f */
[----:B------:R1:W-:Y:S01]  /*4aa0*/  STS.128 [R0+0x4000], R56 ;  /* 0x0040003800007388 */ /* 0x0003e20000000c00 */
[----:B------:R-:W-:Y:S02]  /*4ab0*/  UIADD3 UR5, UR7, UR12, URZ ;  /* 0x0000000c07057290 */ /* 0x000fe4000fffe03f */
[----:B------:R-:W-:Y:S01]  /*4ac0*/  ULEA UR20, UP1, UR6, UR20, 0x2 ;  /* 0x0000001406147291 */ /* 0x000fe2000f82103f */
[----:B------:R1:W-:Y:S01]  /*4ad0*/  STS.128 [R0+0x4800], R60 ;  /* 0x0048003c00007388 */ /* 0x0003e20000000c00 */
[----:B------:R-:W-:Y:S02]  /*4ae0*/  ULEA.HI.X UR19, UR4, UR19, UR10, 0x2, UP0 ;  /* 0x0000001304137291 */ /* 0x000fe400080f140a */
[----:B------:R-:W-:Y:S01]  /*4af0*/  ULEA.HI.X UR5, UR6, UR21, UR5, 0x2, UP1 ;  /* 0x0000001506057291 */ /* 0x000fe200088f1405 */
[----:B------:R1:W-:Y:S01]  /*4b00*/  STS.128 [R0+0x5000], R64 ;  /* 0x0050004000007388 */ /* 0x0003e20000000c00 */
[----:B------:R-:W-:-:S03]  /*4b10*/  UIMAD UR15, UR8, UR15, UR39 ;  /* 0x0000000f080f72a4 */ /* 0x000fc6000f8e0227 */
[----:B------:R1:W-:Y:S01]  /*4b20*/  STS.128 [R0+0x5800], R68 ;  /* 0x0058004400007388 */ /* 0x0003e20000000c00 */
[----:B------:R-:W-:Y:S08]  /*4b30*/  @P0 BRA `(.L_x_2544) ;  /* 0x0000000000140947 */ /* 0x000ff00003800000 */
.L_x_2545:
[----:B------:R-:W2:Y:S04]  /*4b40*/  LDG.E.STRONG.GPU R4, desc[UR46][R2.64] ;  /* 0x0000002e02047981 */ /* 0x000ea8000c1ef900 */
[----:B--2---:R-:W-:Y:S01]  /*4b50*/  CCTL.IVALL ;  /* 0x00000000ff00798f */ /* 0x004fe20002000000 */
[----:B------:R-:W-:Y:S05]  /*4b60*/  YIELD ;  /* 0x0000000000007946 */ /* 0x000fea0003800000 */
[----:B------:R-:W-:-:S13]  /*4b70*/  ISETP.NE.AND P0, PT, R4, UR15, PT ;  /* 0x0000000f04007c0c */ /* 0x000fda000bf05270 */
[----:B------:R-:W-:Y:S05]  /*4b80*/  @P0 BRA `(.L_x_2545) ;  /* 0xfffffffc00ec0947 */ /* 0x000fea000383ffff */
.L_x_2544:
[----:B------:R-:W-:Y:S05]  /*4b90*/  BSYNC B0 ;  /* 0x0000000000007941 */ /* 0x000fea0003800000 */
.L_x_2543:
[----:B------:R-:W-:-:S03]  /*4ba0*/  UMOV UR4, 0xffffffff ;  /* 0xffffffff00047882 */ /* 0x000fc60000000000 */
[----:B------:R-:W-:Y:S05]  /*4bb0*/  BRA.DIV UR4, `(.L_x_2546) ;  /* 0x0000004a04287947 */ /* 0x000fea000b800000 */
[----:B------:R-:W-:Y:S01]  /*4bc0*/  NOP ;  /* 0x0000000000007918 */ /* 0x000fe20000000000 */
.L_x_2635:
        /* <DEDUP_REMOVED lines=15> */
.L_x_2549:
[----:B------:R-:W-:Y:S01]  /*4cc0*/  @P0 ELECT P2, URZ, PT ;  /* 0x00000000003f082f */ /* 0x000fe20003840000 */
[----:B------:R2:W-:-:S12]  /*4cd0*/  UBLKRED.G.S.ADD.F32.RN [UR4], [UR9], UR6, desc[UR12] ;  /* 0x00000c04090073bb */ /* 0x0005d800080a1406 */
[----:B------:R-:W-:Y:S02]  /*4ce0*/  @P2 PLOP3.LUT P0, PT, P2, PT, PT, 0x8, 0x0 ;  /* 0x000000000000281c */ /* 0x000fe4000170e170 */
[----:B------:R-:W-:-:S11]  /*4cf0*/  PLOP3.LUT P2, PT, PT, PT, PT, 0x8, 0x0 ;  /* 0x000000000000781c */ /* 0x000fd60003f4e170 */
[----:B--2---:R-:W-:Y:S05]  /*4d00*/  @P0 BRA.U.ANY `(.L_x_2549) ;  /* 0xfffffffd00ec0947 */ /* 0x004fea000393ffff */
[----:B------:R0:W-:Y:S01]  /*4d10*/  UTMACMDFLUSH ;  /* 0x00000000000079b7 */ /* 0x0001e20000000000 */
[----:B------:R-:W-:-:S04]  /*4d20*/  DEPBAR.LE SB0, 0x0 ;  /* 0x000080000000791a */ /* 0x000fc80000000000 */
.L_x_2548:
[----:B------:R-:W-:Y:S05]  /*4d30*/  BSYNC B0 ;  /* 0x0000000000007941 */ /* 0x000fea0003800000 */
.L_x_2547:
        /* <DEDUP_REMOVED lines=14> */
.L_x_2551:
[----:B------:R-:W-:Y:S05]  /*4e20*/  BSYNC B0 ;  /* 0x0000000000007941 */ /* 0x000fea0003800000 */
.L_x_2550:
        /* <DEDUP_REMOVED lines=20> */
.L_x_2554:
[----:B-12---:R-:W2:Y:S04]  /*4f70*/  LDG.E.STRONG.GPU R0, desc[UR46][R2.64] ;  /* 0x0000002e02007981 */ /* 0x006ea8000c1ef900 */
[----:B--2---:R-:W-:Y:S01]  /*4f80*/  CCTL.IVALL ;  /* 0x00000000ff00798f */ /* 0x004fe20002000000 */
[----:B------:R-:W-:Y:S05]  /*4f90*/  YIELD ;  /* 0x0000000000007946 */ /* 0x000fea0003800000 */
[----:B------:R-:W-:-:S13]  /*4fa0*/  ISETP.NE.AND P0, PT, R0, UR15, PT ;  /* 0x0000000f00007c0c */ /* 0x000fda000bf05270 */
[----:B------:R-:W-:Y:S05]  /*4fb0*/  @P0 BRA `(.L_x_2554) ;  /* 0xfffffffc00ec0947 */ /* 0x000fea000383ffff */
.L_x_2553:
[----:B------:R-:W-:Y:S05]  /*4fc0*/  BSYNC B0 ;  /* 0x0000000000007941 */ /* 0x000fea0003800000 */
.L_x_2552:
[----:B------:R-:W-:-:S03]  /*4fd0*/  UMOV UR4, 0xffffffff ;  /* 0xffffffff00047882 */ /* 0x000fc60000000000 */
[----:B------:R-:W-:Y:S05]  /*4fe0*/  BRA.DIV UR4, `(.L_x_2555) ;  /* 0x0000004604387947 */ /* 0x000fea000b800000 */
[----:B------:R-:W-:Y:S01]  /*4ff0*/  NOP ;  /* 0x0000000000007918 */ /* 0x000fe20000000000 */
.L_x_2638:
        /* <DEDUP_REMOVED lines=16> */
.L_x_2558:
[----:B------:R-:W-:Y:S01]  /*5100*/  @P0 ELECT P2, URZ, PT ;  /* 0x00000000003f082f */ /* 0x000fe20003840000 */
[----:B------:R3:W-:-:S12]  /*5110*/  UBLKRED.G.S.ADD.F32.RN [UR4], [UR9], UR6, desc[UR10] ;  /* 0x00000a04090073bb */ /* 0x0007d800080a1406 */
[----:B------:R-:W-:Y:S02]  /*5120*/  @P2 PLOP3.LUT P0, PT, P2, PT, PT, 0x8, 0x0 ;  /* 0x000000000000281c */ /* 0x000fe4000170e170 */
[----:B------:R-:W-:-:S11]  /*5130*/  PLOP3.LUT P2, PT, PT, PT, PT, 0x8, 0x0 ;  /* 0x000000000000781c */ /* 0x000fd60003f4e170 */
[----:B---3--:R-:W-:Y:S05]  /*5140*/  @P0 BRA.U.ANY `(.L_x_2558) ;  /* 0xfffffffd00ec0947 */ /* 0x008fea000393ffff */
[----:B------:R0:W-:Y:S01]  /*5150*/  UTMACMDFLUSH ;  /* 0x00000000000079b7 */ /* 0x0001e20000000000 */
[----:B------:R-:W-:-:S04]  /*5160*/  DEPBAR.LE SB0, 0x0 ;  /* 0x000080000000791a */ /* 0x000fc80000000000 */
.L_x_2557:
[----:B------:R-:W-:Y:S05]  /*5170*/  BSYNC B0 ;  /* 0x0000000000007941 */ /* 0x000fea0003800000 */
.L_x_2556:
        /* <DEDUP_REMOVED lines=14> */
.L_x_2518:
        /* <DEDUP_REMOVED lines=29> */
.L_x_2560:
[----:B------:R-:W-:Y:S01]  /*5430*/  ULDC UR9, c[0x0][0x8cc] ;  /* 0x0002330000097ab9 */ /* 0x000fe20000000800 */
[----:B------:R-:W-:Y:S01]  /*5440*/  UMOV UR7, UR8 ;  /* 0x0000000800077c82 */ /* 0x000fe20008000000 */
[----:B------:R-:W-:-:S11]  /*5450*/  UISETP.NE.AND UP0, UPT, UR9, 0x1, UPT ;  /* 0x000000010900788c */ /* 0x000fd6000bf05270 */
[----:B------:R-:W-:Y:S02]  /*5460*/  @UP0 ULDC.64 UR10, c[0x0][0x8d0] ;  /* 0x00023400000a0ab9 */ /* 0x000fe40000000a00 */
[----:B------:R-:W-:-:S04]  /*5470*/  UIMAD.WIDE.U32 UR4, UR8, UR10, URZ ;  /* 0x0000000a080472a5 */ /* 0x000fc8000f8e003f */
[----:B------:R-:W-:-:S04]  /*5480*/  @UP0 USHF.R.U32.HI UR7, URZ, UR11, UR5 ;  /* 0x0000000b3f070299 */ /* 0x000fc80008011605 */
[----:B------:R-:W-:-:S12]  /*5490*/  UIMAD UR4, UR7, UR9, URZ ;  /* 0x00000009070472a4 */ /* 0x000fd8000f8e023f */
.L_x_2561:
        /* <DEDUP_REMOVED lines=84> */
.L_x_2565:
[----:B------:R-:W2:Y:S04]  /*59e0*/  LDG.E.STRONG.GPU R4, desc[UR46][R2.64] ;  /* 0x0000002e02047981 */ /* 0x000ea8000c1ef900 */
[----:B--2---:R-:W-:Y:S01]  /*59f0*/  CCTL.IVALL ;  /* 0x00000000ff00798f */ /* 0x004fe20002000000 */
[----:B------:R-:W-:Y:S05]  /*5a00*/  YIELD ;  /* 0x0000000000007946 */ /* 0x000fea0003800000 */
[----:B------:R-:W-:-:S13]  /*5a10*/  ISETP.NE.AND P1, PT, R4, R5, PT ;  /* 0x000000050400720c */ /* 0x000fda0003f25270 */
[----:B------:R-:W-:Y:S05]  /*5a20*/  @P1 BRA `(.L_x_2565) ;  /* 0xfffffffc00ec1947 */ /* 0x000fea000383ffff */
.L_x_2564:
[----:B------:R-:W-:Y:S05]  /*5a30*/  BSYNC B0 ;  /* 0x0000000000007941 */ /* 0x000fea0003800000 */
.L_x_2563:
[----:B------:R-:W-:-:S03]  /*5a40*/  UMOV UR4, 0xffffffff ;  /* 0xffffffff00047882 */ /* 0x000fc60000000000 */
[----:B------:R-:W-:Y:S05]  /*5a50*/  BRA.DIV UR4, `(.L_x_2566) ;  /* 0x0000003a04b87947 */ /* 0x000fea000b800000 */
[----:B------:R-:W-:Y:S01]  /*5a60*/  NOP ;  /* 0x0000000000007918 */ /* 0x000fe20000000000 */
.L_x_2641:
        /* <DEDUP_REMOVED lines=22> */
.L_x_2568:
[----:B------:R-:W-:Y:S05]  /*5bd0*/  BSYNC B0 ;  /* 0x0000000000007941 */ /* 0x000fea0003800000 */
.L_x_2567:
        /* <DEDUP_REMOVED lines=20> */
.L_x_2570:
[----:B------:R-:W-:Y:S05]  /*5d20*/  BSYNC B0 ;  /* 0x0000000000007941 */ /* 0x000fea0003800000 */
.L_x_2569:
[----:B------:R-:W-:Y:S06]  /*5d30*/  BAR.ARV 0xa, 0xa0 ;  /* 0x0282800000007b1d */ /* 0x000fec0000002000 */
[----:B------:R-:W-:Y:S04]  /*5d40*/  BSSY B0, `(.L_x_2571) ;  /* 0x0000003000007945 */ /* 0x000fe80003800000 */
[----:B------:R-:W-:Y:S05]  /*5d50*/  @!P0 BRA `(.L_x_2572) ;  /* 0x0000000000048947 */ /* 0x000fea0003800000 */
[----:B------:R-:W-:-:S04]  /*5d60*/  DEPBAR.LE SB0, 0x0 ;  /* 0x000080000000791a */ /* 0x000fc80000000000 */
.L_x_2572:
[----:B------:R-:W-:Y:S05]  /*5d70*/  BSYNC B0 ;  /* 0x0000000000007941 */ /* 0x000fea0003800000 */
.L_x_2571:
        /* <DEDUP_REMOVED lines=19> */
.L_x_2574:
[----:B------:R-:W-:Y:S05]  /*5eb0*/  BSYNC B0 ;  /* 0x0000000000007941 */ /* 0x000fea0003800000 */
.L_x_2573:
[----:B------:R-:W-:Y:S01]  /*5ec0*/  UIADD3 UR17, UR8, 0x1, URZ ;  /* 0x0000000108117890 */ /* 0x000fe2000fffe03f */
[----:B------:R-:W-:Y:S11]  /*5ed0*/  BRA `(.L_x_2575) ;  /* 0x0000000000047947 */ /* 0x000ff60003800000 */
.L_x_2562:
[----:B------:R-:W-:-:S05]  /*5ee0*/  UMOV UR17, UR8 ;  /* 0x0000000800117c82 */ /* 0x000fca0008000000 */
.L_x_2575:
        /* <DEDUP_REMOVED lines=12> */
.L_x_2600:
        /* <DEDUP_REMOVED lines=18> */
.L_x_2578:
[----:B------:R-:W2:Y:S04]  /*60d0*/  LDG.E.STRONG.GPU R4, desc[UR46][R2.64] ;  /* 0x0000002e02047981 */ /* 0x000ea8000c1ef900 */
[----:B--2---:R-:W-:Y:S01]  /*60e0*/  CCTL.IVALL ;  /* 0x00000000ff00798f */ /* 0x004fe20002000000 */
[----:B------:R-:W-:Y:S05]  /*60f0*/  YIELD ;  /* 0x0000000000007946 */ /* 0x000fea0003800000 */
[----:B------:R-:W-:-:S13]  /*6100*/  ISETP.NE.AND P1, PT, R4, R5, PT ;  /* 0x000000050400720c */ /* 0x000fda0003f25270 */
[----:B------:R-:W-:Y:S05]  /*6110*/  @P1 BRA `(.L_x_2578) ;  /* 0xfffffffc00ec1947 */ /* 0x000fea000383ffff */
.L_x_2577:
[----:B------:R-:W-:Y:S05]  /*6120*/  BSYNC B0 ;  /* 0x0000000000007941 */ /* 0x000fea0003800000 */
.L_x_2576:
[----:B------:R-:W-:-:S03]  /*6130*/  UMOV UR18, 0xffffffff ;  /* 0xffffffff00127882 */ /* 0x000fc60000000000 */
[----:B------:R-:W-:Y:S05]  /*6140*/  BRA.DIV UR18, `(.L_x_2579) ;  /* 0x0000003612187947 */ /* 0x000fea000b800000 */
[----:B------:R-:W-:Y:S01]  /*6150*/  NOP ;  /* 0x0000000000007918 */ /* 0x000fe20000000000 */
.L_x_2644:
        /* <DEDUP_REMOVED lines=19> */
.L_x_2581:
[----:B------:R-:W-:Y:S05]  /*6290*/  BSYNC B0 ;  /* 0x0000000000007941 */ /* 0x000fea0003800000 */
.L_x_2580:
        /* <DEDUP_REMOVED lines=15> */
.L_x_2583:
[----:B------:R-:W-:Y:S05]  /*6390*/  BSYNC B0 ;  /* 0x0000000000007941 */ /* 0x000fea0003800000 */
.L_x_2582:
[----:B------:R-:W-:Y:S06]  /*63a0*/  BAR.ARV 0xa, 0xa0 ;  /* 0x0282800000007b1d */ /* 0x000fec0000002000 */
[----:B------:R-:W-:Y:S04]  /*63b0*/  BSSY B0, `(.L_x_2584) ;  /* 0x0000003000007945 */ /* 0x000fe80003800000 */
[----:B------:R-:W-:Y:S05]  /*63c0*/  @!P0 BRA `(.L_x_2585) ;  /* 0x0000000000048947 */ /* 0x000fea0003800000 */
[----:B------:R-:W-:-:S04]  /*63d0*/  DEPBAR.LE SB0, 0x0 ;  /* 0x000080000000791a */ /* 0x000fc80000000000 */
.L_x_2585:
[----:B------:R-:W-:Y:S05]  /*63e0*/  BSYNC B0 ;  /* 0x0000000000007941 */ /* 0x000fea0003800000 */
.L_x_2584:
        /* <DEDUP_REMOVED lines=19> */
.L_x_2587:
[----:B------:R-:W-:Y:S05]  /*6520*/  BSYNC B0 ;  /* 0x0000000000007941 */ /* 0x000fea0003800000 */
.L_x_2586:
        /* <DEDUP_REMOVED lines=16> */
.L_x_2590:
[----:B------:R-:W2:Y:S04]  /*6630*/  LDG.E.STRONG.GPU R4, desc[UR46][R2.64] ;  /* 0x0000002e02047981 */ /* 0x000ea8000c1ef900 */
[----:B--2---:R-:W-:Y:S01]  /*6640*/  CCTL.IVALL ;  /* 0x00000000ff00798f */ /* 0x004fe20002000000 */
[----:B------:R-:W-:Y:S05]  /*6650*/  YIELD ;  /* 0x0000000000007946 */ /* 0x000fea0003800000 */
[----:B------:R-:W-:-:S13]  /*6660*/  ISETP.NE.AND P1, PT, R4, R5, PT ;  /* 0x000000050400720c */ /* 0x000fda0003f25270 */
[----:B------:R-:W-:Y:S05]  /*6670*/  @P1 BRA `(.L_x_2590) ;  /* 0xfffffffc00ec1947 */ /* 0x000fea000383ffff */
.L_x_2589:
[----:B------:R-:W-:Y:S05]  /*6680*/  BSYNC B0 ;  /* 0x0000000000007941 */ /* 0x000fea0003800000 */
.L_x_2588:
[----:B------:R-:W-:-:S03]  /*6690*/  UMOV UR10, 0xffffffff ;  /* 0xffffffff000a7882 */ /* 0x000fc60000000000 */
[----:B------:R-:W-:Y:S05]  /*66a0*/  BRA.DIV UR10, `(.L_x_2591) ;  /* 0x0000002e0adc7947 */ /* 0x000fea000b800000 */
[----:B------:R-:W-:Y:S01]  /*66b0*/  NOP ;  /* 0x0000000000007918 */ /* 0x000fe20000000000 */
.L_x_2647:
        /* <DEDUP_REMOVED lines=15> */
.L_x_2593:
[----:B------:R-:W-:Y:S05]  /*67b0*/  BSYNC B0 ;  /* 0x0000000000007941 */ /* 0x000fea0003800000 */
.L_x_2592:
        /* <DEDUP_REMOVED lines=15> */
.L_x_2595:
[----:B------:R-:W-:Y:S05]  /*68b0*/  BSYNC B0 ;  /* 0x0000000000007941 */ /* 0x000fea0003800000 */
.L_x_2594:
[----:B------:R-:W-:Y:S06]  /*68c0*/  BAR.ARV 0xa, 0xa0 ;  /* 0x0282800000007b1d */ /* 0x000fec0000002000 */
[----:B------:R-:W-:Y:S04]  /*68d0*/  BSSY B0, `(.L_x_2596) ;  /* 0x0000003000007945 */ /* 0x000fe80003800000 */
[----:B------:R-:W-:Y:S05]  /*68e0*/  @!P0 BRA `(.L_x_2597) ;  /* 0x0000000000048947 */ /* 0x000fea0003800000 */
[----:B------:R-:W-:-:S04]  /*68f0*/  DEPBAR.LE SB0, 0x0 ;  /* 0x000080000000791a */ /* 0x000fc80000000000 */
.L_x_2597:
[----:B------:R-:W-:Y:S05]  /*6900*/  BSYNC B0 ;  /* 0x0000000000007941 */ /* 0x000fea0003800000 */
.L_x_2596:
        /* <DEDUP_REMOVED lines=19> */
.L_x_2599:
[----:B------:R-:W-:Y:S05]  /*6a40*/  BSYNC B0 ;  /* 0x0000000000007941 */ /* 0x000fea0003800000 */
.L_x_2598:
[----:B------:R-:W-:Y:S02]  /*6a50*/  UIADD3 UR17, UR17, 0x2, URZ ;  /* 0x0000000211117890 */ /* 0x000fe4000fffe03f */
[----:B------:R-:W-:Y:S02]  /*6a60*/  UIADD3 UR4, UR4, 0x3000, URZ ;  /* 0x0000300004047890 */ /* 0x000fe4000fffe03f */
[----:B------:R-:W-:-:S06]  /*6a70*/  UISETP.GE.AND UP0, UPT, UR17, UR5, UPT ;  /* 0x000000051100728c */ /* 0x000fcc000bf06270 */
[----:B------:R-:W-:-:S13]  /*6a80*/  PLOP3.LUT P1, PT, PT, PT, UP0, 0x80, 0x0 ;  /* 0x000000000000781c */ /* 0x000fda0003f2f008 */
[----:B------:R-:W-:Y:S05]  /*6a90*/  @!P1 BRA `(.L_x_2600) ;  /* 0xfffffff400449947 */ /* 0x000fea000383ffff */
[----:B------:R-:W-:Y:S05]  /*6aa0*/  BRA `(.L_x_2522) ;  /* 0x0000002800007947 */ /* 0x000fea0003800000 */
.L_x_2559:
        /* <DEDUP_REMOVED lines=21> */
.L_x_2601:
[----:B------:R-:W-:Y:S01]  /*6c00*/  ULDC UR9, c[0x0][0x8cc] ;  /* 0x0002330000097ab9 */ /* 0x000fe20000000800 */
[----:B------:R-:W-:Y:S01]  /*6c10*/  UMOV UR7, UR8 ;  /* 0x0000000800077c82 */ /* 0x000fe20008000000 */
[----:B------:R-:W-:-:S11]  /*6c20*/  UISETP.NE.AND UP0, UPT, UR9, 0x1, UPT ;  /* 0x000000010900788c */ /* 0x000fd6000bf05270 */
[----:B------:R-:W-:Y:S02]  /*6c30*/  @UP0 ULDC.64 UR10, c[0x0][0x8d0] ;  /* 0x00023400000a0ab9 */ /* 0x000fe40000000a00 */
[----:B------:R-:W-:-:S04]  /*6c40*/  UIMAD.WIDE.U32 UR4, UR8, UR10, URZ ;  /* 0x0000000a080472a5 */ /* 0x000fc8000f8e003f */
[----:B------:R-:W-:-:S04]  /*6c50*/  @UP0 USHF.R.U32.HI UR7, URZ, UR11, UR5 ;  /* 0x0000000b3f070299 */ /* 0x000fc80008011605 */
[----:B------:R-:W-:-:S12]  /*6c60*/  UIMAD UR4, UR7, UR9, URZ ;  /* 0x00000009070472a4 */ /* 0x000fd8000f8e023f */
.L_x_2602:
        /* <DEDUP_REMOVED lines=73> */
.L_x_2648:
        /* <DEDUP_REMOVED lines=15> */
.L_x_2606:
        /* <DEDUP_REMOVED lines=66> */
[----:B------:R-:W-:Y:S01]  /*7610*/  ISETP.GE.AND P1, PT, R4, R6, PT ;  /* 0x000000060400720c */ /* 0x000fe20003f26270 */
[----:B------:R1:W-:Y:S01]  /*7620*/  UTMALDG.4D [UR16], [UR48], desc[UR50] ;  /* 0x00003210300075b4 */ /* 0x0003e20008019000 */
[----:B------:R-:W-:Y:S01]  /*7630*/  UMOV UR57, UR9 ;  /* 0x0000000900397c82 */ /* 0x000fe20008000000 */
        /* <DEDUP_REMOVED lines=27> */
[----:B-1----:R-:W-:Y:S01]  /*77f0*/  UMOV UR10, 0x40 ;  /* 0x00000040000a7882 */ /* 0x002fe20000000000 */
        /* <DEDUP_REMOVED lines=29> */
.L_x_2617:
[----:B--234-:R-:W-:-:S04]  /*79d0*/  SHF.L.U32 R21, R11, 0x1f, RZ ;  /* 0x0000001f0b157819 */ /* 0x01cfc800000006ff */
[----:B------:R-:W1:Y:S02]  /*79e0*/  SYNCS.PHASECHK.TRANS64.TRYWAIT P1, [R16+URZ+0x26840], R21 ;  /* 0x02684015100075a7 */ /* 0x000e64000802017f */
[----:B-1----:R-:W-:Y:S05]  /*79f0*/  @!P1 BRA `(.L_x_2609) ;  /* 0x0000001c00389947 */ /* 0x002fea0003800000 */
.L_x_2649:
[----:B------:R-:W-:Y:S05]  /*7a00*/  @P0 BRA `(.L_x_2610) ;  /* 0x0000000000140947 */ /* 0x000fea0003800000 */
[----:B------:R-:W-:Y:S01]  /*7a10*/  ISETP.NE.AND P1, PT, R6, RZ, PT ;  /* 0x000000ff0600720c */ /* 0x000fe20003f25270 */
[----:B------:R-:W-:-:S04]  /*7a20*/  IMAD.MOV.U32 R3, RZ, RZ, 0x3100 ;  /* 0x00003100ff037424 */ /* 0x000fc800078e00ff */
[----:B------:R3:W-:Y:S08]  /*7a30*/  SYNCS.ARRIVE.TRANS64 RZ, [R16+URZ+0x26830], R3 ;  /* 0x0268300310ff79a7 */ /* 0x0007f0000800003f */
[----:B------:R-:W-:Y:S05]  /*7a40*/  @!P1 BRA `(.L_x_2610) ;  /* 0x0000000000049947 */ /* 0x000fea0003800000 */
[----:B------:R-:W-:Y:S01]  /*7a50*/  BPT.TRAP 0x1 ;  /* 0x000000040000795c */ /* 0x000fe20000300000 */
.L_x_2610:
        /* <DEDUP_REMOVED lines=43> */
.L_x_2650:
[----:B------:R-:W-:Y:S05]  /*7d10*/  @P0 BRA `(.L_x_2612) ;  /* 0x0000000000140947 */ /* 0x000fea0003800000 */
[----:B------:R-:W-:Y:S01]  /*7d20*/  ISETP.NE.AND P1, PT, R6, RZ, PT ;  /* 0x000000ff0600720c */ /* 0x000fe20003f25270 */
[----:B------:R-:W-:-:S04]  /*7d30*/  IMAD.MOV.U32 R2, RZ, RZ, 0x3100 ;  /* 0x00003100ff027424 */ /* 0x000fc800078e00ff */
[----:B------:R3:W-:Y:S08]  /*7d40*/  SYNCS.ARRIVE.TRANS64 RZ, [R16+URZ+0x26818], R2 ;  /* 0x0268180210ff79a7 */ /* 0x0007f0000800003f */
[----:B------:R-:W-:Y:S05]  /*7d50*/  @!P1 BRA `(.L_x_2612) ;  /* 0x0000000000049947 */ /* 0x000fea0003800000 */
[----:B------:R-:W-:Y:S01]  /*7d60*/  BPT.TRAP 0x1 ;  /* 0x000000040000795c */ /* 0x000fe20000300000 */
.L_x_2612:
        /* <DEDUP_REMOVED lines=43> */
.L_x_2651:
[----:B------:R-:W-:Y:S05]  /*8020*/  @P0 BRA `(.L_x_2614) ;  /* 0x0000000000140947 */ /* 0x000fea0003800000 */
[----:B------:R-:W-:Y:S01]  /*8030*/  ISETP.NE.AND P1, PT, R6, RZ, PT ;  /* 0x000000ff0600720c */ /* 0x000fe20003f25270 */
[----:B-123--:R-:W-:-:S04]  /*8040*/  IMAD.MOV.U32 R21, RZ, RZ, 0x3100 ;  /* 0x00003100ff157424 */ /* 0x00efc800078e00ff */
[----:B------:R4:W-:Y:S08]  /*8050*/  SYNCS.ARRIVE.TRANS64 RZ, [R16+URZ+0x26838], R21 ;  /* 0x0268381510ff79a7 */ /* 0x0009f0000800003f */
[----:B------:R-:W-:Y:S05]  /*8060*/  @!P1 BRA `(.L_x_2614) ;  /* 0x0000000000049947 */ /* 0x000fea0003800000 */
[----:B------:R-:W-:Y:S01]  /*8070*/  BPT.TRAP 0x1 ;  /* 0x000000040000795c */ /* 0x000fe20000300000 */
.L_x_2614:
        /* <DEDUP_REMOVED lines=38> */
.L_x_2653:
[----:B------:R-:W-:Y:S05]  /*82e0*/  @P0 BRA `(.L_x_2616) ;  /* 0x0000000000140947 */ /* 0x000fea0003800000 */
[----:B------:R-:W-:Y:S01]  /*82f0*/  ISETP.NE.AND P1, PT, R6, RZ, PT ;  /* 0x000000ff0600720c */ /* 0x000fe20003f25270 */
[----:B------:R-:W-:-:S04]  /*8300*/  IMAD.MOV.U32 R5, RZ, RZ, 0x3100 ;  /* 0x00003100ff057424 */ /* 0x000fc800078e00ff */
[----:B------:R1:W-:Y:S08]  /*8310*/  SYNCS.ARRIVE.TRANS64 RZ, [R16+URZ+0x26810], R5 ;  /* 0x0268100510ff79a7 */ /* 0x0003f0000800003f */
[----:B------:R-:W-:Y:S05]  /*8320*/  @!P1 BRA `(.L_x_2616) ;  /* 0x0000000000049947 */ /* 0x000fea0003800000 */
[----:B------:R-:W-:Y:S01]  /*8330*/  BPT.TRAP 0x1 ;  /* 0x000000040000795c */ /* 0x000fe20000300000 */
.L_x_2616:
        /* <DEDUP_REMOVED lines=44> */
.L_x_2608:
        /* <DEDUP_REMOVED lines=8> */
.L_x_2654:
[----:B------:R-:W-:Y:S05]  /*8680*/  @P0 BRA `(.L_x_2619) ;  /* 0x0000000000140947 */ /* 0x000fea0003800000 */
[----:B------:R-:W-:Y:S01]  /*8690*/  ISETP.NE.AND P1, PT, R6, RZ, PT ;  /* 0x000000ff0600720c */ /* 0x000fe20003f25270 */
[----:B------:R-:W-:-:S04]  /*86a0*/  IMAD.MOV.U32 R5, RZ, RZ, 0x3100 ;  /* 0x00003100ff057424 */ /* 0x000fc800078e00ff */
[----:B------:R2:W-:Y:S08]  /*86b0*/  SYNCS.ARRIVE.TRANS64 RZ, [R16+URZ+0x26830], R5 ;  /* 0x0268300510ff79a7 */ /* 0x0005f0000800003f */
[----:B------:R-:W-:Y:S05]  /*86c0*/  @!P1 BRA `(.L_x_2619) ;  /* 0x0000000000049947 */ /* 0x000fea0003800000 */
[----:B------:R-:W-:Y:S01]  /*86d0*/  BPT.TRAP 0x1 ;  /* 0x000000040000795c */ /* 0x000fe20000300000 */
.L_x_2619:
        /* <DEDUP_REMOVED lines=40> */
.L_x_2655:
[----:B------:R-:W-:Y:S05]  /*8960*/  @P0 BRA `(.L_x_2621) ;  /* 0x0000000000140947 */ /* 0x000fea0003800000 */
[----:B------:R-:W-:Y:S01]  /*8970*/  ISETP.NE.AND P0, PT, R6, RZ, PT ;  /* 0x000000ff0600720c */ /* 0x000fe20003f05270 */
[----:B------:R-:W-:-:S04]  /*8980*/  IMAD.MOV.U32 R5, RZ, RZ, 0x3100 ;  /* 0x00003100ff057424 */ /* 0x000fc800078e00ff */
[----:B------:R1:W-:Y:S08]  /*8990*/  SYNCS.ARRIVE.TRANS64 RZ, [R16+URZ+0x26818], R5 ;  /* 0x0268180510ff79a7 */ /* 0x0003f0000800003f */
[----:B------:R-:W-:Y:S05]  /*89a0*/  @!P0 BRA `(.L_x_2621) ;  /* 0x0000000000048947 */ /* 0x000fea0003800000 */
[----:B------:R-:W-:Y:S01]  /*89b0*/  BPT.TRAP 0x1 ;  /* 0x000000040000795c */ /* 0x000fe20000300000 */
.L_x_2621:
        /* <DEDUP_REMOVED lines=44> */
.L_x_2607:
[----:B------:R-:W1:Y:S01]  /*8c80*/  S2R R0, SR_TID.X ;  /* 0x0000000000007919 */ /* 0x000e620000002100 */
[----:B------:R-:W-:Y:S01]  /*8c90*/  IMAD R3, R19, 0x8, R16 ;  /* 0x0000000813037824 */ /* 0x000fe200078e0210 */
[----:B-1----:R-:W-:Y:S02]  /*8ca0*/  LOP3.LUT R2, R0, 0x7f, RZ, 0xc0, !PT ;  /* 0x0000007f00027812 */ /* 0x002fe400078ec0ff */
[----:B------:R-:W-:Y:S02]  /*8cb0*/  SHF.L.U32 R0, R11, 0x1f, RZ ;  /* 0x0000001f0b007819 */ /* 0x000fe400000006ff */
[----:B------:R-:W-:Y:S02]  /*8cc0*/  ISETP.NE.AND P1, PT, R2, RZ, PT ;  /* 0x000000ff0200720c */ /* 0x000fe40003f25270 */
[----:B------:R-:W1:Y:S02]  /*8cd0*/  SYNCS.PHASECHK.TRANS64.TRYWAIT P0, [R3+URZ+0x26840], R0 ;  /* 0x02684000030075a7 */ /* 0x000e64000800017f */
[----:B-1----:R-:W-:Y:S09]  /*8ce0*/  @!P0 BRA `(.L_x_2622) ;  /* 0x0000000800f88947 */ /* 0x002ff20003800000 */
.L_x_2656:
[----:B------:R-:W-:Y:S05]  /*8cf0*/  @P1 BRA `(.L_x_2623) ;  /* 0x0000000000181947 */ /* 0x000fea0003800000 */
[----:B------:R-:W1:Y:S01]  /*8d00*/  S2R R2, SR_TID.X ;  /* 0x0000000000027919 */ /* 0x000e620000002100 */
[----:B------:R-:W-:-:S04]  /*8d10*/  IMAD.MOV.U32 R0, RZ, RZ, 0x3100 ;  /* 0x00003100ff007424 */ /* 0x000fc800078e00ff */
[----:B------:R1:W-:Y:S02]  /*8d20*/  SYNCS.ARRIVE.TRANS64 RZ, [R3+URZ+0x26830], R0 ;  /* 0x0268300003ff79a7 */ /* 0x0003e4000800003f */
[----:B-1----:R-:W-:-:S13]  /*8d30*/  LOP3.LUT P0, RZ, R2, 0x1f, RZ, 0xc0, !PT ;  /* 0x0000001f02ff7812 */ /* 0x002fda000780c0ff */
[----:B------:R-:W-:Y:S05]  /*8d40*/  @!P0 BRA `(.L_x_2623) ;  /* 0x0000000000048947 */ /* 0x000fea0003800000 */
[----:B------:R-:W-:Y:S01]  /*8d50*/  BPT.TRAP 0x1 ;  /* 0x000000040000795c */ /* 0x000fe20000300000 */
.L_x_2623:
        /* <DEDUP_REMOVED lines=47> */
.L_x_2604:
[----:B------:R-:W-:Y:S05]  /*9050*/  BSYNC B0 ;  /* 0x0000000000007941 */ /* 0x000fea0003800000 */
.L_x_2603:
[----:B------:R-:W-:-:S03]  /*9060*/  UMOV UR7, 0xffffffff ;  /* 0xffffffff00077882 */ /* 0x000fc60000000000 */
[----:B------:R-:W-:Y:S05]  /*9070*/  BRA.DIV UR7, `(.L_x_2624) ;  /* 0x0000000a07287947 */ /* 0x000fea000b800000 */
[----:B------:R-:W-:-:S13]  /*9080*/  ELECT P6, URZ, PT ;  /* 0x00000000003f782f */ /* 0x000fda00038c0000 */
.L_x_2659:
[----:B------:R-:W-:Y:S05]  /*9090*/  @!P6 BRA `(.L_x_2522) ;  /* 0x000000000084e947 */ /* 0x000fea0003800000 */
[----:B------:R-:W-:-:S06]  /*90a0*/  ULOP3.LUT UR7, UR38, 0x2, URZ, 0xfc, !UPT ;  /* 0x0000000226077892 */ /* 0x000fcc000f8efc3f */
[----:B------:R-:W-:-:S05]  /*90b0*/  IMAD.U32 R2, RZ, RZ, UR7 ;  /* 0x00000007ff027e24 */ /* 0x000fca000f8e00ff */
[----:B------:R-:W-:-:S13]  /*90c0*/  ISETP.NE.AND P2, PT, R2, 0x3, PT ;  /* 0x000000030200780c */ /* 0x000fda0003f45270 */
[----:B------:R-:W-:Y:S05]  /*90d0*/  @!P2 BRA `(.L_x_2625) ;  /* 0x000000000004a947 */ /* 0x000fea0003800000 */
[----:B------:R-:W-:Y:S01]  /*90e0*/  BPT.TRAP 0x1 ;  /* 0x000000040000795c */ /* 0x000fe20000300000 */
.L_x_2625:
        /* <DEDUP_REMOVED lines=15> */
.L_x_2660:
[----:B------:R-:W2:Y:S02]  /*91e0*/  SYNCS.PHASECHK.TRANS64.TRYWAIT P0, [R3+URZ], R2 ;  /* 0x00000002030075a7 */ /* 0x000ea4000800017f */
[----:B--2---:R-:W-:Y:S05]  /*91f0*/  @!P0 BRA `(.L_x_2627) ;  /* 0x0000000400fc8947 */ /* 0x004fea0003800000 */
.L_x_2661:
[----:B------:R-:W-:Y:S05]  /*9200*/  @!P2 BRA `(.L_x_2628) ;  /* 0x000000000004a947 */ /* 0x000fea0003800000 */
[----:B------:R-:W-:Y:S01]  /*9210*/  BPT.TRAP 0x1 ;  /* 0x000000040000795c */ /* 0x000fe20000300000 */
.L_x_2628:
[----:B--2---:R-:W-:-:S04]  /*9220*/  VIADD R3, R7, 0x26840 ;  /* 0x0002684007037836 */ /* 0x004fc80000000000 */
[----:B------:R-:W-:-:S04]  /*9230*/  IMAD R0, R0, 0x8, R3 ;  /* 0x0000000800007824 */ /* 0x000fc800078e0203 */
[----:B------:R-:W2:Y:S02]  /*9240*/  SYNCS.PHASECHK.TRANS64.TRYWAIT P0, [R0+URZ], R5 ;  /* 0x00000005000075a7 */ /* 0x000ea4000800017f */
[----:B--2---:R-:W-:Y:S05]  /*9250*/  @!P0 BRA `(.L_x_2629) ;  /* 0x0000000400f88947 */ /* 0x004fea0003800000 */
.L_x_2662:
[----:B------:R-:W-:-:S07]  /*9260*/  IMAD R3, R4, 0x8, R3 ;  /* 0x0000000804037824 */ /* 0x000fce00078e0203 */
.L_x_2630:
[----:B---3--:R3:W4:Y:S02]  /*9270*/  SYNCS.PHASECHK.TRANS64.TRYWAIT P0, [R3+URZ], R2 ;  /* 0x00000002030075a7 */ /* 0x008724000800017f */
[----:B----4-:R-:W-:Y:S05]  /*9280*/  @!P0 NANOSLEEP.SYNCS 0x989680 ;  /* 0x009896800000895d */ /* 0x010fea0003900000 */
[----:B------:R-:W4:Y:S02]  /*9290*/  @!P0 SYNCS.PHASECHK.TRANS64 P0, [R3+URZ], R2 ;  /* 0x00000002030085a7 */ /* 0x000f24000800007f */
[----:B----4-:R-:W-:Y:S05]  /*92a0*/  @!P0 BRA `(.L_x_2630) ;  /* 0xfffffffc00f08947 */ /* 0x010fea000383ffff */
.L_x_2522:
[----:B------:R-:W-:Y:S05]  /*92b0*/  BSYNC B6 ;  /* 0x0000000000067941 */ /* 0x000fea0003800000 */
.L_x_2517:
[----:B------:R-:W-:Y:S05]  /*92c0*/  EXIT ;  /* 0x000000000000794d */ /* 0x000fea0003800000 */
.L_x_2528:
[----:B------:R-:W-:Y:S02]  /*92d0*/  IMAD.MOV.U32 R13, RZ, RZ, R19 ;  /* 0x000000ffff0d7224 */ /* 0x000fe400078e0013 */
[----:B------:R-:W-:Y:S02]  /*92e0*/  IMAD.MOV.U32 R12, RZ, RZ, RZ ;  /* 0x000000ffff0c7224 */ /* 0x000fe400078e00ff */
[----:B------:R-:W-:Y:S02]  /*92f0*/  IMAD.MOV.U32 R11, RZ, RZ, 0x1f ;  /* 0x0000001fff0b7424 */ /* 0x000fe400078e00ff */
[----:B------:R-:W-:-:S07]  /*9300*/  IMAD.MOV.U32 R15, RZ, RZ, -0x1 ;  /* 0xffffffffff0f7424 */ /* 0x000fce00078e00ff */
[----:B------:R-:W-:Y:S05]  /*9310*/  WARPSYNC.COLLECTIVE R15, `(.L_x_2631) ;  /* 0x000000000f087348 */ /* 0x000fea0003c00000 */
[----:B------:R1:W2:Y:S02]  /*9320*/  SHFL.IDX P6, R14, R13, R12, R11 ;  /* 0x0000000c0d0e7389 */ /* 0x0002a400000c000b */
[----:B-12---:R-:W-:Y:S01]  /*9330*/  ENDCOLLECTIVE ;  /* 0x000000000000791b */ /* 0x006fe20003800000 */
.L_x_2631:
[----:B------:R-:W-:Y:S05]  /*9340*/  BRA `(.L_x_2632) ;  /* 0xffffff7c00b87947 */ /* 0x000fea000383ffff */
.L_x_2530:
[----:B--2---:R2:W3:Y:S02]  /*9350*/  SYNCS.PHASECHK.TRANS64.TRYWAIT P0, [R2+URZ+0x26800], R5 ;  /* 0x02680005020075a7 */ /* 0x0044e4000800017f */
[----:B---3--:R-:W-:Y:S05]  /*9360*/  @!P0 NANOSLEEP.SYNCS 0x989680 ;  /* 0x009896800000895d */ /* 0x008fea0003900000 */
[----:B------:R-:W3:Y:S02]  /*9370*/  @!P0 SYNCS.PHASECHK.TRANS64 P0, [R2+URZ+0x26800], R5 ;  /* 0x02680005020085a7 */ /* 0x000ee4000800007f */
[----:B---3--:R-:W-:Y:S05]  /*9380*/  @!P0 BRA `(.L_x_2530) ;  /* 0xfffffffc00f08947 */ /* 0x008fea000383ffff */
[----:B------:R-:W-:Y:S05]  /*9390*/  BRA `(.L_x_2529) ;  /* 0xffffff7c00e07947 */ /* 0x000fea000383ffff */
.L_x_2535:
[----:B--2---:R-:W-:-:S04]  /*93a0*/  IMAD.U32 R5, RZ, RZ, UR8 ;  /* 0x00000008ff057e24 */ /* 0x004fc8000f8e00ff */
[----:B------:R2:W3:Y:S03]  /*93b0*/  SYNCS.PHASECHK.TRANS64.TRYWAIT P1, [R5+URZ+0x26810], R6 ;  /* 0x02681006050075a7 */ /* 0x0004e6000802017f */
[----:B---3--:R-:W-:Y:S05]  /*93c0*/  @!P1 NANOSLEEP.SYNCS 0x989680 ;  /* 0x009896800000995d */ /* 0x008fea0003900000 */
[----:B------:R-:W3:Y:S02]  /*93d0*/  @!P1 SYNCS.PHASECHK.TRANS64 P1, [R5+URZ+0x26810], R6 ;  /* 0x02681006050095a7 */ /* 0x000ee4000802007f */
[----:B---3--:R-:W-:Y:S05]  /*93e0*/  @!P1 BRA `(.L_x_2535) ;  /* 0xfffffffc00ec9947 */ /* 0x008fea000383ffff */
[----:B------:R-:W-:Y:S05]  /*93f0*/  BRA `(.L_x_2534) ;  /* 0xffffff8800387947 */ /* 0x000fea000383ffff */
.L_x_2539:
[----:B------:R-:W-:-:S04]  /*9400*/  IMAD.U32 R5, RZ, RZ, UR8 ;  /* 0x00000008ff057e24 */ /* 0x000fc8000f8e00ff */
[----:B------:R1:W1:Y:S03]  /*9410*/  SYNCS.PHASECHK.TRANS64.TRYWAIT P1, [R5+URZ+0x26830], R6 ;  /* 0x02683006050075a7 */ /* 0x000266000802017f */
[----:B-1----:R-:W-:Y:S05]  /*9420*/  @!P1 NANOSLEEP.SYNCS 0x989680 ;  /* 0x009896800000995d */ /* 0x002fea0003900000 */
[----:B------:R-:W1:Y:S02]  /*9430*/  @!P1 SYNCS.PHASECHK.TRANS64 P1, [R5+URZ+0x26830], R6 ;  /* 0x02683006050095a7 */ /* 0x000e64000802007f */
[----:B-1----:R-:W-:Y:S05]  /*9440*/  @!P1 BRA `(.L_x_2539) ;  /* 0xfffffffc00ec9947 */ /* 0x002fea000383ffff */
[----:B------:R-:W-:Y:S05]  /*9450*/  BRA `(.L_x_2538) ;  /* 0xffffff8c00407947 */ /* 0x000fea000383ffff */
.L_x_2546:
[----:B------:R-:W-:Y:S01]  /*9460*/  BSSY B0, `(.L_x_2633) ;  /* 0x0000005000007945 */ /* 0x000fe20003800000 */
[----:B------:R-:W-:-:S07]  /*9470*/  IMAD.MOV.U32 R15, RZ, RZ, -0x1 ;  /* 0xffffffffff0f7424 */ /* 0x000fce00078e00ff */
[----:B-1----:R-:W-:Y:S05]  /*9480*/  WARPSYNC.COLLECTIVE R15, `(.L_x_2634) ;  /* 0x000000000f087348 */ /* 0x002fea0003c00000 */
[----:B------:R-:W-:Y:S01]  /*9490*/  NOP ;  /* 0x0000000000007918 */ /* 0x000fe20000000000 */
[----:B-1----:R-:W-:Y:S01]  /*94a0*/  ENDCOLLECTIVE ;  /* 0x000000000000791b */ /* 0x002fe20003800000 */
.L_x_2634:
[----:B------:R-:W-:Y:S05]  /*94b0*/  BSYNC B0 ;  /* 0x0000000000007941 */ /* 0x000fea0003800000 */
.L_x_2633:
[----:B------:R-:W-:Y:S05]  /*94c0*/  BRA `(.L_x_2635) ;  /* 0xffffffb400c07947 */ /* 0x000fea000383ffff */
.L_x_2555:
[----:B------:R-:W-:Y:S01]  /*94d0*/  BSSY B0, `(.L_x_2636) ;  /* 0x0000005000007945 */ /* 0x000fe20003800000 */
[----:B------:R-:W-:-:S07]  /*94e0*/  IMAD.MOV.U32 R15, RZ, RZ, -0x1 ;  /* 0xffffffffff0f7424 */ /* 0x000fce00078e00ff */
[----:B-12---:R-:W-:Y:S05]  /*94f0*/  WARPSYNC.COLLECTIVE R15, `(.L_x_2637) ;  /* 0x000000000f087348 */ /* 0x006fea0003c00000 */
[----:B------:R-:W-:Y:S01]  /*9500*/  NOP ;  /* 0x0000000000007918 */ /* 0x000fe20000000000 */
[----:B-12---:R-:W-:Y:S01]  /*9510*/  ENDCOLLECTIVE ;  /* 0x000000000000791b */ /* 0x006fe20003800000 */
.L_x_2637:
[----:B------:R-:W-:Y:S05]  /*9520*/  BSYNC B0 ;  /* 0x0000000000007941 */ /* 0x000fea0003800000 */
.L_x_2636:
[----:B------:R-:W-:Y:S05]  /*9530*/  BRA `(.L_x_2638) ;  /* 0xffffffb800b07947 */ /* 0x000fea000383ffff */
.L_x_2566:
[----:B------:R-:W-:Y:S01]  /*9540*/  BSSY B0, `(.L_x_2639) ;  /* 0x0000005000007945 */ /* 0x000fe20003800000 */
[----:B------:R-:W-:-:S07]  /*9550*/  IMAD.MOV.U32 R15, RZ, RZ, -0x1 ;  /* 0xffffffffff0f7424 */ /* 0x000fce00078e00ff */
[----:B------:R-:W-:Y:S05]  /*9560*/  WARPSYNC.COLLECTIVE R15, `(.L_x_2640) ;  /* 0x000000000f087348 */ /* 0x000fea0003c00000 */
[----:B------:R-:W-:Y:S01]  /*9570*/  NOP ;  /* 0x0000000000007918 */ /* 0x000fe20000000000 */
[----:B------:R-:W-:Y:S01]  /*9580*/  ENDCOLLECTIVE ;  /* 0x000000000000791b */ /* 0x000fe20003800000 */
.L_x_2640:
[----:B------:R-:W-:Y:S05]  /*9590*/  BSYNC B0 ;  /* 0x0000000000007941 */ /* 0x000fea0003800000 */
.L_x_2639:
[----:B------:R-:W-:Y:S05]  /*95a0*/  BRA `(.L_x_2641) ;  /* 0xffffffc400307947 */ /* 0x000fea000383ffff */
.L_x_2579:
[----:B------:R-:W-:Y:S01]  /*95b0*/  BSSY B0, `(.L_x_2642) ;  /* 0x0000005000007945 */ /* 0x000fe20003800000 */
[----:B------:R-:W-:-:S07]  /*95c0*/  IMAD.MOV.U32 R15, RZ, RZ, -0x1 ;  /* 0xffffffffff0f7424 */ /* 0x000fce00078e00ff */
[----:B------:R-:W-:Y:S05]  /*95d0*/  WARPSYNC.COLLECTIVE R15, `(.L_x_2643) ;  /* 0x000000000f087348 */ /* 0x000fea0003c00000 */
[----:B------:R-:W-:Y:S01]  /*95e0*/  NOP ;  /* 0x0000000000007918 */ /* 0x000fe20000000000 */
[----:B------:R-:W-:Y:S01]  /*95f0*/  ENDCOLLECTIVE ;  /* 0x000000000000791b */ /* 0x000fe20003800000 */
.L_x_2643:
[----:B------:R-:W-:Y:S05]  /*9600*/  BSYNC B0 ;  /* 0x0000000000007941 */ /* 0x000fea0003800000 */
.L_x_2642:
[----:B------:R-:W-:Y:S05]  /*9610*/  BRA `(.L_x_2644) ;  /* 0xffffffc800d07947 */ /* 0x000fea000383ffff */
.L_x_2591:
[----:B------:R-:W-:Y:S01]  /*9620*/  BSSY B0, `(.L_x_2645) ;  /* 0x0000005000007945 */ /* 0x000fe20003800000 */
[----:B------:R-:W-:-:S07]  /*9630*/  IMAD.MOV.U32 R15, RZ, RZ, -0x1 ;  /* 0xffffffffff0f7424 */ /* 0x000fce00078e00ff */
[----:B------:R-:W-:Y:S05]  /*9640*/  WARPSYNC.COLLECTIVE R15, `(.L_x_2646) ;  /* 0x000000000f087348 */ /* 0x000fea0003c00000 */
[----:B------:R-:W-:Y:S01]  /*9650*/  NOP ;  /* 0x0000000000007918 */ /* 0x000fe20000000000 */
[----:B------:R-:W-:Y:S01]  /*9660*/  ENDCOLLECTIVE ;  /* 0x000000000000791b */ /* 0x000fe20003800000 */
.L_x_2646:
[----:B------:R-:W-:Y:S05]  /*9670*/  BSYNC B0 ;  /* 0x0000000000007941 */ /* 0x000fea0003800000 */
.L_x_2645:
[----:B------:R-:W-:Y:S05]  /*9680*/  BRA `(.L_x_2647) ;  /* 0xffffffd0000c7947 */ /* 0x000fea000383ffff */
.L_x_2605:
[----:B-1----:R1:W2:Y:S02]  /*9690*/  SYNCS.PHASECHK.TRANS64.TRYWAIT P0, [R16+URZ+0x26820], R3 ;  /* 0x02682003100075a7 */ /* 0x0022a4000800017f */
[----:B--2---:R-:W-:Y:S05]  /*96a0*/  @!P0 NANOSLEEP.SYNCS 0x989680 ;  /* 0x009896800000895d */ /* 0x004fea0003900000 */
[----:B------:R-:W2:Y:S02]  /*96b0*/  @!P0 SYNCS.PHASECHK.TRANS64 P0, [R16+URZ+0x26820], R3 ;  /* 0x02682003100085a7 */ /* 0x000ea4000800007f */
[----:B--2---:R-:W-:Y:S05]  /*96c0*/  @!P0 BRA `(.L_x_2605) ;  /* 0xfffffffc00f08947 */ /* 0x004fea000383ffff */
[----:B------:R-:W-:Y:S05]  /*96d0*/  BRA `(.L_x_2648) ;  /* 0xffffffd800887947 */ /* 0x000fea000383ffff */
.L_x_2609:
[----:B-1----:R1:W3:Y:S02]  /*96e0*/  SYNCS.PHASECHK.TRANS64.TRYWAIT P1, [R16+URZ+0x26840], R21 ;  /* 0x02684015100075a7 */ /* 0x0022e4000802017f */
[----:B---3--:R-:W-:Y:S05]  /*96f0*/  @!P1 NANOSLEEP.SYNCS 0x989680 ;  /* 0x009896800000995d */ /* 0x008fea0003900000 */
[----:B------:R-:W3:Y:S02]  /*9700*/  @!P1 SYNCS.PHASECHK.TRANS64 P1, [R16+URZ+0x26840], R21 ;  /* 0x02684015100095a7 */ /* 0x000ee4000802007f */
[----:B---3--:R-:W-:Y:S05]  /*9710*/  @!P1 BRA `(.L_x_2609) ;  /* 0xfffffffc00f09947 */ /* 0x008fea000383ffff */
[----:B------:R-:W-:Y:S05]  /*9720*/  BRA `(.L_x_2649) ;  /* 0xffffffe000b47947 */ /* 0x000fea000383ffff */
.L_x_2611:
[----:B--2---:R2:W3:Y:S02]  /*9730*/  SYNCS.PHASECHK.TRANS64.TRYWAIT P1, [R16+URZ+0x26828], R21 ;  /* 0x02682815100075a7 */ /* 0x0044e4000802017f */
[----:B---3--:R-:W-:Y:S05]  /*9740*/  @!P1 NANOSLEEP.SYNCS 0x989680 ;  /* 0x009896800000995d */ /* 0x008fea0003900000 */
[----:B------:R-:W3:Y:S02]  /*9750*/  @!P1 SYNCS.PHASECHK.TRANS64 P1, [R16+URZ+0x26828], R21 ;  /* 0x02682815100095a7 */ /* 0x000ee4000802007f */
[----:B---3--:R-:W-:Y:S05]  /*9760*/  @!P1 BRA `(.L_x_2611) ;  /* 0xfffffffc00f09947 */ /* 0x008fea000383ffff */
[----:B------:R-:W-:Y:S05]  /*9770*/  BRA `(.L_x_2650) ;  /* 0xffffffe400647947 */ /* 0x000fea000383ffff */
.L_x_2613:
[----:B---3--:R3:W4:Y:S02]  /*9780*/  SYNCS.PHASECHK.TRANS64.TRYWAIT P1, [R16+URZ+0x26848], R21 ;  /* 0x02684815100075a7 */ /* 0x008724000802017f */
[----:B----4-:R-:W-:Y:S05]  /*9790*/  @!P1 NANOSLEEP.SYNCS 0x989680 ;  /* 0x009896800000995d */ /* 0x010fea0003900000 */
[----:B------:R-:W4:Y:S02]  /*97a0*/  @!P1 SYNCS.PHASECHK.TRANS64 P1, [R16+URZ+0x26848], R21 ;  /* 0x02684815100095a7 */ /* 0x000f24000802007f */
[----:B----4-:R-:W-:Y:S05]  /*97b0*/  @!P1 BRA `(.L_x_2613) ;  /* 0xfffffffc00f09947 */ /* 0x010fea000383ffff */
[----:B------:R-:W-:Y:S05]  /*97c0*/  BRA `(.L_x_2651) ;  /* 0xffffffe800147947 */ /* 0x000fea000383ffff */
.L_x_2615:
[----:B------:R-:W-:-:S07]  /*97d0*/  SHF.L.U32 R5, R11, 0x1f, RZ ;  /* 0x0000001f0b057819 */ /* 0x000fce00000006ff */
.L_x_2652:
[----:B------:R1:W1:Y:S02]  /*97e0*/  SYNCS.PHASECHK.TRANS64.TRYWAIT P1, [R16+URZ+0x26820], R5 ;  /* 0x02682005100075a7 */ /* 0x000264000802017f */
[----:B-1----:R-:W-:Y:S05]  /*97f0*/  @!P1 NANOSLEEP.SYNCS 0x989680 ;  /* 0x009896800000995d */ /* 0x002fea0003900000 */
[----:B------:R-:W1:Y:S02]  /*9800*/  @!P1 SYNCS.PHASECHK.TRANS64 P1, [R16+URZ+0x26820], R5 ;  /* 0x02682005100095a7 */ /* 0x000e64000802007f */
[----:B-1----:R-:W-:Y:S05]  /*9810*/  @!P1 BRA `(.L_x_2652) ;  /* 0xfffffffc00f09947 */ /* 0x002fea000383ffff */
[----:B------:R-:W-:Y:S05]  /*9820*/  BRA `(.L_x_2653) ;  /* 0xffffffe800ac7947 */ /* 0x000fea000383ffff */
.L_x_2618:
[----:B-1----:R1:W2:Y:S02]  /*9830*/  SYNCS.PHASECHK.TRANS64.TRYWAIT P1, [R16+URZ+0x26840], R13 ;  /* 0x0268400d100075a7 */ /* 0x0022a4000802017f */
[----:B--2---:R-:W-:Y:S05]  /*9840*/  @!P1 NANOSLEEP.SYNCS 0x989680 ;  /* 0x009896800000995d */ /* 0x004fea0003900000 */
[----:B------:R-:W2:Y:S02]  /*9850*/  @!P1 SYNCS.PHASECHK.TRANS64 P1, [R16+URZ+0x26840], R13 ;  /* 0x0268400d100095a7 */ /* 0x000ea4000802007f */
[----:B--2---:R-:W-:Y:S05]  /*9860*/  @!P1 BRA `(.L_x_2618) ;  /* 0xfffffffc00f09947 */ /* 0x004fea000383ffff */
[----:B------:R-:W-:Y:S05]  /*9870*/  BRA `(.L_x_2654) ;  /* 0xffffffec00807947 */ /* 0x000fea000383ffff */
.L_x_2620:
[----:B--2---:R2:W1:Y:S02]  /*9880*/  SYNCS.PHASECHK.TRANS64.TRYWAIT P1, [R16+URZ+0x26828], R13 ;  /* 0x0268280d100075a7 */ /* 0x004464000802017f */
[----:B-1----:R-:W-:Y:S05]  /*9890*/  @!P1 NANOSLEEP.SYNCS 0x989680 ;  /* 0x009896800000995d */ /* 0x002fea0003900000 */
[----:B------:R-:W1:Y:S02]  /*98a0*/  @!P1 SYNCS.PHASECHK.TRANS64 P1, [R16+URZ+0x26828], R13 ;  /* 0x0268280d100095a7 */ /* 0x000e64000802007f */
[----:B-1----:R-:W-:Y:S05]  /*98b0*/  @!P1 BRA `(.L_x_2620) ;  /* 0xfffffffc00f09947 */ /* 0x002fea000383ffff */
[----:B------:R-:W-:Y:S05]  /*98c0*/  BRA `(.L_x_2655) ;  /* 0xfffffff000247947 */ /* 0x000fea000383ffff */
.L_x_2622:
[----:B------:R1:W1:Y:S02]  /*98d0*/  SYNCS.PHASECHK.TRANS64.TRYWAIT P0, [R3+URZ+0x26840], R0 ;  /* 0x02684000030075a7 */ /* 0x000264000800017f */
[----:B-1----:R-:W-:Y:S05]  /*98e0*/  @!P0 NANOSLEEP.SYNCS 0x989680 ;  /* 0x009896800000895d */ /* 0x002fea0003900000 */
[----:B------:R-:W1:Y:S02]  /*98f0*/  @!P0 SYNCS.PHASECHK.TRANS64 P0, [R3+URZ+0x26840], R0 ;  /* 0x02684000030085a7 */ /* 0x000e64000800007f */
[----:B-1----:R-:W-:Y:S05]  /*9900*/  @!P0 BRA `(.L_x_2622) ;  /* 0xfffffffc00f08947 */ /* 0x002fea000383ffff */
[----:B------:R-:W-:Y:S05]  /*9910*/  BRA `(.L_x_2656) ;  /* 0xfffffff000f47947 */ /* 0x000fea000383ffff */
.L_x_2624:
[----:B------:R-:W-:Y:S01]  /*9920*/  BSSY B0, `(.L_x_2657) ;  /* 0x0000006000007945 */ /* 0x000fe20003800000 */
[----:B------:R-:W-:-:S07]  /*9930*/  IMAD.MOV.U32 R15, RZ, RZ, -0x1 ;  /* 0xffffffffff0f7424 */ /* 0x000fce00078e00ff */
[----:B------:R-:W-:Y:S05]  /*9940*/  WARPSYNC.COLLECTIVE R15, `(.L_x_2658) ;  /* 0x000000000f0c7348 */ /* 0x000fea0003c00000 */
[----:B------:R-:W-:Y:S02]  /*9950*/  ELECT P6, UR62, PT ;  /* 0x00000000003e782f */ /* 0x000fe400038c0000 */
[----:B------:R-:W-:Y:S01]  /*9960*/  MOV R14, UR62 ;  /* 0x0000003e000e7c02 */ /* 0x000fe20008000f00 */
[----:B------:R-:W-:Y:S10]  /*9970*/  ENDCOLLECTIVE ;  /* 0x000000000000791b */ /* 0x000ff40003800000 */
.L_x_2658:
[----:B------:R-:W-:Y:S05]  /*9980*/  BSYNC B0 ;  /* 0x0000000000007941 */ /* 0x000fea0003800000 */
.L_x_2657:
[----:B------:R-:W-:Y:S05]  /*9990*/  BRA `(.L_x_2659) ;  /* 0xfffffff400bc7947 */ /* 0x000fea000383ffff */
.L_x_2626:
[----:B-1----:R1:W2:Y:S02]  /*99a0*/  SYNCS.PHASECHK.TRANS64.TRYWAIT P0, [R6+URZ], R5 ;  /* 0x00000005060075a7 */ /* 0x0022a4000800017f */
[----:B--2---:R-:W-:Y:S05]  /*99b0*/  @!P0 NANOSLEEP.SYNCS 0x989680 ;  /* 0x009896800000895d */ /* 0x004fea0003900000 */
[----:B------:R-:W2:Y:S02]  /*99c0*/  @!P0 SYNCS.PHASECHK.TRANS64 P0, [R6+URZ], R5 ;  /* 0x00000005060085a7 */ /* 0x000ea4000800007f */
[----:B--2---:R-:W-:Y:S05]  /*99d0*/  @!P0 BRA `(.L_x_2626) ;  /* 0xfffffffc00f08947 */ /* 0x004fea000383ffff */
[----:B------:R-:W-:Y:S05]  /*99e0*/  BRA `(.L_x_2660) ;  /* 0xfffffff400fc7947 */ /* 0x000fea000383ffff */
.L_x_2627:
[----:B--2---:R2:W3:Y:S02]  /*99f0*/  SYNCS.PHASECHK.TRANS64.TRYWAIT P0, [R3+URZ], R2 ;  /* 0x00000002030075a7 */ /* 0x0044e4000800017f */
[----:B---3--:R-:W-:Y:S05]  /*9a00*/  @!P0 NANOSLEEP.SYNCS 0x989680 ;  /* 0x009896800000895d */ /* 0x008fea0003900000 */
[----:B------:R-:W3:Y:S02]  /*9a10*/  @!P0 SYNCS.PHASECHK.TRANS64 P0, [R3+URZ], R2 ;  /* 0x00000002030085a7 */ /* 0x000ee4000800007f */
[----:B---3--:R-:W-:Y:S05]  /*9a20*/  @!P0 BRA `(.L_x_2627) ;  /* 0xfffffffc00f08947 */ /* 0x008fea000383ffff */
[----:B------:R-:W-:Y:S05]  /*9a30*/  BRA `(.L_x_2661) ;  /* 0xfffffff400f07947 */ /* 0x000fea000383ffff */
.L_x_2629:
[----:B--2---:R2:W3:Y:S02]  /*9a40*/  SYNCS.PHASECHK.TRANS64.TRYWAIT P0, [R0+URZ], R5 ;  /* 0x00000005000075a7 */ /* 0x0044e4000800017f */
[----:B---3--:R-:W-:Y:S05]  /*9a50*/  @!P0 NANOSLEEP.SYNCS 0x989680 ;  /* 0x009896800000895d */ /* 0x008fea0003900000 */
[----:B------:R-:W3:Y:S02]  /*9a60*/  @!P0 SYNCS.PHASECHK.TRANS64 P0, [R0+URZ], R5 ;  /* 0x00000005000085a7 */ /* 0x000ee4000800007f */
[----:B---3--:R-:W-:Y:S05]  /*9a70*/  @!P0 BRA `(.L_x_2629) ;  /* 0xfffffffc00f08947 */ /* 0x008fea000383ffff */
[----:B------:R-:W-:Y:S05]  /*9a80*/  BRA `(.L_x_2662) ;  /* 0xfffffff400f47947 */ /* 0x000fea000383ffff */
.L_x_2663:
        /* <DEDUP_REMOVED lines=15> */
.L_x_3314:


//--------------------- .text._ZN7cutlass13device_kernelIN5flash22FlashAttnBwdPreprocessIN4cute5tupleIJNS3_1CILi64EEENS5_ILi96EEEEEENS_6half_tEfNS_4arch4Sm90ELb1ELb0EEEEEvNT_6ParamsE --------------------------
	.section	.text._ZN7cutlass13device_kernelIN5flash22FlashAttnBwdPreprocessIN4cute5tupleIJNS3_1CILi64EEENS5_ILi96EEEEEENS_6half_tEfNS_4arch4Sm90ELb1ELb0EEEEEvNT_6ParamsE,"ax",@progbits
	.align	128
.text._ZN7cutlass13device_kernelIN5flash22FlashAttnBwdPreprocessIN4cute5tupleIJNS3_1CILi64EEENS5_ILi96EEEEEENS_6half_tEfNS_4arch4Sm90ELb1ELb0EEEEEvNT_6ParamsE:
        .type           _ZN7cutlass13device_kernelIN5flash22FlashAttnBwdPreprocessIN4cute5tupleIJNS3_1CILi64EEENS5_ILi96EEEEEENS_6half_tEfNS_4arch4Sm90ELb1ELb0EEEEEvNT_6ParamsE,@function
        .size           _ZN7cutlass13device_kernelIN5flash22FlashAttnBwdPreprocessIN4cute5tupleIJNS3_1CILi64EEENS5_ILi96EEEEEENS_6half_tEfNS_4arch4Sm90ELb1ELb0EEEEEvNT_6ParamsE,(.L_x_3315 - _ZN7cutlass13device_kernelIN5flash22FlashAttnBwdPreprocessIN4cute5tupleIJNS3_1CILi64EEENS5_ILi96EEEEEENS_6half_tEfNS_4arch4Sm90ELb1ELb0EEEEEvNT_6ParamsE)
        .other          _ZN7cutlass13device_kernelIN5flash22FlashAttnBwdPreprocessIN4cute5tupleIJNS3_1CILi64EEENS5_ILi96EEEEEENS_6half_tEfNS_4arch4Sm90ELb1ELb0EEEEEvNT_6ParamsE,@"STO_CUDA_ENTRY STV_DEFAULT"
_ZN7cutlass13device_kernelIN5flash22FlashAttnBwdPreprocessIN4cute5tupleIJNS3_1CILi64EEENS5_ILi96EEEEEENS_6half_tEfNS_4arch4Sm90ELb1ELb0EEEEEvNT_6ParamsE:
[----:B------:R-:W-:Y:S01]  /*0000*/  LDC R1, c[0x0][0x28] ;  /* 0x00000a00ff017b82 */ /* 0x000fe20000000800 */
[----:B------:R-:W0:Y:S07]  /*0010*/  S2R R0, SR_TID.X ;  /* 0x0000000000007919 */ /* 0x000e2e0000002100 */
[----:B------:R-:W1:Y:S01]  /*0020*/  S2UR UR8, SR_CTAID.Z ;  /* 0x00000000000879c3 */ /* 0x000e620000002700 */
[----:B------:R-:W-:Y:S01]  /*0030*/  ULDC UR4, c[0x0][0x218] ;  /* 0x0000860000047ab9 */ /* 0x000fe20000000800 */
[----:B------:R-:W-:Y:S01]  /*0040*/  ULDC.64 UR6, c[0x0][0x208] ;  /* 0x0000820000067ab9 */ /* 0x000fe20000000a00 */
[----:B------:R-:W2:Y:S01]  /*0050*/  S2R R2, SR_CTAID.X ;  /* 0x0000000000027919 */ /* 0x000ea20000002500 */
[----:B------:R-:W-:Y:S01]  /*0060*/  BSSY B0, `(.L_x_2664) ;  /* 0x000002e000007945 */ /* 0x000fe20003800000 */
[----:B------:R-:W-:Y:S01]  /*0070*/  HFMA2.MMA R30, -RZ, RZ, 0, 0 ;  /* 0x00000000ff1e7435 */ /* 0x000fe200000001ff */
[----:B------:R-:W-:-:S02]  /*0080*/  MOV R3, 0x7f800000 ;  /* 0x7f80000000037802 */ /* 0x000fc40000000f00 */
        /* <DEDUP_REMOVED lines=11> */
[----:B-1----:R-:W-:Y:S01]  /*0140*/  USHF.R.S32.HI UR9, URZ, 0x1f, UR8 ;  /* 0x0000001f3f097899 */ /* 0x002fe20008011408 */
[----:B0-----:R-:W-:-:S02]  /*0150*/  SHF.R.S32.HI R7, RZ, 0x1f, R0 ;  /* 0x0000001fff077819 */ /* 0x001fc40000011400 */
[----:B------:R-:W-:Y:S02]  /*0160*/  ISETP.GT.AND P0, PT, R0, 0x3f, PT ;  /* 0x0000003f0000780c */ /* 0x000fe40003f04270 */
[----:B--2---:R-:W-:Y:S02]  /*0170*/  SHF.L.U32 R5, R2, 0x6, RZ ;  /* 0x0000000602057819 */ /* 0x004fe400000006ff */
[----:B------:R-:W-:Y:S02]  /*0180*/  LEA.HI R4, R7, R0, RZ, 0x2 ;  /* 0x0000000007047211 */ /* 0x000fe400078f10ff */
[----:B------:R-:W-:Y:S02]  /*0190*/  IADD3 R7, -R5, UR4, RZ ;  /* 0x0000000405077c10 */ /* 0x000fe4000fffe1ff */
[----:B------:R-:W-:Y:S02]  /*01a0*/  SHF.R.S32.HI R32, RZ, 0x2, R4 ;  /* 0x00000002ff207819 */ /* 0x000fe40000011404 */
[----:B------:R-:W-:-:S02]  /*01b0*/  ISETP.GE.OR P2, PT, R0, R7, P0 ;  /* 0x000000070000720c */ /* 0x000fc40000746670 */
[----:B------:R-:W-:Y:S02]  /*01c0*/  LOP3.LUT R31, R4, 0xfffffffc, RZ, 0xc0, !PT ;  /* 0xfffffffc041f7812 */ /* 0x000fe400078ec0ff */
[----:B------:R-:W-:Y:S02]  /*01d0*/  ISETP.GE.AND P1, PT, R32, R7, PT ;  /* 0x000000072000720c */ /* 0x000fe40003f26270 */
[----:B------:R-:W-:Y:S02]  /*01e0*/  SHF.R.S32.HI R33, RZ, 0x1f, R32 ;  /* 0x0000001fff217819 */ /* 0x000fe40000011420 */
[----:B------:R-:W-:-:S05]  /*01f0*/  IADD3 R4, -R31, R0, RZ ;  /* 0x000000001f047210 */ /* 0x000fca0007ffe1ff */
[----:B------:R-:W-:Y:S05]  /*0200*/  @P2 BRA `(.L_x_2665) ;  /* 0x00000000004c2947 */ /* 0x000fea0003800000 */
[----:B------:R-:W0:Y:S01]  /*0210*/  S2UR UR5, SR_CTAID.Y ;  /* 0x00000000000579c3 */ /* 0x000e220000002600 */
[----:B------:R-:W-:Y:S02]  /*0220*/  SHF.R.S32.HI R6, RZ, 0x1f, R0 ;  /* 0x0000001fff067819 */ /* 0x000fe40000011400 */
[----:B------:R-:W-:-:S04]  /*0230*/  IADD3 R38, P2, R5, R0, RZ ;  /* 0x0000000005267210 */ /* 0x000fc80007f5e0ff */
[----:B------:R-:W-:Y:S01]  /*0240*/  LEA.HI.X.SX32 R39, R5, R6, 0x1, P2 ;  /* 0x0000000605277211 */ /* 0x000fe200010f0eff */
[----:B------:R-:W1:Y:S08]  /*0250*/  LDC.64 R36, c[0x0][0x290] ;  /* 0x0000a400ff247b82 */ /* 0x000e700000000a00 */
[----:B------:R-:W2:Y:S01]  /*0260*/  LDC.64 R34, c[0x0][0x298] ;  /* 0x0000a600ff227b82 */ /* 0x000ea20000000a00 */
[----:B0-----:R-:W-:-:S06]  /*0270*/  USHF.R.S32.HI UR10, URZ, 0x1f, UR5 ;  /* 0x0000001f3f0a7899 */ /* 0x001fcc0008011405 */
[C---:B-1----:R-:W-:Y:S01]  /*0280*/  IMAD R6, R36.reuse, UR10, RZ ;  /* 0x0000000a24067c24 */ /* 0x042fe2000f8e02ff */
[----:B------:R-:W-:Y:S01]  /*0290*/  ULDC.64 UR10, c[0x0][0x288] ;  /* 0x0000a200000a7ab9 */ /* 0x000fe20000000a00 */
[----:B------:R-:W-:-:S04]  /*02a0*/  IMAD.WIDE.U32 R38, R36, UR5, R38 ;  /* 0x0000000524267c25 */ /* 0x000fc8000f8e0026 */
[----:B------:R-:W-:Y:S02]  /*02b0*/  IMAD R37, R37, UR5, R6 ;  /* 0x0000000525257c24 */ /* 0x000fe4000f8e0206 */
[----:B--2---:R-:W-:-:S03]  /*02c0*/  IMAD R6, R34, UR9, RZ ;  /* 0x0000000922067c24 */ /* 0x004fc6000f8e02ff */
[----:B------:R-:W-:Y:S01]  /*02d0*/  IADD3 R39, R39, R37, RZ ;  /* 0x0000002527277210 */ /* 0x000fe20007ffe0ff */
[----:B------:R-:W-:Y:S02]  /*02e0*/  IMAD R3, R35, UR8, R6 ;  /* 0x0000000823037c24 */ /* 0x000fe4000f8e0206 */
[----:B------:R-:W-:-:S05]  /*02f0*/  IMAD.WIDE.U32 R34, R34, UR8, R38 ;  /* 0x0000000822227c25 */ /* 0x000fca000f8e0026 */
[----:B------:R-:W-:Y:S02]  /*0300*/  IADD3 R3, R35, R3, RZ ;  /* 0x0000000323037210 */ /* 0x000fe40007ffe0ff */
[----:B------:R-:W-:-:S04]  /*0310*/  LEA R36, P2, R34, UR10, 0x2 ;  /* 0x0000000a22247c11 */ /* 0x000fc8000f8410ff */
[----:B------:R-:W-:-:S05]  /*0320*/  LEA.HI.X R37, R34, UR11, R3, 0x2, P2 ;  /* 0x0000000b22257c11 */ /* 0x000fca00090f1403 */
[----:B------:R0:W5:Y:S04]  /*0330*/  LDG.E R3, desc[UR6][R36.64] ;  /* 0x0000000624037981 */ /* 0x000168000c1e1900 */
.L_x_2665:
[----:B------:R-:W-:Y:S05]  /*0340*/  BSYNC B0 ;  /* 0x0000000000007941 */ /* 0x000fea0003800000 */
.L_x_2664:
[----:B------:R-:W-:Y:S04]  /*0350*/  BSSY B0, `(.L_x_2666) ;  /* 0x0000022000007945 */ /* 0x000fe80003800000 */
[----:B------:R-:W-:Y:S05]  /*0360*/  @P1 BRA `(.L_x_2667) ;  /* 0x0000000000801947 */ /* 0x000fea0003800000 */
[----:B------:R-:W1:Y:S01]  /*0370*/  S2UR UR5, SR_CTAID.Y ;  /* 0x00000000000579c3 */ /* 0x000e620000002600 */
[----:B------:R-:W-:-:S04]  /*0380*/  SHF.L.U32 R34, R4, 0x3, RZ ;  /* 0x0000000304227819 */ /* 0x000fc800000006ff */
[----:B------:R-:W-:-:S03]  /*0390*/  SHF.R.S32.HI R35, RZ, 0x1f, R34 ;  /* 0x0000001fff237819 */ /* 0x000fc60000011422 */
[----:B------:R-:W2:Y:S08]  /*03a0*/  LDC.64 R38, c[0x0][0x230] ;  /* 0x00008c00ff267b82 */ /* 0x000eb00000000a00 */
[----:B0-----:R-:W0:Y:S01]  /*03b0*/  LDC.64 R36, c[0x0][0x238] ;  /* 0x00008e00ff247b82 */ /* 0x001e220000000a00 */
[----:B-1----:R-:W-:-:S06]  /*03c0*/  USHF.R.S32.HI UR10, URZ, 0x1f, UR5 ;  /* 0x0000001f3f0a7899 */ /* 0x002fcc0008011405 */
[C---:B--2---:R-:W-:Y:S01]  /*03d0*/  IMAD R6, R38.reuse, UR10, RZ ;  /* 0x0000000a26067c24 */ /* 0x044fe2000f8e02ff */
[----:B------:R-:W-:Y:S01]  /*03e0*/  ULDC.64 UR10, c[0x0][0x228] ;  /* 0x00008a00000a7ab9 */ /* 0x000fe20000000a00 */
[----:B------:R-:W-:Y:S01]  /*03f0*/  IMAD.WIDE.U32 R40, R38, UR5, R34 ;  /* 0x0000000526287c25 */ /* 0x000fe2000f8e0022 */
[----:B------:R-:W-:-:S03]  /*0400*/  IADD3 R35, R34, 0x40, RZ ;  /* 0x0000004022237810 */ /* 0x000fc60007ffe0ff */
[----:B------:R-:W-:Y:S01]  /*0410*/  IMAD R39, R39, UR5, R6 ;  /* 0x0000000527277c24 */ /* 0x000fe2000f8e0206 */
[----:B------:R-:W-:Y:S01]  /*0420*/  ULDC UR5, c[0x0][0x21c] ;  /* 0x0000870000057ab9 */ /* 0x000fe20000000800 */
[----:B0-----:R-:W-:Y:S01]  /*0430*/  IMAD R6, R36, UR9, RZ ;  /* 0x0000000924067c24 */ /* 0x001fe2000f8e02ff */
[C---:B------:R-:W-:Y:S02]  /*0440*/  ISETP.GE.AND P2, PT, R34.reuse, UR5, PT ;  /* 0x0000000522007c0c */ /* 0x040fe4000bf46270 */
[----:B------:R-:W-:Y:S01]  /*0450*/  IADD3 R41, R41, R39, RZ ;  /* 0x0000002729297210 */ /* 0x000fe20007ffe0ff */
[----:B------:R-:W-:Y:S01]  /*0460*/  IMAD R31, R37, UR8, R6 ;  /* 0x00000008251f7c24 */ /* 0x000fe2000f8e0206 */
[----:B------:R-:W-:Y:S02]  /*0470*/  IADD3 R6, R34, 0x20, RZ ;  /* 0x0000002022067810 */ /* 0x000fe40007ffe0ff */
[----:B------:R-:W-:Y:S01]  /*0480*/  ISETP.GE.AND P4, PT, R35, UR5, PT ;  /* 0x0000000523007c0c */ /* 0x000fe2000bf86270 */
[----:B------:R-:W-:Y:S01]  /*0490*/  IMAD.WIDE.U32 R40, R36, UR8, R40 ;  /* 0x0000000824287c25 */ /* 0x000fe2000f8e0028 */
[----:B------:R-:W-:-:S03]  /*04a0*/  ISETP.GE.AND P3, PT, R6, UR5, PT ;  /* 0x0000000506007c0c */ /* 0x000fc6000bf66270 */
[----:B------:R-:W-:Y:S01]  /*04b0*/  IMAD.WIDE R36, R2, 0x40, R32 ;  /* 0x0000004002247825 */ /* 0x000fe200078e0220 */
[----:B------:R-:W-:-:S03]  /*04c0*/  IADD3 R41, R41, R31, RZ ;  /* 0x0000001f29297210 */ /* 0x000fc60007ffe0ff */
[----:B------:R-:W-:-:S04]  /*04d0*/  IMAD R31, R37, UR10, RZ ;  /* 0x0000000a251f7c24 */ /* 0x000fc8000f8e02ff */
[C---:B------:R-:W-:Y:S02]  /*04e0*/  IMAD R31, R36.reuse, UR11, R31 ;  /* 0x0000000b241f7c24 */ /* 0x040fe4000f8e021f */
[----:B------:R-:W-:Y:S01]  /*04f0*/  IMAD.WIDE.U32 R36, R36, UR10, R40 ;  /* 0x0000000a24247c25 */ /* 0x000fe2000f8e0028 */
[----:B------:R-:W-:-:S04]  /*0500*/  ULDC.64 UR10, c[0x0][0x210] ;  /* 0x00008400000a7ab9 */ /* 0x000fc80000000a00 */
[----:B------:R-:W-:Y:S02]  /*0510*/  IADD3 R31, R37, R31, RZ ;  /* 0x0000001f251f7210 */ /* 0x000fe40007ffe0ff */
[----:B------:R-:W-:-:S04]  /*0520*/  LEA R34, P5, R36, UR10, 0x1 ;  /* 0x0000000a24227c11 */ /* 0x000fc8000f8a08ff */
[----:B------:R-:W-:-:S05]  /*0530*/  LEA.HI.X R35, R36, UR11, R31, 0x1, P5 ;  /* 0x0000000b24237c11 */ /* 0x000fca000a8f0c1f */
[----:B------:R1:W5:Y:S04]  /*0540*/  @!P2 LDG.E.128 R16, desc[UR6][R34.64] ;  /* 0x000000062210a981 */ /* 0x000368000c1e1d00 */
[----:B------:R1:W5:Y:S04]  /*0550*/  @!P3 LDG.E.128 R12, desc[UR6][R34.64+0x40] ;  /* 0x00004006220cb981 */ /* 0x000368000c1e1d00 */
[----:B------:R1:W5:Y:S02]  /*0560*/  @!P4 LDG.E.128 R24, desc[UR6][R34.64+0x80] ;  /* 0x000080062218c981 */ /* 0x000364000c1e1d00 */
.L_x_2667:
[----:B------:R-:W-:Y:S05]  /*0570*/  BSYNC B0 ;  /* 0x0000000000007941 */ /* 0x000fea0003800000 */
.L_x_2666:
[----:B------:R-:W-:Y:S01]  /*0580*/  BSSY B0, `(.L_x_2668) ;  /* 0x0000024000007945 */ /* 0x000fe20003800000 */
[----:B------:R-:W-:Y:S01]  /*0590*/  HFMA2.MMA R31, -RZ, RZ, 0, 0 ;  /* 0x00000000ff1f7435 */ /* 0x000fe200000001ff */
[----:B-----5:R-:W-:Y:S02]  /*05a0*/  MOV R6, R16 ;  /* 0x0000001000067202 */ /* 0x020fe40000000f00 */
[----:B------:R-:W-:Y:S08]  /*05b0*/  @P1 BRA `(.L_x_2669) ;  /* 0x0000000000801947 */ /* 0x000ff00003800000 */
[----:B------:R-:W2:Y:S01]  /*05c0*/  S2UR UR5, SR_CTAID.Y ;  /* 0x00000000000579c3 */ /* 0x000ea20000002600 */
[----:B------:R-:W-:-:S04]  /*05d0*/  SHF.L.U32 R38, R4, 0x3, RZ ;  /* 0x0000000304267819 */ /* 0x000fc800000006ff */
[----:B------:R-:W-:-:S03]  /*05e0*/  SHF.R.S32.HI R39, RZ, 0x1f, R38 ;  /* 0x0000001fff277819 */ /* 0x000fc60000011426 */
[----:B-1----:R-:W1:Y:S08]  /*05f0*/  LDC.64 R34, c[0x0][0x250] ;  /* 0x00009400ff227b82 */ /* 0x002e700000000a00 */
[----:B0-----:R-:W0:Y:S01]  /*0600*/  LDC.64 R36, c[0x0][0x258] ;  /* 0x00009600ff247b82 */ /* 0x001e220000000a00 */
[----:B--2---:R-:W-:-:S06]  /*0610*/  USHF.R.S32.HI UR10, URZ, 0x1f, UR5 ;  /* 0x0000001f3f0a7899 */ /* 0x004fcc0008011405 */
[C---:B-1----:R-:W-:Y:S01]  /*0620*/  IMAD R42, R34.reuse, UR10, RZ ;  /* 0x0000000a222a7c24 */ /* 0x042fe2000f8e02ff */
[----:B------:R-:W-:Y:S01]  /*0630*/  ULDC.64 UR10, c[0x0][0x248] ;  /* 0x00009200000a7ab9 */ /* 0x000fe20000000a00 */
[----:B------:R-:W-:-:S04]  /*0640*/  IMAD.WIDE.U32 R40, R34, UR5, R38 ;  /* 0x0000000522287c25 */ /* 0x000fc8000f8e0026 */
[----:B------:R-:W-:Y:S01]  /*0650*/  IMAD R35, R35, UR5, R42 ;  /* 0x0000000523237c24 */ /* 0x000fe2000f8e022a */
[----:B------:R-:W-:Y:S01]  /*0660*/  ULDC UR5, c[0x0][0x21c] ;  /* 0x0000870000057ab9 */ /* 0x000fe20000000800 */
[----:B0-----:R-:W-:Y:S01]  /*0670*/  IMAD R34, R36, UR9, RZ ;  /* 0x0000000924227c24 */ /* 0x001fe2000f8e02ff */
[----:B------:R-:W-:Y:S02]  /*0680*/  ISETP.GE.AND P2, PT, R38, UR5, PT ;  /* 0x0000000526007c0c */ /* 0x000fe4000bf46270 */
[----:B------:R-:W-:Y:S01]  /*0690*/  IADD3 R41, R41, R35, RZ ;  /* 0x0000002329297210 */ /* 0x000fe20007ffe0ff */
[----:B------:R-:W-:Y:S02]  /*06a0*/  IMAD R39, R37, UR8, R34 ;  /* 0x0000000825277c24 */ /* 0x000fe4000f8e0222 */
[----:B------:R-:W-:-:S04]  /*06b0*/  IMAD.WIDE R34, R2, 0x40, R32 ;  /* 0x0000004002227825 */ /* 0x000fc800078e0220 */
[----:B------:R-:W-:Y:S01]  /*06c0*/  IMAD.WIDE.U32 R36, R36, UR8, R40 ;  /* 0x0000000824247c25 */ /* 0x000fe2000f8e0028 */
[C---:B------:R-:W-:Y:S02]  /*06d0*/  IADD3 R40, R38.reuse, 0x20, RZ ;  /* 0x0000002026287810 */ /* 0x040fe40007ffe0ff */
[----:B------:R-:W-:Y:S01]  /*06e0*/  IADD3 R41, R38, 0x40, RZ ;  /* 0x0000004026297810 */ /* 0x000fe20007ffe0ff */
[----:B------:R-:W-:Y:S01]  /*06f0*/  IMAD R35, R35, UR10, RZ ;  /* 0x0000000a23237c24 */ /* 0x000fe2000f8e02ff */
[----:B------:R-:W-:Y:S02]  /*0700*/  IADD3 R37, R37, R39, RZ ;  /* 0x0000002725257210 */ /* 0x000fe40007ffe0ff */
[----:B------:R-:W-:Y:S01]  /*0710*/  ISETP.GE.AND P3, PT, R40, UR5, PT ;  /* 0x0000000528007c0c */ /* 0x000fe2000bf66270 */
[C---:B------:R-:W-:Y:S01]  /*0720*/  IMAD R39, R34.reuse, UR11, R35 ;  /* 0x0000000b22277c24 */ /* 0x040fe2000f8e0223 */
[----:B------:R-:W-:Y:S01]  /*0730*/  ISETP.GE.AND P4, PT, R41, UR5, PT ;  /* 0x0000000529007c0c */ /* 0x000fe2000bf86270 */
        /* <DEDUP_REMOVED lines=8> */
.L_x_2669:
[----:B------:R-:W-:Y:S05]  /*07c0*/  BSYNC B0 ;  /* 0x0000000000007941 */ /* 0x000fea0003800000 */
.L_x_2668:
[----:B------:R-:W-:Y:S01]  /*07d0*/  HADD2.F32 R16, -RZ, R6.H1_H1 ;  /* 0x30000006ff107230 */ /* 0x000fe20000004100 */
[----:B0-2---:R-:W-:Y:S01]  /*07e0*/  MOV R36, R17 ;  /* 0x0000001100247202 */ /* 0x005fe20000000f00 */
[----:B-1---5:R-:W-:Y:S01]  /*07f0*/  HADD2.F32 R35, -RZ, R20.H1_H1 ;  /* 0x30000014ff237230 */ /* 0x022fe20000004100 */
[----:B------:R-:W-:Y:S01]  /*0800*/  MOV R34, R21 ;  /* 0x0000001500227202 */ /* 0x000fe20000000f00 */
[----:B------:R-:W-:Y:S01]  /*0810*/  HADD2.F32 R6, -RZ, R6.H0_H0 ;  /* 0x20000006ff067230 */ /* 0x000fe20000004100 */
[----:B------:R-:W-:Y:S01]  /*0820*/  ISETP.NE.AND P1, PT, R4, RZ, PT ;  /* 0x000000ff0400720c */ /* 0x000fe20003f25270 */
[----:B------:R-:W-:Y:S02]  /*0830*/  HADD2.F32 R17, -RZ, R20.H0_H0 ;  /* 0x20000014ff117230 */ /* 0x000fe40000004100 */
[----:B------:R-:W-:Y:S01]  /*0840*/  FMUL.FTZ R35, R16, R35 ;  /* 0x0000002310237220 */ /* 0x000fe20000410000 */
[----:B------:R-:W-:Y:S01]  /*0850*/  HADD2.F32 R16, -RZ, R36.H0_H0 ;  /* 0x20000024ff107230 */ /* 0x000fe20000004100 */
[----:B------:R-:W-:Y:S01]  /*0860*/  MOV R20, R19 ;  /* 0x0000001300147202 */ /* 0x000fe20000000f00 */
[----:B------:R-:W-:-:S02]  /*0870*/  HADD2.F32 R21, -RZ, R34.H0_H0 ;  /* 0x20000022ff157230 */ /* 0x000fc40000004100 */
[----:B------:R-:W-:Y:S01]  /*0880*/  FFMA.FTZ R35, R6, R17, R35 ;  /* 0x0000001106237223 */ /* 0x000fe20000010023 */
[----:B------:R-:W-:Y:S01]  /*0890*/  HADD2.F32 R6, -RZ, R36.H1_H1 ;  /* 0x30000024ff067230 */ /* 0x000fe20000004100 */
[----:B------:R-:W-:Y:S01]  /*08a0*/  BSSY B0, `(.L_x_2670) ;  /* 0x000005e000007945 */ /* 0x000fe20003800000 */
[----:B------:R-:W-:Y:S02]  /*08b0*/  HADD2.F32 R17, -RZ, R34.H1_H1 ;  /* 0x30000022ff117230 */ /* 0x000fe40000004100 */
[----:B------:R-:W-:Y:S01]  /*08c0*/  FFMA.FTZ R21, R16, R21, R35 ;  /* 0x0000001510157223 */ /* 0x000fe20000010023 */
[----:B------:R-:W-:Y:S02]  /*08d0*/  HADD2.F32 R16, -RZ, R18.H0_H0 ;  /* 0x20000012ff107230 */ /* 0x000fe40000004100 */
[----:B------:R-:W-:Y:S02]  /*08e0*/  HADD2.F32 R19, -RZ, R22.H0_H0 ;  /* 0x20000016ff137230 */ /* 0x000fe40000004100 */
[----:B------:R-:W-:Y:S01]  /*08f0*/  FFMA.FTZ R21, R6, R17, R21 ;  /* 0x0000001106157223 */ /* 0x000fe20000010015 */
[----:B------:R-:W-:Y:S01]  /*0900*/  HADD2.F32 R6, -RZ, R18.H1_H1 ;  /* 0x30000012ff067230 */ /* 0x000fe20000004100 */
[----:B------:R-:W-:Y:S01]  /*0910*/  MOV R18, R12 ;  /* 0x0000000c00127202 */ /* 0x000fe20000000f00 */
[----:B------:R-:W-:-:S02]  /*0920*/  HADD2.F32 R17, -RZ, R22.H1_H1 ;  /* 0x30000016ff117230 */ /* 0x000fc40000004100 */
[----:B------:R-:W-:Y:S01]  /*0930*/  FFMA.FTZ R21, R16, R19, R21 ;  /* 0x0000001310157223 */ /* 0x000fe20000010015 */
[--C-:B------:R-:W-:Y:S01]  /*0940*/  HADD2.F32 R16, -RZ, R20.reuse.H0_H0 ;  /* 0x20000014ff107230 */ /* 0x100fe20000004100 */
[----:B------:R-:W-:Y:S01]  /*0950*/  MOV R12, R8 ;  /* 0x00000008000c7202 */ /* 0x000fe20000000f00 */
[--C-:B------:R-:W-:Y:S02]  /*0960*/  HADD2.F32 R19, -RZ, R23.reuse.H0_H0 ;  /* 0x20000017ff137230 */ /* 0x100fe40000004100 */
[----:B------:R-:W-:Y:S01]  /*0970*/  FFMA.FTZ R21, R6, R17, R21 ;  /* 0x0000001106157223 */ /* 0x000fe20000010015 */
[----:B------:R-:W-:Y:S01]  /*0980*/  HADD2.F32 R6, -RZ, R20.H1_H1 ;  /* 0x30000014ff067230 */ /* 0x000fe20000004100 */
[----:B------:R-:W-:Y:S01]  /*0990*/  MOV R20, R13 ;  /* 0x0000000d00147202 */ /* 0x000fe20000000f00 */
[----:B------:R-:W-:Y:S02]  /*09a0*/  HADD2.F32 R17, -RZ, R23.H1_H1 ;  /* 0x30000017ff117230 */ /* 0x000fe40000004100 */
[----:B------:R-:W-:Y:S01]  /*09b0*/  FFMA.FTZ R19, R16, R19, R21 ;  /* 0x0000001310137223 */ /* 0x000fe20000010015 */
[----:B------:R-:W-:Y:S01]  /*09c0*/  HADD2.F32 R8, -RZ, R18.H0_H0 ;  /* 0x20000012ff087230 */ /* 0x000fe20000004100 */
[----:B------:R-:W-:Y:S01]  /*09d0*/  MOV R16, R9 ;  /* 0x0000000900107202 */ /* 0x000fe20000000f00 */
[----:B------:R-:W-:-:S02]  /*09e0*/  HADD2.F32 R13, -RZ, R12.H0_H0 ;  /* 0x2000000cff0d7230 */ /* 0x000fc40000004100 */
[----:B------:R-:W-:Y:S01]  /*09f0*/  FFMA.FTZ R17, R6, R17, R19 ;  /* 0x0000001106117223 */ /* 0x000fe20000010013 */
[----:B------:R-:W-:Y:S02]  /*0a00*/  HADD2.F32 R6, -RZ, R18.H1_H1 ;  /* 0x30000012ff067230 */ /* 0x000fe40000004100 */
[----:B------:R-:W-:Y:S02]  /*0a10*/  HADD2.F32 R9, -RZ, R12.H1_H1 ;  /* 0x3000000cff097230 */ /* 0x000fe40000004100 */
[----:B------:R-:W-:Y:S01]  /*0a20*/  FFMA.FTZ R17, R8, R13, R17 ;  /* 0x0000000d08117223 */ /* 0x000fe20000010011 */
[----:B------:R-:W-:Y:S01]  /*0a30*/  HADD2.F32 R8, -RZ, R20.H0_H0 ;  /* 0x20000014ff087230 */ /* 0x000fe20000004100 */
[----:B------:R-:W-:Y:S01]  /*0a40*/  MOV R12, R11 ;  /* 0x0000000b000c7202 */ /* 0x000fe20000000f00 */
[----:B------:R-:W-:Y:S02]  /*0a50*/  HADD2.F32 R13, -RZ, R16.H0_H0 ;  /* 0x20000010ff0d7230 */ /* 0x000fe40000004100 */
[----:B------:R-:W-:Y:S01]  /*0a60*/  FFMA.FTZ R17, R6, R9, R17 ;  /* 0x0000000906117223 */ /* 0x000fe20000010011 */
[----:B------:R-:W-:-:S02]  /*0a70*/  HADD2.F32 R6, -RZ, R20.H1_H1 ;  /* 0x30000014ff067230 */ /* 0x000fc40000004100 */
[----:B------:R-:W-:Y:S02]  /*0a80*/  HADD2.F32 R9, -RZ, R16.H1_H1 ;  /* 0x30000010ff097230 */ /* 0x000fe40000004100 */
[----:B------:R-:W-:Y:S01]  /*0a90*/  FFMA.FTZ R17, R8, R13, R17 ;  /* 0x0000000d08117223 */ /* 0x000fe20000010011 */
[----:B------:R-:W-:Y:S02]  /*0aa0*/  HADD2.F32 R8, -RZ, R14.H0_H0 ;  /* 0x2000000eff087230 */ /* 0x000fe40000004100 */
[----:B------:R-:W-:Y:S02]  /*0ab0*/  HADD2.F32 R13, -RZ, R10.H0_H0 ;  /* 0x2000000aff0d7230 */ /* 0x000fe40000004100 */
[----:B------:R-:W-:Y:S01]  /*0ac0*/  FFMA.FTZ R17, R6, R9, R17 ;  /* 0x0000000906117223 */ /* 0x000fe20000010011 */
[----:B------:R-:W-:Y:S02]  /*0ad0*/  HADD2.F32 R6, -RZ, R14.H1_H1 ;  /* 0x3000000eff067230 */ /* 0x000fe40000004100 */
[----:B------:R-:W-:-:S02]  /*0ae0*/  HADD2.F32 R9, -RZ, R10.H1_H1 ;  /* 0x3000000aff097230 */ /* 0x000fc40000004100 */
[----:B------:R-:W-:Y:S01]  /*0af0*/  FFMA.FTZ R13, R8, R13, R17 ;  /* 0x0000000d080d7223 */ /* 0x000fe20000010011 */
[--C-:B------:R-:W-:Y:S02]  /*0b00*/  HADD2.F32 R8, -RZ, R15.reuse.H0_H0 ;  /* 0x2000000fff087230 */ /* 0x100fe40000004100 */
[--C-:B------:R-:W-:Y:S02]  /*0b10*/  HADD2.F32 R11, -RZ, R12.reuse.H0_H0 ;  /* 0x2000000cff0b7230 */ /* 0x100fe40000004100 */
[----:B------:R-:W-:Y:S01]  /*0b20*/  FFMA.FTZ R13, R6, R9, R13 ;  /* 0x00000009060d7223 */ /* 0x000fe2000001000d */
[----:B------:R-:W-:Y:S02]  /*0b30*/  HADD2.F32 R6, -RZ, R15.H1_H1 ;  /* 0x3000000fff067230 */ /* 0x000fe40000004100 */
[----:B------:R-:W-:Y:S02]  /*0b40*/  HADD2.F32 R9, -RZ, R12.H1_H1 ;  /* 0x3000000cff097230 */ /* 0x000fe40000004100 */
[----:B------:R-:W-:Y:S01]  /*0b50*/  FFMA.FTZ R13, R8, R11, R13 ;  /* 0x0000000b080d7223 */ /* 0x000fe2000001000d */
[----:B------:R-:W-:-:S02]  /*0b60*/  HADD2.F32 R8, -RZ, R24.H0_H0 ;  /* 0x20000018ff087230 */ /* 0x000fc40000004100 */
[----:B------:R-:W-:Y:S02]  /*0b70*/  HADD2.F32 R11, -RZ, R28.H0_H0 ;  /* 0x2000001cff0b7230 */ /* 0x000fe40000004100 */
[----:B------:R-:W-:Y:S01]  /*0b80*/  FFMA.FTZ R13, R6, R9, R13 ;  /* 0x00000009060d7223 */ /* 0x000fe2000001000d */
[----:B------:R-:W-:Y:S02]  /*0b90*/  HADD2.F32 R24, -RZ, R24.H1_H1 ;  /* 0x30000018ff187230 */ /* 0x000fe40000004100 */
[----:B------:R-:W-:Y:S02]  /*0ba0*/  HADD2.F32 R9, -RZ, R28.H1_H1 ;  /* 0x3000001cff097230 */ /* 0x000fe40000004100 */
[----:B------:R-:W-:Y:S01]  /*0bb0*/  FFMA.FTZ R13, R8, R11, R13 ;  /* 0x0000000b080d7223 */ /* 0x000fe2000001000d */
[----:B------:R-:W-:Y:S02]  /*0bc0*/  HADD2.F32 R6, -RZ, R25.H0_H0 ;  /* 0x20000019ff067230 */ /* 0x000fe40000004100 */
[----:B------:R-:W-:-:S02]  /*0bd0*/  HADD2.F32 R11, -RZ, R29.H0_H0 ;  /* 0x2000001dff0b7230 */ /* 0x000fc40000004100 */
[----:B------:R-:W-:Y:S01]  /*0be0*/  FFMA.FTZ R9, R24, R9, R13 ;  /* 0x0000000918097223 */ /* 0x000fe2000001000d */
[----:B------:R-:W-:Y:S02]  /*0bf0*/  HADD2.F32 R25, -RZ, R25.H1_H1 ;  /* 0x30000019ff197230 */ /* 0x000fe40000004100 */
[----:B------:R-:W-:Y:S02]  /*0c00*/  HADD2.F32 R8, -RZ, R29.H1_H1 ;  /* 0x3000001dff087230 */ /* 0x000fe40000004100 */
[----:B------:R-:W-:Y:S01]  /*0c10*/  FFMA.FTZ R10, R6, R11, R9 ;  /* 0x0000000b060a7223 */ /* 0x000fe20000010009 */
[----:B------:R-:W-:Y:S02]  /*0c20*/  HADD2.F32 R6, -RZ, R26.H0_H0 ;  /* 0x2000001aff067230 */ /* 0x000fe40000004100 */
        /* <DEDUP_REMOVED lines=10> */
[----:B------:R-:W-:-:S04]  /*0cd0*/  FFMA.FTZ R6, R6, R9, R11 ;  /* 0x0000000906067223 */ /* 0x000fc8000001000b */
[----:B------:R-:W-:-:S05]  /*0ce0*/  FFMA.FTZ R6, R27, R8, R6 ;  /* 0x000000081b067223 */ /* 0x000fca0000010006 */
[----:B------:R-:W0:Y:S02]  /*0cf0*/  SHFL.BFLY PT, R9, R6, 0x2, 0x1f ;  /* 0x0c401f0006097f89 */ /* 0x000e2400000e0000 */
[----:B0-----:R-:W-:-:S05]  /*0d00*/  FADD.FTZ R9, R6, R9 ;  /* 0x0000000906097221 */ /* 0x001fca0000010000 */
[----:B------:R-:W0:Y:S02]  /*0d10*/  SHFL.BFLY PT, R8, R9, 0x1, 0x1f ;  /* 0x0c201f0009087f89 */ /* 0x000e2400000e0000 */
[----:B0-----:R-:W-:Y:S01]  /*0d20*/  FADD.FTZ R14, R9, R8 ;  /* 0x00000008090e7221 */ /* 0x001fe20000010000 */
[----:B------:R-:W-:Y:S06]  /*0d30*/  @P1 BRA `(.L_x_2671) ;  /* 0x0000000000501947 */ /* 0x000fec0003800000 */
[----:B------:R-:W0:Y:S01]  /*0d40*/  S2UR UR5, SR_CTAID.Y ;  /* 0x00000000000579c3 */ /* 0x000e220000002600 */
[----:B------:R-:W-:-:S04]  /*0d50*/  IADD3 R8, P1, R5, R32, RZ ;  /* 0x0000002005087210 */ /* 0x000fc80007f3e0ff */
[----:B------:R-:W-:Y:S02]  /*0d60*/  LEA.HI.X.SX32 R9, R5, R33, 0x1, P1 ;  /* 0x0000002105097211 */ /* 0x000fe400008f0eff */
[----:B------:R-:W-:Y:S01]  /*0d70*/  ISETP.GE.AND P1, PT, R32, R7, PT ;  /* 0x000000072000720c */ /* 0x000fe20003f26270 */
        /* <DEDUP_REMOVED lines=13> */
[----:B------:R-:W-:Y:S02]  /*0e50*/  LEA.HI.X R7, R8, UR11, R9, 0x2, P2 ;  /* 0x0000000b08077c11 */ /* 0x000fe400090f1409 */
[----:B------:R-:W-:-:S05]  /*0e60*/  FSEL R9, R14, RZ, !P1 ;  /* 0x000000ff0e097208 */ /* 0x000fca0004800000 */
[----:B------:R0:W-:Y:S02]  /*0e70*/  STG.E desc[UR6][R6.64], R9 ;  /* 0x0000000906007986 */ /* 0x0001e4000c101906 */
.L_x_2671:
[----:B------:R-:W-:Y:S05]  /*0e80*/  BSYNC B0 ;  /* 0x0000000000007941 */ /* 0x000fea0003800000 */
.L_x_2670:
[----:B------:R-:W-:Y:S01]  /*0e90*/  UIADD3 UR4, UR4, 0x3f, URZ ;  /* 0x0000003f04047890 */ /* 0x000fe2000fffe03f */
[----:B0-----:R-:W0:Y:S01]  /*0ea0*/  LDC.64 R8, c[0x0][0x2d0] ;  /* 0x0000b400ff087b82 */ /* 0x001e220000000a00 */
[----:B------:R-:W-:Y:S01]  /*0eb0*/  BSSY B0, `(.L_x_2672) ;  /* 0x0000021000007945 */ /* 0x000fe20003800000 */
[----:B------:R-:W-:Y:S01]  /*0ec0*/  SHF.L.U32 R14, R0, 0x2, RZ ;  /* 0x00000002000e7819 */ /* 0x000fe200000006ff */
[----:B------:R-:W-:Y:S01]  /*0ed0*/  USHF.R.S32.HI UR5, URZ, 0x1f, UR4 ;  /* 0x0000001f3f057899 */ /* 0x000fe20008011404 */
[----:B------:R-:W-:-:S03]  /*0ee0*/  IMAD R13, R2, 0x1800, RZ ;  /* 0x00001800020d7824 */ /* 0x000fc600078e02ff */
[----:B------:R-:W-:Y:S01]  /*0ef0*/  ULEA.HI UR5, UR5, UR4, URZ, 0x6 ;  /* 0x0000000405057291 */ /* 0x000fe2000f8f303f */
[----:B------:R-:W1:Y:S03]  /*0f00*/  LDC.64 R6, c[0x0][0x2d8] ;  /* 0x0000b600ff067b82 */ /* 0x000e660000000a00 */
[----:B------:R-:W-:-:S05]  /*0f10*/  ULOP3.LUT UR5, UR5, 0xffffffc0, URZ, 0xc0, !UPT ;  /* 0xffffffc005057892 */ /* 0x000fca000f8ec03f */
[----:B------:R-:W2:Y:S01]  /*0f20*/  S2UR UR12, SR_CTAID.Y ;  /* 0x00000000000c79c3 */ /* 0x000ea20000002600 */
[----:B------:R-:W-:-:S04]  /*0f30*/  IADD3 R11, -R5, UR5, RZ ;  /* 0x00000005050b7c10 */ /* 0x000fc8000fffe1ff */
[----:B------:R-:W-:-:S13]  /*0f40*/  ISETP.GE.OR P0, PT, R0, R11, P0 ;  /* 0x0000000b0000720c */ /* 0x000fda0000706670 */
[----:B------:R-:W-:Y:S05]  /*0f50*/  @P0 BRA `(.L_x_2673) ;  /* 0x0000000000580947 */ /* 0x000fea0003800000 */
[----:B------:R-:W3:Y:S01]  /*0f60*/  S2UR UR4, SR_CTAID.Y ;  /* 0x00000000000479c3 */ /* 0x000ee20000002600 */
[----:B------:R-:W-:Y:S01]  /*0f70*/  SHF.R.S32.HI R10, RZ, 0x1f, R0 ;  /* 0x0000001fff0a7819 */ /* 0x000fe20000011400 */
[----:B------:R-:W-:Y:S01]  /*0f80*/  FMUL.FTZ R12, R3, 1.4426950216293334961 ;  /* 0x3fb8aa3b030c7820 */ /* 0x000fe20000410000 */
[----:B------:R-:W-:-:S04]  /*0f90*/  IADD3 R4, P0, R5, R0, RZ ;  /* 0x0000000005047210 */ /* 0x000fc80007f1e0ff */
[----:B------:R-:W-:Y:S01]  /*0fa0*/  LEA.HI.X.SX32 R5, R5, R10, 0x1, P0 ;  /* 0x0000000a05057211 */ /* 0x000fe200000f0eff */
[----:B------:R-:W4:Y:S01]  /*0fb0*/  LDC.64 R16, c[0x0][0x2a8] ;  /* 0x0000aa00ff107b82 */ /* 0x000f220000000a00 */
[----:B------:R-:W-:-:S04]  /*0fc0*/  FSETP.NEU.FTZ.AND P0, PT, R3, -INF , PT ;  /* 0xff8000000300780b */ /* 0x000fc80003f1d000 */
[----:B------:R-:W-:-:S03]  /*0fd0*/  FSEL R3, R12, RZ, P0 ;  /* 0x000000ff0c037208 */ /* 0x000fc60000000000 */
[----:B------:R-:W5:Y:S01]  /*0fe0*/  LDC.64 R18, c[0x0][0x2b0] ;  /* 0x0000ac00ff127b82 */ /* 0x000f620000000a00 */
[----:B---3--:R-:W-:-:S06]  /*0ff0*/  USHF.R.S32.HI UR5, URZ, 0x1f, UR4 ;  /* 0x0000001f3f057899 */ /* 0x008fcc0008011404 */
[C---:B----4-:R-:W-:Y:S02]  /*1000*/  IMAD R10, R16.reuse, UR5, RZ ;  /* 0x00000005100a7c24 */ /* 0x050fe4000f8e02ff */
[----:B------:R-:W-:-:S04]  /*1010*/  IMAD.WIDE.U32 R4, R16, UR4, R4 ;  /* 0x0000000410047c25 */ /* 0x000fc8000f8e0004 */
[----:B------:R-:W-:Y:S01]  /*1020*/  IMAD R11, R17, UR4, R10 ;  /* 0x00000004110b7c24 */ /* 0x000fe2000f8e020a */
[----:B------:R-:W-:Y:S01]  /*1030*/  ULDC.64 UR4, c[0x0][0x2a0] ;  /* 0x0000a80000047ab9 */ /* 0x000fe20000000a00 */
[----:B-----5:R-:W-:-:S03]  /*1040*/  IMAD R10, R18, UR9, RZ ;  /* 0x00000009120a7c24 */ /* 0x020fc6000f8e02ff */
[----:B------:R-:W-:Y:S01]  /*1050*/  IADD3 R5, R5, R11, RZ ;  /* 0x0000000b05057210 */ /* 0x000fe20007ffe0ff */
[----:B------:R-:W-:Y:S02]  /*1060*/  IMAD R11, R19, UR8, R10 ;  /* 0x00000008130b7c24 */ /* 0x000fe4000f8e020a */
[----:B------:R-:W-:-:S05]  /*1070*/  IMAD.WIDE.U32 R4, R18, UR8, R4 ;  /* 0x0000000812047c25 */ /* 0x000fca000f8e0004 */
[----:B------:R-:W-:Y:S02]  /*1080*/  IADD3 R5, R5, R11, RZ ;  /* 0x0000000b05057210 */ /* 0x000fe40007ffe0ff */
[----:B------:R-:W-:-:S04]  /*1090*/  LEA R10, P1, R4, UR4, 0x2 ;  /* 0x00000004040a7c11 */ /* 0x000fc8000f8210ff */
[----:B------:R-:W-:-:S05]  /*10a0*/  LEA.HI.X R11, R4, UR5, R5, 0x2, P1 ;  /* 0x00000005040b7c11 */ /* 0x000fca00088f1405 */
[----:B------:R3:W-:Y:S04]  /*10b0*/  STG.E desc[UR6][R10.64], R3 ;  /* 0x000000030a007986 */ /* 0x0007e8000c101906 */
.L_x_2673:
[----:B--2---:R-:W-:Y:S05]  /*10c0*/  BSYNC B0 ;  /* 0x0000000000007941 */ /* 0x004fea0003800000 */
.L_x_2672:
[----:B------:R-:W-:Y:S01]  /*10d0*/  USHF.R.S32.HI UR4, URZ, 0x1f, UR12 ;  /* 0x0000001f3f047899 */ /* 0x000fe2000801140c */
[----:B---3--:R-:W-:Y:S01]  /*10e0*/  SHF.R.S32.HI R10, RZ, 0x1f, R14 ;  /* 0x0000001fff0a7819 */ /* 0x008fe2000001140e */
[----:B------:R-:W-:Y:S01]  /*10f0*/  ULDC.64 UR10, c[0x0][0x2e8] ;  /* 0x0000ba00000a7ab9 */ /* 0x000fe20000000a00 */
[----:B------:R-:W-:-:S04]  /*1100*/  IADD3 R4, P0, R13, R14, RZ ;  /* 0x0000000e0d047210 */ /* 0x000fc80007f1e0ff */
[----:B------:R-:W-:Y:S01]  /*1110*/  LEA.HI.X.SX32 R5, R13, R10, 0x1, P0 ;  /* 0x0000000a0d057211 */ /* 0x000fe200000f0eff */
[C---:B0-----:R-:W-:Y:S01]  /*1120*/  IMAD R10, R8.reuse, UR4, RZ ;  /* 0x00000004080a7c24 */ /* 0x041fe2000f8e02ff */
[----:B------:R-:W-:Y:S01]  /*1130*/  ISETP.NE.U32.AND P0, PT, RZ, UR10, PT ;  /* 0x0000000aff007c0c */ /* 0x000fe2000bf05070 */
[----:B------:R-:W-:Y:S01]  /*1140*/  ULDC.64 UR4, c[0x0][0x2b8] ;  /* 0x0000ae0000047ab9 */ /* 0x000fe20000000a00 */
[----:B------:R-:W-:Y:S02]  /*1150*/  IMAD.WIDE.U32 R4, R8, UR12, R4 ;  /* 0x0000000c08047c25 */ /* 0x000fe4000f8e0004 */
[----:B------:R-:W-:Y:S02]  /*1160*/  ISETP.NE.AND.EX P0, PT, RZ, UR11, PT, P0 ;  /* 0x0000000bff007c0c */ /* 0x000fe4000bf05300 */
[----:B------:R-:W-:Y:S02]  /*1170*/  IMAD R9, R9, UR12, R10 ;  /* 0x0000000c09097c24 */ /* 0x000fe4000f8e020a */
[----:B------:R-:W-:Y:S01]  /*1180*/  ISETP.NE.OR P0, PT, R0, RZ, !P0 ;  /* 0x000000ff0000720c */ /* 0x000fe20004705670 */
[----:B-1----:R-:W-:-:S02]  /*1190*/  IMAD R8, R6, UR9, RZ ;  /* 0x0000000906087c24 */ /* 0x002fc4000f8e02ff */
[----:B------:R-:W-:Y:S02]  /*11a0*/  IADD3 R5, R5, R9, RZ ;  /* 0x0000000905057210 */ /* 0x000fe40007ffe0ff */
[----:B------:R-:W-:Y:S02]  /*11b0*/  IMAD R3, R7, UR8, R8 ;  /* 0x0000000807037c24 */ /* 0x000fe4000f8e0208 */
[----:B------:R-:W-:-:S05]  /*11c0*/  IMAD.WIDE.U32 R6, R6, UR8, R4 ;  /* 0x0000000806067c25 */ /* 0x000fca000f8e0004 */
[----:B------:R-:W-:Y:S02]  /*11d0*/  IADD3 R3, R7, R3, RZ ;  /* 0x0000000307037210 */ /* 0x000fe40007ffe0ff */
[----:B------:R-:W-:-:S04]  /*11e0*/  LEA R4, P1, R6, UR4, 0x2 ;  /* 0x0000000406047c11 */ /* 0x000fc8000f8210ff */
[----:B------:R-:W-:-:S05]  /*11f0*/  LEA.HI.X R5, R6, UR5, R3, 0x2, P1 ;  /* 0x0000000506057c11 */ /* 0x000fca00088f1403 */
[----:B------:R0:W-:Y:S04]  /*1200*/  STG.E.128 desc[UR6][R4.64], RZ ;  /* 0x000000ff04007986 */ /* 0x0001e8000c101d06 */
[----:B------:R0:W-:Y:S04]  /*1210*/  STG.E.128 desc[UR6][R4.64+0x1000], RZ ;  /* 0x001000ff04007986 */ /* 0x0001e8000c101d06 */
[----:B------:R0:W-:Y:S04]  /*1220*/  STG.E.128 desc[UR6][R4.64+0x2000], RZ ;  /* 0x002000ff04007986 */ /* 0x0001e8000c101d06 */
[----:B------:R0:W-:Y:S04]  /*1230*/  STG.E.128 desc[UR6][R4.64+0x3000], RZ ;  /* 0x003000ff04007986 */ /* 0x0001e8000c101d06 */
[----:B------:R0:W-:Y:S04]  /*1240*/  STG.E.128 desc[UR6][R4.64+0x4000], RZ ;  /* 0x004000ff04007986 */ /* 0x0001e8000c101d06 */
[----:B------:R0:W-:Y:S01]  /*1250*/  STG.E.128 desc[UR6][R4.64+0x5000], RZ ;  /* 0x005000ff04007986 */ /* 0x0001e2000c101d06 */
[----:B------:R-:W-:Y:S05]  /*1260*/  @P0 EXIT ;  /* 0x000000000000094d */ /* 0x000fea0003800000 */
[----:B------:R-:W1:Y:S08]  /*1270*/  LDC R3, c[0x0][0x2e0] ;  /* 0x0000b800ff037b82 */ /* 0x000e700000000800 */
[----:B------:R-:W2:Y:S08]  /*1280*/  LDC R7, c[0x0][0x220] ;  /* 0x00008800ff077b82 */ /* 0x000eb00000000800 */
[----:B0-----:R-:W0:Y:S01]  /*1290*/  LDC.64 R4, c[0x0][0x2e8] ;  /* 0x0000ba00ff047b82 */ /* 0x001e220000000a00 */
[----:B-1----:R-:W-:-:S04]  /*12a0*/  IMAD R2, R2, R3, UR8 ;  /* 0x0000000802027e24 */ /* 0x002fc8000f8e0203 */
[----:B--2---:R-:W-:-:S04]  /*12b0*/  IMAD R3, R2, R7, UR12 ;  /* 0x0000000c02037e24 */ /* 0x004fc8000f8e0207 */
[----:B0-----:R-:W-:-:S05]  /*12c0*/  IMAD.WIDE R2, R3, 0x4, R4 ;  /* 0x0000000403027825 */ /* 0x001fca00078e0204 */
[----:B------:R-:W-:Y:S01]  /*12d0*/  STG.E desc[UR6][R2.64], RZ ;  /* 0x000000ff02007986 */ /* 0x000fe2000c101906 */
[----:B------:R-:W-:Y:S05]  /*12e0*/  EXIT ;  /* 0x000000000000794d */ /* 0x000fea0003800000 */
.L_x_2674:
        /* <DEDUP_REMOVED lines=9> */
.L_x_3315:


//--------------------- .text._ZN7cutlass13device_kernelIN5flash11enable_sm90INS1_16FlashAttnBwdSm90INS1_25CollectiveMainloopBwdSm90ILi2ELi2ELi2EN4cute5tupleIJNS5_1CILi1EEES8_S8_EEENS6_IJNS7_ILi64EEENS7_ILi128EEENS7_ILi96EEEEEENS_6half_tEfNS_4arch4Sm90ELb1ELb0ELb0ELb1ELb0ELb1ELb0ELb0ELi2ELi1ELi2ELi1ELb1EEENS1_21CollectiveEpilogueBwdISD_SE_SG_Li256ELb1ELb0ELi1EEENS1_25SingleTileBwdLPTSchedulerILb1ELi128ELb0EEEEEEEEEvNT_6ParamsE --------------------------
	.section	.text._ZN7cutlass13device_kernelIN5flash11enable_sm90INS1_16FlashAttnBwdSm90INS1_25CollectiveMainloopBwdSm90ILi2ELi2ELi2EN4cute5tupleIJNS5_1CILi1EEES8_S8_EEENS6_IJNS7_ILi64EEENS7_ILi128EEENS7_ILi96EEEEEENS_6half_tEfNS_4arch4Sm90ELb1ELb0ELb0ELb1ELb0ELb1ELb0ELb0ELi2ELi1ELi2ELi1ELb1EEENS1_21CollectiveEpilogueBwdISD_SE_SG_Li256ELb1ELb0ELi1EEENS1_25SingleTileBwdLPTSchedulerILb1ELi128ELb0EEEEEEEEEvNT_6ParamsE,"ax",@progbits
	.align	128
.text._ZN7cutlass13device_kernelIN5flash11enable_sm90INS1_16FlashAttnBwdSm90INS1_25CollectiveMainloopBwdSm90ILi2ELi2ELi2EN4cute5tupleIJNS5_1CILi1EEES8_S8_EEENS6_IJNS7_ILi64EEENS7_ILi128EEENS7_ILi96EEEEEENS_6half_tEfNS_4arch4Sm90ELb1ELb0ELb0ELb1ELb0ELb1ELb0ELb0ELi2ELi1ELi2ELi1ELb1EEENS1_21CollectiveEpilogueBwdISD_SE_SG_Li256ELb1ELb0ELi1EEENS1_25SingleTileBwdLPTSchedulerILb1ELi128ELb0EEEEEEEEEvNT_6ParamsE:
        .type           _ZN7cutlass13device_kernelIN5flash11enable_sm90INS1_16FlashAttnBwdSm90INS1_25CollectiveMainloopBwdSm90ILi2ELi2ELi2EN4cute5tupleIJNS5_1CILi1EEES8_S8_EEENS6_IJNS7_ILi64EEENS7_ILi128EEENS7_ILi96EEEEEENS_6half_tEfNS_4arch4Sm90ELb1ELb0ELb0ELb1ELb0ELb1ELb0ELb0ELi2ELi1ELi2ELi1ELb1EEENS1_21CollectiveEpilogueBwdISD_SE_SG_Li256ELb1ELb0ELi1EEENS1_25SingleTileBwdLPTSchedulerILb1ELi128ELb0EEEEEEEEEvNT_6ParamsE,@function
        .size           _ZN7cutlass13device_kernelIN5flash11enable_sm90INS1_16FlashAttnBwdSm90INS1_25CollectiveMainloopBwdSm90ILi2ELi2ELi2EN4cute5tupleIJNS5_1CILi1EEES8_S8_EEENS6_IJNS7_ILi64EEENS7_ILi128EEENS7_ILi96EEEEEENS_6half_tEfNS_4arch4Sm90ELb1ELb0ELb0ELb1ELb0ELb1ELb0ELb0ELi2ELi1ELi2ELi1ELb1EEENS1_21CollectiveEpilogueBwdISD_SE_SG_Li256ELb1ELb0ELi1EEENS1_25SingleTileBwdLPTSchedulerILb1ELi128ELb0EEEEEEEEEvNT_6ParamsE,(.L_x_3316 - _ZN7cutlass13device_kernelIN5flash11enable_sm90INS1_16FlashAttnBwdSm90INS1_25CollectiveMainloopBwdSm90ILi2ELi2ELi2EN4cute5tupleIJNS5_1CILi1EEES8_S8_EEENS6_IJNS7_ILi64EEENS7_ILi128EEENS7_ILi96EEEEEENS_6half_tEfNS_4arch4Sm90ELb1ELb0ELb0ELb1ELb0ELb1ELb0ELb0ELi2ELi1ELi2ELi1ELb1EEENS1_21CollectiveEpilogueBwdISD_SE_SG_Li256ELb1ELb0ELi1EEENS1_25SingleTileBwdLPTSchedulerILb1ELi128ELb0EEEEEEEEEvNT_6ParamsE)
        .other          _ZN7cutlass13device_kernelIN5flash11enable_sm90INS1_16FlashAttnBwdSm90INS1_25CollectiveMainloopBwdSm90ILi2ELi2ELi2EN4cute5tupleIJNS5_1CILi1EEES8_S8_EEENS6_IJNS7_ILi64EEENS7_ILi128EEENS7_ILi96EEEEEENS_6half_tEfNS_4arch4Sm90ELb1ELb0ELb0ELb1ELb0ELb1ELb0ELb0ELi2ELi1ELi2ELi1ELb1EEENS1_21CollectiveEpilogueBwdISD_SE_SG_Li256ELb1ELb0ELi1EEENS1_25SingleTileBwdLPTSchedulerILb1ELi128ELb0EEEEEEEEEvNT_6ParamsE,@"STO_CUDA_ENTRY STV_DEFAULT"
_ZN7cutlass13device_kernelIN5flash11enable_sm90INS1_16FlashAttnBwdSm90INS1_25CollectiveMainloopBwdSm90ILi2ELi2ELi2EN4cute5tupleIJNS5_1CILi1EEES8_S8_EEENS6_IJNS7_ILi64EEENS7_ILi128EEENS7_ILi96EEEEEENS_6half_tEfNS_4arch4Sm90ELb1ELb0ELb0ELb1ELb0ELb1ELb0ELb0ELi2ELi1ELi2ELi1ELb1EEENS1_21CollectiveEpilogueBwdISD_SE_SG_Li256ELb1ELb0ELi1EEENS1_25SingleTileBwdLPTSchedulerILb1ELi128ELb0EEEEEEEEEvNT_6ParamsE:
        /* <DEDUP_REMOVED lines=24> */
.L_x_2676:
[----:B------:R-:W-:Y:S05]  /*0180*/  BSYNC B0 ;  /* 0x0000000000007941 */ /* 0x000fea0003800000 */
.L_x_2675:
        /* <DEDUP_REMOVED lines=37> */
.L_x_2677:
        /* <DEDUP_REMOVED lines=22> */
.L_x_2678:
[----:B------:R-:W-:Y:S01]  /*0540*/  PLOP3.LUT P0, PT, PT, PT, UP0, 0x80, 0x0 ;  /* 0x000000000000781c */ /* 0x000fe20003f0f008 */
[----:B------:R-:W-:Y:S01]  /*0550*/  NOP ;  /* 0x0000000000007918 */ /* 0x000fe20000000000 */
[----:B------:R-:W-:Y:S01]  /*0560*/  ULDC.64 UR46, c[0x0][0x208] ;  /* 0x00008200002e7ab9 */ /* 0x000fe20000000a00 */
[----:B------:R-:W-:Y:S01]  /*0570*/  BSSY B6, `(.L_x_2679) ;  /* 0x0000a4f000067945 */ /* 0x000fe20003800000 */
[----:B-12-4-:R-:W-:Y:S09]  /*0580*/  BAR.SYNC.DEFER_BLOCKING 0x0 ;  /* 0x0000000000007b1d */ /* 0x016ff20000010000 */
[----:B------:R-:W-:Y:S05]  /*0590*/  @!P0 BRA `(.L_x_2680) ;  /* 0x00000060003c8947 */ /* 0x000fea0003800000 */
.L_x_2681:
        /* <DEDUP_REMOVED lines=32> */
.L_x_2682:
[----:B------:R-:W-:Y:S01]  /*07a0*/  ULDC UR7, c[0x0][0x8c4] ;  /* 0x0002310000077ab9 */ /* 0x000fe20000000800 */
[----:B------:R-:W-:Y:S01]  /*07b0*/  UMOV UR36, UR10 ;  /* 0x0000000a00247c82 */ /* 0x000fe20008000000 */
[----:B------:R-:W-:-:S11]  /*07c0*/  UISETP.NE.AND UP0, UPT, UR7, 0x1, UPT ;  /* 0x000000010700788c */ /* 0x000fd6000bf05270 */
[----:B------:R-:W-:Y:S02]  /*07d0*/  @UP0 ULDC.64 UR8, c[0x0][0x8c8] ;  /* 0x0002320000080ab9 */ /* 0x000fe40000000a00 */
[----:B------:R-:W-:-:S04]  /*07e0*/  UIMAD.WIDE.U32 UR4, UR10, UR8, URZ ;  /* 0x000000080a0472a5 */ /* 0x000fc8000f8e003f */
[----:B------:R-:W-:-:S04]  /*07f0*/  @UP0 USHF.R.U32.HI UR36, URZ, UR9, UR5 ;  /* 0x000000093f240299 */ /* 0x000fc80008011605 */
[----:B------:R-:W-:-:S12]  /*0800*/  UIMAD UR4, UR36, UR7, URZ ;  /* 0x00000007240472a4 */ /* 0x000fd8000f8e023f */
.L_x_2683:
        /* <DEDUP_REMOVED lines=9> */
[----:B------:R-:W-:-:S03]  /*08a0*/  @UP0 USHF.R.U32.HI UR39, URZ, UR7, UR5 ;  /* 0x000000073f270299 */ /* 0x000fc60008011605 */
[----:B------:R-:W-:Y:S02]  /*08b0*/  ULDC.64 UR4, c[0x0][0x8f8] ;  /* 0x00023e0000047ab9 */ /* 0x000fe40000000a00 */
[----:B------:R-:W-:Y:S01]  /*08c0*/  ISETP.NE.U32.AND P0, PT, RZ, UR4, PT ;  /* 0x00000004ff007c0c */ /* 0x000fe2000bf05070 */
[----:B------:R-:W-:-:S03]  /*08d0*/  UIADD3 UR4, -UR39, URZ, URZ ;  /* 0x0000003f27047290 */ /* 0x000fc6000fffe13f */
[----:B------:R-:W-:Y:S01]  /*08e0*/  ISETP.NE.AND.EX P0, PT, RZ, UR5, PT, P0 ;  /* 0x00000005ff007c0c */ /* 0x000fe2000bf05300 */
[----:B------:R-:W-:-:S12]  /*08f0*/  UIMAD UR37, UR37, UR4, UR6 ;  /* 0x00000004252572a4 */ /* 0x000fd8000f8e0206 */
        /* <DEDUP_REMOVED lines=8> */
.L_x_2684:
        /* <DEDUP_REMOVED lines=14> */
.L_x_2686:
[----:B------:R-:W-:-:S05]  /*0a60*/  ULDC UR4, c[0x0][0x8ec] ;  /* 0x00023b0000047ab9 */ /* 0x000fca0000000800 */
.L_x_2685:
[----:B------:R-:W-:-:S04]  /*0a70*/  UIADD3 UR4, UR4, 0x7f, URZ ;  /* 0x0000007f04047890 */ /* 0x000fc8000fffe03f */
[----:B------:R-:W-:-:S04]  /*0a80*/  USHF.R.S32.HI UR5, URZ, 0x1f, UR4 ;  /* 0x0000001f3f057899 */ /* 0x000fc80008011404 */
[----:B------:R-:W-:-:S04]  /*0a90*/  ULEA.HI UR5, UR5, UR4, URZ, 0x7 ;  /* 0x0000000405057291 */ /* 0x000fc8000f8f383f */
[----:B------:R-:W-:-:S04]  /*0aa0*/  USHF.R.S32.HI UR5, URZ, 0x7, UR5 ;  /* 0x000000073f057899 */ /* 0x000fc80008011405 */
[----:B------:R-:W-:-:S04]  /*0ab0*/  UISETP.GE.AND UP0, UPT, UR36, UR5, UPT ;  /* 0x000000052400728c */ /* 0x000fc8000bf06270 */
[----:B------:R-:W-:-:S06]  /*0ac0*/  USEL UR39, UR39, 0xffffffff, !UP0 ;  /* 0xffffffff27277887 */ /* 0x000fcc000c000000 */
[----:B------:R-:W-:-:S13]  /*0ad0*/  ISETP.LE.AND P0, PT, RZ, UR39, PT ;  /* 0x00000027ff007c0c */ /* 0x000fda000bf03270 */
[----:B------:R-:W-:Y:S05]  /*0ae0*/  @!P0 BRA `(.L_x_2687) ;  /* 0x0000009c00dc8947 */ /* 0x000fea0003800000 */
[----:B------:R-:W1:Y:S01]  /*0af0*/  S2R R0, SR_TID.X ;  /* 0x0000000000007919 */ /* 0x000e620000002100 */
[----:B------:R-:W-:Y:S01]  /*0b00*/  ULDC.64 UR4, c[0x0][0x780] ;  /* 0x0001e00000047ab9 */ /* 0x000fe20000000a00 */
[----:B------:R-:W-:Y:S01]  /*0b10*/  USHF.R.S32.HI UR40, URZ, 0x1f, UR37 ;  /* 0x0000001f3f287899 */ /* 0x000fe20008011425 */
[----:B------:R-:W-:Y:S01]  /*0b20*/  ISETP.NE.U32.AND P0, PT, RZ, UR4, PT ;  /* 0x00000004ff007c0c */ /* 0x000fe2000bf05070 */
[----:B------:R-:W-:-:S03]  /*0b30*/  ULDC UR44, c[0x0][0x290] ;  /* 0x0000a400002c7ab9 */ /* 0x000fc60000000800 */
        /* <DEDUP_REMOVED lines=10> */
.L_x_2688:
        /* <DEDUP_REMOVED lines=14> */
.L_x_2689:
        /* <DEDUP_REMOVED lines=11> */
.L_x_2690:
        /* <DEDUP_REMOVED lines=13> */
.L_x_2691:
[----:B------:R-:W-:Y:S01]  /*0e40*/  UIADD3 UR5, UR41, -UR44, URZ ;  /* 0x8000002c29057290 */ /* 0x000fe2000fffe03f */
[----:B------:R-:W-:Y:S01]  /*0e50*/  PLOP3.LUT P0, PT, PT, PT, PT, 0x80, 0x0 ;  /* 0x000000000000781c */ /* 0x000fe20003f0f070 */
[----:B------:R-:W-:Y:S01]  /*0e60*/  ULDC UR6, c[0x0][0x74c] ;  /* 0x0001d30000067ab9 */ /* 0x000fe20000000800 */
[----:B------:R-:W-:Y:S01]  /*0e70*/  UIADD3 UR4, UR41, 0x3f, URZ ;  /* 0x0000003f29047890 */ /* 0x000fe2000fffe03f */
[----:B------:R-:W-:Y:S01]  /*0e80*/  CS2R R70, SRZ ;  /* 0x0000000000467805 */ /* 0x000fe2000001ff00 */
[----:B------:R-:W-:Y:S01]  /*0e90*/  ULEA UR5, UR36, UR5, 0x7 ;  /* 0x0000000524057291 */ /* 0x000fe2000f8e383f */
[----:B------:R-:W-:Y:S02]  /*0ea0*/  CS2R R68, SRZ ;  /* 0x0000000000447805 */ /* 0x000fe4000001ff00 */
[----:B------:R-:W-:Y:S02]  /*0eb0*/  CS2R R66, SRZ ;  /* 0x0000000000427805 */ /* 0x000fe4000001ff00 */
[----:B------:R-:W-:Y:S01]  /*0ec0*/  CS2R R64, SRZ ;  /* 0x0000000000407805 */ /* 0x000fe2000001ff00 */
[----:B------:R-:W-:Y:S01]  /*0ed0*/  UIADD3 UR5, UR5, -UR6, URZ ;  /* 0x8000000605057290 */ /* 0x000fe2000fffe03f */
[----:B------:R-:W-:-:S02]  /*0ee0*/  CS2R R62, SRZ ;  /* 0x00000000003e7805 */ /* 0x000fc4000001ff00 */
[----:B------:R-:W-:Y:S02]  /*0ef0*/  CS2R R60, SRZ ;  /* 0x00000000003c7805 */ /* 0x000fe4000001ff00 */
[----:B------:R-:W-:Y:S01]  /*0f00*/  CS2R R58, SRZ ;  /* 0x00000000003a7805 */ /* 0x000fe2000001ff00 */
[----:B------:R-:W-:Y:S01]  /*0f10*/  USHF.R.S32.HI UR6, URZ, 0x1f, UR5 ;  /* 0x0000001f3f067899 */ /* 0x000fe20008011405 */
[----:B------:R-:W-:Y:S02]  /*0f20*/  CS2R R56, SRZ ;  /* 0x0000000000387805 */ /* 0x000fe4000001ff00 */
        /* <DEDUP_REMOVED lines=69> */
.L_x_2694:
        /* <DEDUP_REMOVED lines=15> */
.L_x_2693:
        /* <DEDUP_REMOVED lines=22> */
.L_x_2696:
        /* <DEDUP_REMOVED lines=15> */
.L_x_2695:
[----:B------:R-:W-:Y:S01]  /*16c0*/  SHF.R.S32.HI R23, RZ, 0x1f, R22 ;  /* 0x0000001fff177819 */ /* 0x000fe20000011416 */
[----:B------:R-:W-:-:S03]  /*16d0*/  UMOV UR4, 0xffffffff ;  /* 0xffffffff00047882 */ /* 0x000fc60000000000 */
[----:B------:R-:W-:-:S04]  /*16e0*/  LEA.HI R0, R23, R22, RZ, 0x7 ;  /* 0x0000001617007211 */ /* 0x000fc800078f38ff */
[----:B------:R-:W-:Y:S01]  /*16f0*/  SHF.R.S32.HI R19, RZ, 0x7, R0 ;  /* 0x00000007ff137819 */ /* 0x000fe20000011400 */
[----:B------:R-:W-:Y:S06]  /*1700*/  BRA.DIV UR4, `(.L_x_2697) ;  /* 0x0000009204dc7947 */ /* 0x000fec000b800000 */
[----:B------:R1:W2:Y:S02]  /*1710*/  SHFL.IDX PT, R14, R19, RZ, 0x1f ;  /* 0x00001fff130e7589 */ /* 0x0002a400000e0000 */
.L_x_2794:
        /* <DEDUP_REMOVED lines=15> */
.L_x_2698:
        /* <DEDUP_REMOVED lines=19> */
.L_x_2700:
        /* <DEDUP_REMOVED lines=35> */
[----:B------:R-:W-:Y:S01]  /*1b70*/  UIMAD UR44, UR36, -0x80, UR44 ;  /* 0xffffff80242c78a4 */ /* 0x000fe2000f8e022c */
[----:B------:R-:W-:Y:S01]  /*1b80*/  LEA.HI R25, R25, R24, RZ, 0x5 ;  /* 0x0000001819197211 */ /* 0x000fe200078f28ff */
[----:B------:R-:W-:Y:S01]  /*1b90*/  IMAD.SHL.U32 R7, R7, 0x10, RZ ;  /* 0x0000001007077824 */ /* 0x000fe200078e00ff */
[--C-:B------:R-:W-:Y:S01]  /*1ba0*/  SHF.R.S32.HI R3, RZ, 0x2, R26.reuse ;  /* 0x00000002ff037819 */ /* 0x100fe2000001141a */
[----:B------:R-:W2:Y:S01]  /*1bb0*/  LDSM.16.M88.4 R184, [R5+0x6000] ;  /* 0x0060000005b8783b */ /* 0x000ea20000000200 */
[----:B------:R-:W-:Y:S01]  /*1bc0*/  SHF.R.S32.HI R26, RZ, 0x1f, R26 ;  /* 0x0000001fff1a7819 */ /* 0x000fe2000001141a */
[----:B------:R-:W-:Y:S01]  /*1bd0*/  IMAD.U32 R6, RZ, RZ, UR44 ;  /* 0x0000002cff067e24 */ /* 0x000fe2000f8e00ff */
[----:B------:R-:W-:Y:S01]  /*1be0*/  SHF.R.S32.HI R25, RZ, 0x5, R25 ;  /* 0x00000005ff197819 */ /* 0x000fe20000011419 */
[----:B------:R-:W3:Y:S01]  /*1bf0*/  LDSM.16.M88.4 R188, [R5+0x8000] ;  /* 0x0080000005bc783b */ /* 0x000ee20000000200 */
[----:B------:R-:W-:-:S02]  /*1c00*/  LEA.HI R22, R23, R22, RZ, 0x3 ;  /* 0x0000001617167211 */ /* 0x000fc400078f18ff */
[----:B------:R-:W-:Y:S02]  /*1c10*/  CS2R R70, SRZ ;  /* 0x0000000000467805 */ /* 0x000fe4000001ff00 */
[----:B------:R-:W-:Y:S01]  /*1c20*/  LOP3.LUT R7, R0, 0x30, R7, 0xf8, !PT ;  /* 0x0000003000077812 */ /* 0x000fe200078ef807 */
[----:B------:R-:W-:Y:S01]  /*1c30*/  IMAD R25, R25, -0x10, R6 ;  /* 0xfffffff019197824 */ /* 0x000fe200078e0206 */
[----:B------:R-:W-:Y:S01]  /*1c40*/  LEA.HI R26, R26, R3, RZ, 0x3 ;  /* 0x000000031a1a7211 */ /* 0x000fe200078f18ff */
[----:B------:R4:W2:Y:S01]  /*1c50*/  LDSM.16.M88.4 R192, [R5+0xa000] ;  /* 0x00a0000005c0783b */ /* 0x0008a20000000200 */
[----:B------:R-:W-:Y:S02]  /*1c60*/  LOP3.LUT R7, R7, 0x8, R22, 0xf8, !PT ;  /* 0x0000000807077812 */ /* 0x000fe400078ef816 */
[----:B------:R-:W-:Y:S02]  /*1c70*/  CS2R R68, SRZ ;  /* 0x0000000000447805 */ /* 0x000fe4000001ff00 */
[----:B------:R-:W-:-:S02]  /*1c80*/  LOP3.LUT R26, R26, 0xfffffff8, RZ, 0xc0, !PT ;  /* 0xfffffff81a1a7812 */ /* 0x000fc400078ec0ff */
[----:B------:R-:W-:Y:S02]  /*1c90*/  CS2R R66, SRZ ;  /* 0x0000000000427805 */ /* 0x000fe4000001ff00 */
[----:B------:R-:W-:Y:S02]  /*1ca0*/  SHF.R.U32.HI R0, RZ, 0x3, R0 ;  /* 0x00000003ff007819 */ /* 0x000fe40000011600 */
[----:B------:R-:W-:Y:S02]  /*1cb0*/  CS2R R64, SRZ ;  /* 0x0000000000407805 */ /* 0x000fe4000001ff00 */
[----:B------:R-:W-:Y:S01]  /*1cc0*/  IADD3 R25, R25, R26, -R3 ;  /* 0x0000001a19197210 */ /* 0x000fe20007ffe803 */
[----:B------:R-:W-:Y:S01]  /*1cd0*/  IMAD R3, R19, 0x8, R4 ;  /* 0x0000000813037824 */ /* 0x000fe200078e0204 */
[----:B------:R-:W-:Y:S02]  /*1ce0*/  LOP3.LUT R0, R7, R0, RZ, 0x3c, !PT ;  /* 0x0000000007007212 */ /* 0x000fe400078e3cff */
[----:B------:R-:W-:-:S02]  /*1cf0*/  CS2R R62, SRZ ;  /* 0x00000000003e7805 */ /* 0x000fc4000001ff00 */
[----:B------:R-:W-:Y:S02]  /*1d00*/  LEA.HI R6, R19, R19, RZ, 0x1 ;  /* 0x0000001313067211 */ /* 0x000fe400078f08ff */
[----:B------:R-:W-:Y:S02]  /*1d10*/  CS2R R60, SRZ ;  /* 0x00000000003c7805 */ /* 0x000fe4000001ff00 */
[----:B------:R-:W-:Y:S01]  /*1d20*/  CS2R R58, SRZ ;  /* 0x00000000003a7805 */ /* 0x000fe2000001ff00 */
[----:B------:R-:W-:Y:S01]  /*1d30*/  IMAD.U32 R3, R3, 0x200, R0 ;  /* 0x0000020003037824 */ /* 0x000fe200078e0000 */
[----:B------:R-:W-:Y:S01]  /*1d40*/  LOP3.LUT R6, R6, 0xfffffffe, RZ, 0xc0, !PT ;  /* 0xfffffffe06067812 */ /* 0x000fe200078ec0ff */
[----:B------:R-:W-:Y:S01]  /*1d50*/  IMAD.MOV.U32 R0, RZ, RZ, 0x20 ;  /* 0x00000020ff007424 */ /* 0x000fe200078e00ff */
[----:B------:R-:W-:Y:S02]  /*1d60*/  CS2R R56, SRZ ;  /* 0x0000000000387805 */ /* 0x000fe4000001ff00 */
[----:B------:R-:W-:-:S02]  /*1d70*/  CS2R R54, SRZ ;  /* 0x0000000000367805 */ /* 0x000fc4000001ff00 */
        /* <DEDUP_REMOVED lines=52> */
[----:B-1234-:R-:W-:-:S09]  /*20c0*/  ULDC UR6, c[0x0][0x744] ;  /* 0x0001d10000067ab9 */ /* 0x01efd20000000800 */
.L_x_2711:
[----:B------:R-:W-:-:S06]  /*20d0*/  UISETP.NE.AND UP0, UPT, UR12, 0x3, UPT ;  /* 0x000000030c00788c */ /* 0x000fcc000bf05270 */
[----:B------:R-:W-:-:S13]  /*20e0*/  PLOP3.LUT P0, PT, PT, PT, UP0, 0x80, 0x0 ;  /* 0x000000000000781c */ /* 0x000fda0003f0f008 */
[----:B-1----:R-:W-:Y:S05]  /*20f0*/  @!P0 BRA `(.L_x_2701) ;  /* 0x0000000000048947 */ /* 0x002fea0003800000 */
[----:B------:R-:W-:Y:S01]  /*2100*/  BPT.TRAP 0x1 ;  /* 0x000000040000795c */ /* 0x000fe20000300000 */
.L_x_2701:
[----:B------:R-:W-:Y:S01]  /*2110*/  R2UR UR7, R2 ;  /* 0x00000000020772ca */ /* 0x000fe200000e0000 */
[----:B------:R-:W-:-:S05]  /*2120*/  IMAD.U32 R6, RZ, RZ, UR4 ;  /* 0x00000004ff067e24 */ /* 0x000fca000f8e00ff */
[----:B------:R-:W-:-:S07]  /*2130*/  SHF.L.U32 R6, R6, 0x1f, RZ ;  /* 0x0000001f06067819 */ /* 0x000fce00000006ff */
[----:B------:R-:W-:-:S09]  /*2140*/  ULEA UR7, UR5, UR7, 0x3 ;  /* 0x0000000705077291 */ /* 0x000fd2000f8e183f */
[----:B------:R1:W2:Y:S01]  /*2150*/  SYNCS.PHASECHK.TRANS64.TRYWAIT P1, [UR7+0x26810], R6 ;  /* 0x02681006ff0075a7 */ /* 0x0002a20008020147 */
[----:B------:R-:W-:Y:S05]  /*2160*/  @!P0 BRA `(.L_x_2702) ;  /* 0x0000000000048947 */ /* 0x000fea0003800000 */
[----:B------:R-:W-:Y:S01]  /*2170*/  BPT.TRAP 0x1 ;  /* 0x000000040000795c */ /* 0x000fe20000300000 */
.L_x_2702:
[----:B--2---:R-:W-:Y:S05]  /*2180*/  @P1 BRA `(.L_x_2703) ;  /* 0x0000000000081947 */ /* 0x004fea0003800000 */
[----:B------:R-:W2:Y:S02]  /*2190*/  SYNCS.PHASECHK.TRANS64.TRYWAIT P1, [UR7+0x26810], R6 ;  /* 0x02681006ff0075a7 */ /* 0x000ea40008020147 */
[----:B--2---:R-:W-:Y:S05]  /*21a0*/  @!P1 BRA `(.L_x_2704) ;  /* 0x0000008800689947 */ /* 0x004fea0003800000 */
.L_x_2703:
[----:B------:R-:W-:Y:S01]  /*21b0*/  R2UR UR8, R2 ;  /* 0x00000000020872ca */ /* 0x000fe200000e0000 */
[----:B--2---:R-:W-:Y:S01]  /*21c0*/  IMAD R5, R17, 0x800, R2 ;  /* 0x0000080011057824 */ /* 0x004fe200078e0202 */
[----:B------:R-:W-:Y:S01]  /*21d0*/  WARPGROUP.ARRIVE ;  /* 0x00000000000079c5 */ /* 0x000fe20000000000 */
[----:B------:R-:W-:-:S03]  /*21e0*/  UMOV UR11, 0x80000020 ;  /* 0x80000020000b7882 */ /* 0x000fc60000000000 */
        /* <DEDUP_REMOVED lines=11> */
[----:B------:R-:W-:Y:S01]  /*22a0*/  UIMAD UR14, UR5, 0x300, UR14 ;  /* 0x00000300050e78a4 */ /* 0x000fe2000f8e020e */
[----:B------:R-:W-:-:S04]  /*22b0*/  UMOV UR9, 0xc0000010 ;  /* 0xc000001000097882 */ /* 0x000fc80000000000 */
        /* <DEDUP_REMOVED lines=49> */
.L_x_2705:
[----:B------:R1:W1:Y:S01]  /*25d0*/  SYNCS.PHASECHK.TRANS64.TRYWAIT P1, [UR7+0x26830], R6 ;  /* 0x02683006ff0075a7 */ /* 0x0002620008020147 */
[----:B------:R-:W-:Y:S05]  /*25e0*/  @!P0 BRA `(.L_x_2706) ;  /* 0x0000000000048947 */ /* 0x000fea0003800000 */
[----:B------:R-:W-:Y:S01]  /*25f0*/  BPT.TRAP 0x1 ;  /* 0x000000040000795c */ /* 0x000fe20000300000 */
.L_x_2706:
[----:B-1----:R-:W-:Y:S05]  /*2600*/  @P1 BRA `(.L_x_2707) ;  /* 0x0000000000081947 */ /* 0x002fea0003800000 */
[----:B------:R-:W1:Y:S02]  /*2610*/  SYNCS.PHASECHK.TRANS64.TRYWAIT P1, [UR7+0x26830], R6 ;  /* 0x02683006ff0075a7 */ /* 0x000e640008020147 */
[----:B-1----:R-:W-:Y:S05]  /*2620*/  @!P1 BRA `(.L_x_2708) ;  /* 0x0000008400609947 */ /* 0x002fea0003800000 */
.L_x_2707:
[----:B------:R-:W-:Y:S01]  /*2630*/  R2UR UR8, R2 ;  /* 0x00000000020872ca */ /* 0x000fe200000e0000 */
[----:B------:R-:W-:Y:S01]  /*2640*/  WARPGROUP.ARRIVE ;  /* 0x00000000000079c5 */ /* 0x000fe20000000000 */
[----:B------:R-:W-:Y:S01]  /*2650*/  UMOV UR11, 0x80000020 ;  /* 0x80000020000b7882 */ /* 0x000fe20000000000 */
[----:B------:R-:W-:-:S10]  /*2660*/  ISETP.GT.AND P1, PT, R4, RZ, PT ;  /* 0x000000ff0400720c */ /* 0x000fd40003f24270 */
[----:B------:R-:W-:-:S04]  /*2670*/  UIADD3 UR8, UR8, 0x18000, URZ ;  /* 0x0001800008087890 */ /* 0x000fc8000fffe03f */
[----:B------:R-:W-:-:S04]  /*2680*/  USHF.R.U32.HI UR8, URZ, 0x4, UR8 ;  /* 0x000000043f087899 */ /* 0x000fc80008011608 */
[----:B------:R-:W-:-:S04]  /*2690*/  ULOP3.LUT UR8, UR8, 0x3fff, URZ, 0xc0, !UPT ;  /* 0x00003fff08087892 */ /* 0x000fc8000f8ec03f */
[----:B------:R-:W-:Y:S02]  /*26a0*/  ULOP3.LUT UR9, UR8, 0x10000, URZ, 0xfc, !UPT ;  /* 0x0001000008097892 */ /* 0x000fe4000f8efc3f */
[----:B------:R-:W-:Y:S02]  /*26b0*/  ULOP3.LUT UR8, UR8, 0x1000000, URZ, 0xfc, !UPT ;  /* 0x0100000008087892 */ /* 0x000fe4000f8efc3f */
[----:B------:R-:W-:Y:S02]  /*26c0*/  UIMAD UR9, UR5, 0x300, UR9 ;  /* 0x00000300050978a4 */ /* 0x000fe4000f8e0209 */
[----:B------:R-:W-:-:S05]  /*26d0*/  UIMAD UR8, UR5, 0x300, UR8 ;  /* 0x00000300050878a4 */ /* 0x000fca000f8e0208 */
[----:B------:R-:W-:-:S04]  /*26e0*/  UMOV UR10, UR9 ;  /* 0x00000009000a7c82 */ /* 0x000fc80008000000 */
        /* <DEDUP_REMOVED lines=102> */
[----:B------:R-:W-:Y:S01]  /*2d50*/  FSEL R155, R162, -INF , !P1 ;  /* 0xff800000a29b7808 */ /* 0x000fe20004800000 */
[----:B------:R-:W5:Y:S01]  /*2d60*/  MUFU.EX2 R168, R168 ;  /* 0x000000a800a87308 */ /* 0x000f620000000800 */
[----:B------:R-:W-:Y:S01]  /*2d70*/  FSEL R154, R163, -INF , !P2 ;  /* 0xff800000a39a7808 */ /* 0x000fe20005000000 */
[----:B------:R-:W-:Y:S01]  /*2d80*/  FFMA.FTZ R212, R181, UR6, -R212 ;  /* 0x00000006b5d47c23 */ /* 0x000fe200080108d4 */
[----:B----4-:R-:W-:Y:S01]  /*2d90*/  FSEL R157, R166, -INF , !P3 ;  /* 0xff800000a69d7808 */ /* 0x010fe20005800000 */
[----:B------:R-:W-:Y:S01]  /*2da0*/  FFMA.FTZ R169, R155, UR6, -R208 ;  /* 0x000000069ba97c23 */ /* 0x000fe200080108d0 */
[----:B------:R-:W-:Y:S01]  /*2db0*/  ISETP.GT.AND P2, PT, R177, 0x19, PT ;  /* 0x00000019b100780c */ /* 0x000fe20003f44270 */
[----:B------:R-:W-:Y:S01]  /*2dc0*/  FFMA.FTZ R163, R154, UR6, -R209 ;  /* 0x000000069aa37c23 */ /* 0x000fe200080108d1 */
[----:B------:R-:W-:Y:S01]  /*2dd0*/  FSEL R180, R171, -INF , !P5 ;  /* 0xff800000abb47808 */ /* 0x000fe20006800000 */
[----:B------:R-:W-:Y:S01]  /*2de0*/  FFMA.FTZ R176, R157, UR6, -R20 ;  /* 0x000000069db07c23 */ /* 0x000fe20008010814 */
[----:B------:R-:W-:Y:S01]  /*2df0*/  FSEL R20, R167, -INF , !P2 ;  /* 0xff800000a7147808 */ /* 0x000fe20005000000 */
[----:B------:R-:W-:Y:S01]  /*2e00*/  MUFU.EX2 R162, R215 ;  /* 0x000000d700a27308 */ /* 0x000fe20000000800 */
[C---:B------:R-:W-:Y:S01]  /*2e10*/  ISETP.GT.AND P1, PT, R177.reuse, 0x28, PT ;  /* 0x00000028b100780c */ /* 0x040fe20003f24270 */
[----:B------:R-:W-:Y:S01]  /*2e20*/  FFMA.FTZ R180, R180, UR6, -R213 ;  /* 0x00000006b4b47c23 */ /* 0x000fe200080108d5 */
[----:B------:R-:W-:-:S02]  /*2e30*/  ISETP.GT.AND P4, PT, R177, 0x29, PT ;  /* 0x00000029b100780c */ /* 0x000fc40003f84270 */
[C---:B------:R-:W-:Y:S02]  /*2e40*/  ISETP.GT.AND P3, PT, R177.reuse, 0x30, PT ;  /* 0x00000030b100780c */ /* 0x040fe40003f64270 */
[C---:B------:R-:W-:Y:S01]  /*2e50*/  ISETP.GT.AND P2, PT, R177.reuse, 0x31, PT ;  /* 0x00000031b100780c */ /* 0x040fe20003f44270 */
[----:B------:R-:W4:Y:S01]  /*2e60*/  MUFU.EX2 R165, R165 ;  /* 0x000000a500a57308 */ /* 0x000f220000000800 */
[C---:B------:R-:W-:Y:S02]  /*2e70*/  ISETP.GT.AND P6, PT, R177.reuse, 0x38, PT ;  /* 0x00000038b100780c */ /* 0x040fe40003fc4270 */
[----:B------:R-:W-:Y:S01]  /*2e80*/  ISETP.GT.AND P5, PT, R177, 0x39, PT ;  /* 0x00000039b100780c */ /* 0x000fe20003fa4270 */
[----:B------:R-:W-:Y:S01]  /*2e90*/  FFMA.FTZ R177, R20, UR6, -R21 ;  /* 0x0000000614b17c23 */ /* 0x000fe20008010815 */
[----:B------:R-:W-:Y:S01]  /*2ea0*/  FSEL R208, R175, -INF , !P4 ;  /* 0xff800000afd07808 */ /* 0x000fe20006000000 */
[----:B------:R-:W-:Y:S02]  /*2eb0*/  WARPGROUP.DEPBAR.LE gsb0, 0x0 ;  /* 0x00008000000079c5 */ /* 0x000fe40000010000 */
[----:B------:R-:W-:Y:S01]  /*2ec0*/  WARPGROUP.ARRIVE ;  /* 0x00000000000079c5 */ /* 0x000fe20000000000 */
[----:B------:R-:W-:Y:S01]  /*2ed0*/  FSEL R175, R178, -INF , !P3 ;  /* 0xff800000b2af7808 */ /* 0x000fe20005800000 */
[----:B------:R-:W-:Y:S01]  /*2ee0*/  FFMA.FTZ R208, R208, UR6, -R23 ;  /* 0x00000006d0d07c23 */ /* 0x000fe20008010817 */
[----:B------:R-:W-:Y:S01]  /*2ef0*/  FSEL R178, R179, -INF , !P2 ;  /* 0xff800000b3b27808 */ /* 0x000fe20005000000 */
[----:B------:R-:W4:Y:S01]  /*2f00*/  MUFU.EX2 R15, R15 ;  /* 0x0000000f000f7308 */ /* 0x000f220000000800 */
[----:B------:R-:W-:Y:S01]  /*2f10*/  FSEL R179, R182, -INF , !P6 ;  /* 0xff800000b6b37808 */ /* 0x000fe20007000000 */
[----:B------:R-:W-:Y:S01]  /*2f20*/  HGMMA.64x64x16.F32 R120, R192, gdesc[UR8], R120, gsb0 ;  /* 0x00e00008c0787df0 */ /* 0x000fe20008000878 */
[----:B------:R-:W-:Y:S01]  /*2f30*/  UIADD3 UR10, UR9, 0x202, URZ ;  /* 0x00000202090a7890 */ /* 0x000fe2000fffe03f */
[----:B------:R-:W-:Y:S01]  /*2f40*/  FSEL R181, R174, -INF , !P1 ;  /* 0xff800000aeb57808 */ /* 0x000fe20004800000 */
[----:B------:R-:W-:Y:S01]  /*2f50*/  UMOV UR11, 0x80000020 ;  /* 0x80000020000b7882 */ /* 0x000fe20000000000 */
[----:B------:R-:W-:Y:S01]  /*2f60*/  FFMA.FTZ R218, R179, UR6, -R218 ;  /* 0x00000006b3da7c23 */ /* 0x000fe200080108da */
[----:B------:R-:W-:Y:S01]  /*2f70*/  FSEL R182, R183, -INF , !P5 ;  /* 0xff800000b7b67808 */ /* 0x000fe20006800000 */
[----:B------:R-:W-:Y:S01]  /*2f80*/  FFMA.FTZ R210, R175, UR6, -R210 ;  /* 0x00000006afd27c23 */ /* 0x000fe200080108d2 */
[----:B------:R-:W-:Y:S01]  /*2f90*/  FFMA.FTZ R22, R181, UR6, -R22 ;  /* 0x00000006b5167c23 */ /* 0x000fe20008010816 */
[----:B------:R-:W-:Y:S01]  /*2fa0*/  FFMA.FTZ R211, R178, UR6, -R211 ;  /* 0x00000006b2d37c23 */ /* 0x000fe200080108d3 */
[----:B------:R-:W-:Y:S01]  /*2fb0*/  MUFU.EX2 R169, R169 ;  /* 0x000000a900a97308 */ /* 0x000fe20000000800 */
[----:B------:R-:W-:Y:S01]  /*2fc0*/  FFMA.FTZ R219, R182, UR6, -R219 ;  /* 0x00000006b6db7c23 */ /* 0x000fe200080108db */
[----:B------:R-:W-:-:S06]  /*2fd0*/  R2UR UR9, R16 ;  /* 0x00000000100972ca */ /* 0x000fcc00000e0000 */
[----:B------:R-:W4:Y:S07]  /*2fe0*/  MUFU.EX2 R22, R22 ;  /* 0x0000001600167308 */ /* 0x000f2e0000000800 */
[----:B------:R-:W-:Y:S01]  /*2ff0*/  USHF.R.U32.HI UR9, URZ, 0x4, UR9 ;  /* 0x000000043f097899 */ /* 0x000fe20008011609 */
[----:B------:R-:W-:Y:S03]  /*3000*/  MUFU.EX2 R163, R163 ;  /* 0x000000a300a37308 */ /* 0x000fe60000000800 */
[----:B------:R-:W-:-:S04]  /*3010*/  ULOP3.LUT UR9, UR9, 0x3fff, URZ, 0xc0, !UPT ;  /* 0x00003fff09097892 */ /* 0x000fc8000f8ec03f */
[----:B------:R-:W-:Y:S01]  /*3020*/  ULOP3.LUT UR9, UR9, 0x10000, URZ, 0xfc, !UPT ;  /* 0x0001000009097892 */ /* 0x000fe2000f8efc3f */
[----:B------:R-:W-:Y:S03]  /*3030*/  MUFU.EX2 R176, R176 ;  /* 0x000000b000b07308 */ /* 0x000fe60000000800 */
[----:B------:R-:W-:-:S03]  /*3040*/  ULEA UR15, UR5, UR9, 0xa ;  /* 0x00000009050f7291 */ /* 0x000fc6000f8e503f */
[----:B------:R-:W-:Y:S02]  /*3050*/  UMOV UR9, 0x40000040 ;  /* 0x4000004000097882 */ /* 0x000fe40000000000 */
        /* <DEDUP_REMOVED lines=17> */
[----:B------:R-:W5:Y:S04]  /*3170*/  LDS.64 R172, [R220+0x1e240] ;  /* 0x01e24000dcac7984 */ /* 0x000f680000000a00 */
[----:B------:R-:W4:Y:S04]  /*3180*/  LDS.64 R156, [R220+0x1e260] ;  /* 0x01e26000dc9c7984 */ /* 0x000f280000000a00 */
[----:B------:R-:W4:Y:S04]  /*3190*/  LDS.64 R166, [R220+0x1e280] ;  /* 0x01e28000dca67984 */ /* 0x000f280000000a00 */
[----:B------:R-:W4:Y:S04]  /*31a0*/  LDS.64 R20, [R220+0x1e2a0] ;  /* 0x01e2a000dc147984 */ /* 0x000f280000000a00 */
[----:B------:R-:W4:Y:S04]  /*31b0*/  LDS.64 R170, [R220+0x1e2c0] ;  /* 0x01e2c000dcaa7984 */ /* 0x000f280000000a00 */
        /* <DEDUP_REMOVED lines=12> */
[--C-:B-----5:R-:W-:Y:S01]  /*3280*/  FADD.FTZ R129, R129, -R173.reuse ;  /* 0x800000ad81817221 */ /* 0x120fe20000010000 */
[----:B------:R-:W-:Y:S01]  /*3290*/  FADD.FTZ R126, R131, -R173 ;  /* 0x800000ad837e7221 */ /* 0x000fe20000010000 */
[----:B----4-:R-:W-:Y:S01]  /*32a0*/  FADD.FTZ R131, R134, -R156 ;  /* 0x8000009c86837221 */ /* 0x010fe20000010000 */
        /* <DEDUP_REMOVED lines=101> */
[----:B------:R-:W-:Y:S01]  /*3900*/  R2UR UR10, R5 ;  /* 0x00000000050a72ca */ /* 0x000fe200000e0000 */
[----:B------:R-:W-:-:S12]  /*3910*/  UMOV UR11, 0x80000020 ;  /* 0x80000020000b7882 */ /* 0x000fd80000000000 */
[----:B------:R-:W-:Y:S02]  /*3920*/  USHF.R.U32.HI UR14, URZ, 0x4, UR10 ;  /* 0x000000043f0e7899 */ /* 0x000fe4000801160a */
[----:B------:R-:W-:Y:S02]  /*3930*/  UIADD3 UR10, UR8, 0xc0, URZ ;  /* 0x000000c0080a7890 */ /* 0x000fe4000fffe03f */
[----:B------:R-:W-:Y:S01]  /*3940*/  ULOP3.LUT UR14, UR14, 0x3fff, URZ, 0xc0, !UPT ;  /* 0x00003fff0e0e7892 */ /* 0x000fe2000f8ec03f */
[----:B------:R-:W-:-:S03]  /*3950*/  UMOV UR8, UR15 ;  /* 0x0000000f00087c82 */ /* 0x000fc60008000000 */
[----:B------:R-:W-:Y:S02]  /*3960*/  UIADD3 UR16, UR14, 0x200, URZ ;  /* 0x000002000e107890 */ /* 0x000fe4000fffe03f */
[----:B------:R-:W-:Y:S01]  /*3970*/  UIADD3 UR17, UR14, 0x400, URZ ;  /* 0x000004000e117890 */ /* 0x000fe2000fffe03f */
        /* <DEDUP_REMOVED lines=165> */
.L_x_2709:
        /* <DEDUP_REMOVED lines=45> */
.L_x_2710:
        /* <DEDUP_REMOVED lines=62> */
.L_x_2692:
[----:B------:R-:W-:Y:S05]  /*4a80*/  @P0 BRA `(.L_x_2712) ;  /* 0x00000010007c0947 */ /* 0x000fea0003800000 */
[----:B-1----:R-:W1:Y:S01]  /*4a90*/  S2R R0, SR_TID.X ;  /* 0x0000000000007919 */ /* 0x002e620000002100 */
[----:B------:R-:W2:Y:S01]  /*4aa0*/  S2UR UR5, SR_CgaCtaId ;  /* 0x00000000000579c3 */ /* 0x000ea20000008800 */
[----:B------:R-:W-:Y:S01]  /*4ab0*/  UMOV UR4, 0x400 ;  /* 0x0000040000047882 */ /* 0x000fe20000000000 */
[----:B------:R-:W-:-:S06]  /*4ac0*/  F2FP.F16.F32.PACK_AB R72, R73, R72 ;  /* 0x000000484948723e */ /* 0x000fcc00000000ff */
[----:B------:R-:W-:Y:S01]  /*4ad0*/  BAR.SYNC.DEFER_BLOCKING 0x1, 0x100 ;  /* 0x0044000000007b1d */ /* 0x000fe20000010000 */
[----:B------:R-:W-:Y:S02]  /*4ae0*/  F2FP.F16.F32.PACK_AB R73, R75, R74 ;  /* 0x0000004a4b49723e */ /* 0x000fe400000000ff */
[----:B------:R-:W-:Y:S02]  /*4af0*/  F2FP.F16.F32.PACK_AB R80, R81, R80 ;  /* 0x000000505150723e */ /* 0x000fe400000000ff */
[----:B------:R-:W-:Y:S01]  /*4b00*/  F2FP.F16.F32.PACK_AB R74, R77, R76 ;  /* 0x0000004c4d4a723e */ /* 0x000fe200000000ff */
[----:B------:R-:W-:Y:S01]  /*4b10*/  ULDC.64 UR8, c[0x0][0x878] ;  /* 0x00021e0000087ab9 */ /* 0x000fe20000000a00 */
[----:B------:R-:W-:Y:S01]  /*4b20*/  F2FP.F16.F32.PACK_AB R75, R79, R78 ;  /* 0x0000004e4f4b723e */ /* 0x000fe200000000ff */
[----:B------:R-:W-:Y:S01]  /*4b30*/  UISETP.NE.U32.AND UP1, UPT, UR8, URZ, UPT ;  /* 0x0000003f0800728c */ /* 0x000fe2000bf25070 */
[----:B------:R-:W-:Y:S02]  /*4b40*/  F2FP.F16.F32.PACK_AB R81, R83, R82 ;  /* 0x000000525351723e */ /* 0x000fe400000000ff */
[----:B------:R-:W-:Y:S01]  /*4b50*/  F2FP.F16.F32.PACK_AB R88, R89, R88 ;  /* 0x000000585958723e */ /* 0x000fe200000000ff */
[----:B------:R-:W-:Y:S01]  /*4b60*/  UISETP.NE.AND.EX UP1, UPT, UR9, URZ, UPT, UP1 ;  /* 0x0000003f0900728c */ /* 0x000fe2000bf25310 */
[----:B------:R-:W-:-:S02]  /*4b70*/  F2FP.F16.F32.PACK_AB R82, R85, R84 ;  /* 0x000000545552723e */ /* 0x000fc400000000ff */
[----:B------:R-:W-:Y:S02]  /*4b80*/  F2FP.F16.F32.PACK_AB R83, R87, R86 ;  /* 0x000000565753723e */ /* 0x000fe400000000ff */
[----:B------:R-:W-:Y:S02]  /*4b90*/  F2FP.F16.F32.PACK_AB R89, R91, R90 ;  /* 0x0000005a5b59723e */ /* 0x000fe400000000ff */
[----:B------:R-:W-:Y:S01]  /*4ba0*/  F2FP.F16.F32.PACK_AB R96, R97, R96 ;  /* 0x000000606160723e */ /* 0x000fe200000000ff */
[----:B--2---:R-:W-:Y:S01]  /*4bb0*/  ULEA UR7, UR5, UR4, 0x18 ;  /* 0x0000000405077291 */ /* 0x004fe2000f8ec03f */
[----:B------:R-:W-:Y:S02]  /*4bc0*/  F2FP.F16.F32.PACK_AB R90, R93, R92 ;  /* 0x0000005c5d5a723e */ /* 0x000fe400000000ff */
[----:B------:R-:W-:Y:S01]  /*4bd0*/  F2FP.F16.F32.PACK_AB R91, R95, R94 ;  /* 0x0000005e5f5b723e */ /* 0x000fe200000000ff */
[----:B------:R-:W-:Y:S01]  /*4be0*/  ULDC.64 UR4, c[0x0][0x870] ;  /* 0x00021c0000047ab9 */ /* 0x000fe20000000a00 */
[----:B------:R-:W-:Y:S01]  /*4bf0*/  F2FP.F16.F32.PACK_AB R97, R99, R98 ;  /* 0x000000626361723e */ /* 0x000fe200000000ff */
[----:B------:R-:W-:Y:S01]  /*4c00*/  UISETP.NE.U32.AND UP0, UPT, UR4, URZ, UPT ;  /* 0x0000003f0400728c */ /* 0x000fe2000bf05070 */
[----:B-1----:R-:W-:Y:S01]  /*4c10*/  VIADD R9, R0, 0xffffff80 ;  /* 0xffffff8000097836 */ /* 0x002fe20000000000 */
        /* <DEDUP_REMOVED lines=21> */
[----:B------:R-:W-:Y:S01]  /*4d70*/  F2FP.F16.F32.PACK_AB R106, R109, R108 ;  /* 0x0000006c6d6a723e */ /* 0x000fe200000000ff */
[----:B------:R-:W-:Y:S01]  /*4d80*/  IMAD.SHL.U32 R6, R7, 0x20, RZ ;  /* 0x0000002007067824 */ /* 0x000fe200078e00ff */
[----:B------:R-:W-:-:S02]  /*4d90*/  LOP3.LUT R5, R5, 0xfffffffc, RZ, 0xc0, !PT ;  /* 0xfffffffc05057812 */ /* 0x000fc400078ec0ff */
[----:B------:R-:W-:Y:S02]  /*4da0*/  LOP3.LUT R7, R3, 0x3fffffe, RZ, 0xc0, !PT ;  /* 0x03fffffe03077812 */ /* 0x000fe400078ec0ff */
[----:B------:R-:W-:Y:S01]  /*4db0*/  LOP3.LUT R6, R6, 0x7fffff00, RZ, 0xc0, !PT ;  /* 0x7fffff0006067812 */ /* 0x000fe200078ec0ff */
[----:B------:R-:W-:Y:S01]  /*4dc0*/  IMAD.IADD R5, R4, 0x1, -R5 ;  /* 0x0000000104057824 */ /* 0x000fe200078e0a05 */
[----:B------:R-:W-:Y:S01]  /*4dd0*/  F2FP.F16.F32.PACK_AB R107, R111, R110 ;  /* 0x0000006e6f6b723e */ /* 0x000fe200000000ff */
[----:B------:R-:W-:Y:S01]  /*4de0*/  IMAD.IADD R7, R2, 0x1, -R7 ;  /* 0x0000000102077824 */ /* 0x000fe200078e0a07 */
[----:B------:R-:W-:Y:S01]  /*4df0*/  F2FP.F16.F32.PACK_AB R113, R115, R114 ;  /* 0x000000727371723e */ /* 0x000fe200000000ff */
[C---:B------:R-:W-:Y:S01]  /*4e00*/  IMAD.SHL.U32 R4, R5.reuse, 0x40, RZ ;  /* 0x0000004005047824 */ /* 0x040fe200078e00ff */
[----:B------:R-:W-:Y:S01]  /*4e10*/  LOP3.LUT P0, RZ, R5, 0x2, RZ, 0xc0, !PT ;  /* 0x0000000205ff7812 */ /* 0x000fe2000780c0ff */
[----:B------:R-:W-:Y:S01]  /*4e20*/  IMAD R6, R10, 0x200, R6 ;  /* 0x000002000a067824 */ /* 0x000fe200078e0206 */
[----:B------:R-:W-:Y:S01]  /*4e30*/  F2FP.F16.F32.PACK_AB R24, R25, R24 ;  /* 0x000000181918723e */ /* 0x000fe200000000ff */
[----:B------:R-:W-:Y:S01]  /*4e40*/  IMAD.MOV.U32 R2, RZ, RZ, 0x20 ;  /* 0x00000020ff027424 */ /* 0x000fe200078e00ff */
[----:B------:R-:W-:Y:S01]  /*4e50*/  LOP3.LUT R3, R4, 0xc0, RZ, 0xc0, !PT ;  /* 0x000000c004037812 */ /* 0x000fe200078ec0ff */
[----:B------:R-:W-:Y:S01]  /*4e60*/  IMAD R7, R7, 0x20, R6 ;  /* 0x0000002007077824 */ /* 0x000fe200078e0206 */
[----:B------:R-:W-:-:S02]  /*4e70*/  F2FP.F16.F32.PACK_AB R114, R117, R116 ;  /* 0x000000747572723e */ /* 0x000fc400000000ff */
[----:B------:R-:W-:Y:S02]  /*4e80*/  LOP3.LUT R0, R3, 0x8, R0, 0xf8, !PT ;  /* 0x0000000803007812 */ /* 0x000fe400078ef800 */
[----:B------:R-:W-:Y:S02]  /*4e90*/  SHF.R.U32.HI R3, RZ, 0x3, R3 ;  /* 0x00000003ff037819 */ /* 0x000fe40000011603 */
[----:B------:R-:W-:Y:S02]  /*4ea0*/  F2FP.F16.F32.PACK_AB R115, R119, R118 ;  /* 0x000000767773723e */ /* 0x000fe400000000ff */
[----:B------:R-:W-:Y:S02]  /*4eb0*/  LOP3.LUT R0, R0, R3, RZ, 0x3c, !PT ;  /* 0x0000000300007212 */ /* 0x000fe400078e3cff */
[----:B------:R-:W-:Y:S01]  /*4ec0*/  SEL R3, R2, 0xffffffe0, !P0 ;  /* 0xffffffe002037807 */ /* 0x000fe20004000000 */
[----:B------:R-:W-:Y:S01]  /*4ed0*/  IMAD.U32 R2, RZ, RZ, UR4 ;  /* 0x00000004ff027e24 */ /* 0x000fe2000f8e00ff */
        /* <DEDUP_REMOVED lines=8> */
[----:B------:R-:W-:Y:S01]  /*4f60*/  F2FP.F16.F32.PACK_AB R33, R35, R34 ;  /* 0x000000222321723e */ /* 0x000fe200000000ff */
[----:B------:R-:W-:Y:S01]  /*4f70*/  IMAD.U32 R3, RZ, RZ, UR5 ;  /* 0x00000005ff037e24 */ /* 0x000fe2000f8e00ff */
[----:B------:R-:W-:Y:S01]  /*4f80*/  F2FP.F16.F32.PACK_AB R40, R41, R40 ;  /* 0x000000282928723e */ /* 0x000fe200000000ff */
[----:B------:R-:W-:Y:S01]  /*4f90*/  STSM.16.M88.4 [R6], R80 ;  /* 0x0000005006007844 */ /* 0x000fe20000000200 */
[----:B------:R-:W-:Y:S01]  /*4fa0*/  F2FP.F16.F32.PACK_AB R34, R37, R36 ;  /* 0x000000242522723e */ /* 0x000fe200000000ff */
[----:B------:R-:W-:Y:S01]  /*4fb0*/  @UP1 ULDC.64 UR4, c[0x0][0x878] ;  /* 0x00021e0000041ab9 */ /* 0x000fe20000000a00 */
        /* <DEDUP_REMOVED lines=19> */
[----:B------:R-:W-:Y:S01]  /*50f0*/  STSM.16.M88.4 [R0+0x2000], R40 ;  /* 0x0020002800007844 */ /* 0x000fe20000000200 */
        /* <DEDUP_REMOVED lines=8> */
[----:B------:R-:W-:Y:S01]  /*5180*/  PLOP3.LUT P1, PT, PT, PT, UP1, 0x80, 0x0 ;  /* 0x000000000000781c */ /* 0x000fe20003f2f018 */
[----:B------:R-:W-:-:S06]  /*5190*/  @UP1 UIMAD.WIDE UR4, UR39, 0x4, UR4 ;  /* 0x00000004270418a5 */ /* 0x000fcc000f8e0204 */
[----:B------:R-:W-:Y:S01]  /*51a0*/  IMAD.U32 R4, RZ, RZ, UR4 ;  /* 0x00000004ff047e24 */ /* 0x000fe2000f8e00ff */
[----:B------:R-:W3:Y:S01]  /*51b0*/  @P0 LDG.E R11, desc[UR46][R2.64] ;  /* 0x0000002e020b0981 */ /* 0x000ee2000c1e1900 */
[----:B------:R-:W-:-:S05]  /*51c0*/  IMAD.U32 R5, RZ, RZ, UR5 ;  /* 0x00000005ff057e24 */ /* 0x000fca000f8e00ff */
[----:B------:R4:W5:Y:S01]  /*51d0*/  @P1 LDG.E R4, desc[UR46][R4.64] ;  /* 0x0000002e04041981 */ /* 0x000962000c1e1900 */
[CC--:B------:R-:W-:Y:S01]  /*51e0*/  LEA.HI R7, R8.reuse, R9.reuse, RZ, 0x2 ;  /* 0x0000000908077211 */ /* 0x0c0fe200078f10ff */
[----:B------:R-:W-:Y:S01]  /*51f0*/  ULDC UR6, c[0x0][0x808] ;  /* 0x0002020000067ab9 */ /* 0x000fe20000000800 */
[----:B------:R-:W-:Y:S01]  /*5200*/  LEA.HI R8, R8, R9, RZ, 0x3 ;  /* 0x0000000908087211 */ /* 0x000fe200078f18ff */
[----:B------:R-:W-:Y:S01]  /*5210*/  UMOV UR4, URZ ;  /* 0x0000003f00047c82 */ /* 0x000fe20008000000 */
[----:B-1----:R-:W-:Y:S01]  /*5220*/  LOP3.LUT R0, R7, 0x1ffffffc, RZ, 0xc0, !PT ;  /* 0x1ffffffc07007812 */ /* 0x002fe200078ec0ff */
[----:B------:R-:W-:Y:S01]  /*5230*/  UMOV UR5, URZ ;  /* 0x0000003f00057c82 */ /* 0x000fe20008000000 */
[----:B------:R-:W-:Y:S01]  /*5240*/  SHF.R.S32.HI R30, RZ, 0x2, R7 ;  /* 0x00000002ff1e7819 */ /* 0x000fe20000011407 */
[----:B--2---:R-:W-:Y:S02]  /*5250*/  IMAD.SHL.U32 R6, R8, 0x8, RZ ;  /* 0x0000000808067824 */ /* 0x004fe400078e00ff */
[----:B------:R-:W-:Y:S01]  /*5260*/  IMAD.IADD R0, R9, 0x1, -R0 ;  /* 0x0000000109007824 */ /* 0x000fe200078e0a00 */
[----:B------:R-:W-:-:S02]  /*5270*/  LEA.HI R8, R7, R30, RZ, 0x1 ;  /* 0x0000001e07087211 */ /* 0x000fc400078f08ff */
[----:B------:R-:W-:Y:S01]  /*5280*/  LOP3.LUT R7, R6, 0xc0, RZ, 0xc0, !PT ;  /* 0x000000c006077812 */ /* 0x000fe200078ec0ff */
[----:B------:R-:W-:Y:S01]  /*5290*/  IMAD.SHL.U32 R40, R0, 0x8, RZ ;  /* 0x0000000800287824 */ /* 0x000fe200078e00ff */
[----:B----4-:R-:W-:Y:S02]  /*52a0*/  LOP3.LUT R5, R8, 0x3fffffe, RZ, 0xc0, !PT ;  /* 0x03fffffe08057812 */ /* 0x010fe400078ec0ff */
[----:B------:R-:W-:Y:S02]  /*52b0*/  SHF.R.U32.HI R0, RZ, 0x3, R7 ;  /* 0x00000003ff007819 */ /* 0x000fe40000011607 */
[----:B------:R-:W-:Y:S01]  /*52c0*/  LOP3.LUT R7, R7, 0x18, R40, 0xf8, !PT ;  /* 0x0000001807077812 */ /* 0x000fe200078ef828 */
[----:B------:R-:W-:-:S03]  /*52d0*/  IMAD.IADD R5, R30, 0x1, -R5 ;  /* 0x000000011e057824 */ /* 0x000fc600078e0a05 */
[----:B------:R-:W-:Y:S01]  /*52e0*/  LOP3.LUT R0, R7, R0, RZ, 0x3c, !PT ;  /* 0x0000000007007212 */ /* 0x000fe200078e3cff */
[----:B------:R-:W-:-:S04]  /*52f0*/  IMAD R5, R10, 0x8, R5 ;  /* 0x000000080a057824 */ /* 0x000fc800078e0205 */
[----:B------:R-:W-:Y:S01]  /*5300*/  IMAD.U32 R0, R5, 0x20, R0 ;  /* 0x0000002005007824 */ /* 0x000fe200078e0000 */
[----:B---3--:R-:W-:Y:S02]  /*5310*/  @P0 R2UR UR8, R11 ;  /* 0x000000000b0802ca */ /* 0x008fe400000e0000 */
[----:B-----5:R-:W-:-:S11]  /*5320*/  @P1 R2UR UR6, R4 ;  /* 0x00000000040612ca */ /* 0x020fd600000e0000 */
[----:B------:R-:W-:Y:S02]  /*5330*/  @UP0 USHF.R.S32.HI UR9, URZ, 0x1f, UR8 ;  /* 0x0000001f3f090899 */ /* 0x000fe40008011408 */
[----:B------:R-:W-:-:S05]  /*5340*/  @UP0 UMOV UR4, UR8 ;  /* 0x0000000800040c82 */ /* 0x000fca0008000000 */
[----:B------:R-:W-:Y:S01]  /*5350*/  @UP0 UMOV UR5, UR9 ;  /* 0x0000000900050c82 */ /* 0x000fe20008000000 */
[----:B------:R-:W-:Y:S05]  /*5360*/  @P1 BRA `(.L_x_2713) ;  /* 0x0000000000181947 */ /* 0x000fea0003800000 */
[----:B------:R-:W-:Y:S05]  /*5370*/  @!P0 BRA `(.L_x_2713) ;  /* 0x0000000000148947 */ /* 0x000fea0003800000 */
[----:B------:R-:W2:Y:S04]  /*5380*/  LDG.E R5, desc[UR46][R2.64] ;  /* 0x0000002e02057981 */ /* 0x000ea8000c1e1900 */
[----:B------:R-:W3:Y:S01]  /*5390*/  LDG.E R4, desc[UR46][R2.64+0x4] ;  /* 0x0000042e02047981 */ /* 0x000ee2000c1e1900 */
[----:B--2---:R-:W-:Y:S02]  /*53a0*/  R2UR UR8, R5 ;  /* 0x00000000050872ca */ /* 0x004fe400000e0000 */
[----:B---3--:R-:W-:-:S13]  /*53b0*/  R2UR UR6, R4 ;  /* 0x00000000040672ca */ /* 0x008fda00000e0000 */
[----:B------:R-:W-:-:S12]  /*53c0*/  UIADD3 UR6, -UR8, UR6, URZ ;  /* 0x0000000608067290 */ /* 0x000fd8000fffe13f */
.L_x_2713:
[----:B------:R-:W-:Y:S01]  /*53d0*/  LEA R0, R0, UR7, 0x1 ;  /* 0x0000000700007c11 */ /* 0x000fe2000f8e08ff */
[----:B------:R-:W-:Y:S01]  /*53e0*/  UIMAD UR6, UR36, -0x80, UR6 ;  /* 0xffffff80240678a4 */ /* 0x000fe2000f8e0206 */
[----:B------:R-:W-:Y:S01]  /*53f0*/  SHF.R.S32.HI R41, RZ, 0x1f, R40 ;  /* 0x0000001fff297819 */ /* 0x000fe20000011428 */
[----:B------:R-:W-:Y:S01]  /*5400*/  ULDC.64 UR8, c[0x0][0x850] ;  /* 0x0002140000087ab9 */ /* 0x000fe20000000a00 */
[----:B------:R-:W-:Y:S01]  /*5410*/  VIADD R28, R30, 0x40 ;  /* 0x000000401e1c7836 */ /* 0x000fe20000000000 */
[----:B------:R1:W2:Y:S01]  /*5420*/  LDS.128 R16, [R0+0x7000] ;  /* 0x0070000000107984 */ /* 0x0002a20000000c00 */
[----:B------:R-:W-:Y:S02]  /*5430*/  UIMAD UR7, UR40, UR8, URZ ;  /* 0x00000008280772a4 */ /* 0x000fe4000f8e023f */
[----:B------:R-:W-:Y:S01]  /*5440*/  IMAD.U32 R3, RZ, RZ, UR8 ;  /* 0x00000008ff037e24 */ /* 0x000fe2000f8e00ff */
[----:B------:R-:W-:Y:S01]  /*5450*/  UISETP.LT.AND UP1, UPT, UR6, 0x80, UPT ;  /* 0x000000800600788c */ /* 0x000fe2000bf21270 */
[----:B------:R1:W3:Y:S01]  /*5460*/  LDS.128 R20, [R0+0x9000] ;  /* 0x0090000000147984 */ /* 0x0002e20000000c00 */
[----:B------:R-:W-:-:S02]  /*5470*/  UIMAD UR7, UR37, UR9, UR7 ;  /* 0x00000009250772a4 */ /* 0x000fc4000f8e0207 */
[----:B------:R-:W-:Y:S01]  /*5480*/  IMAD.WIDE.U32 R2, R3, UR37, R40 ;  /* 0x0000002503027c25 */ /* 0x000fe2000f8e0028 */
[----:B------:R-:W-:Y:S01]  /*5490*/  USEL UR9, UR6, 0x80, UP1 ;  /* 0x0000008006097887 */ /* 0x000fe20008800000 */
[----:B------:R1:W4:Y:S01]  /*54a0*/  LDS.128 R24, [R0+0xb000] ;  /* 0x00b0000000187984 */ /* 0x0003220000000c00 */
[----:B------:R-:W-:Y:S01]  /*54b0*/  USHF.R.S32.HI UR6, URZ, 0x1f, UR39 ;  /* 0x0000001f3f067899 */ /* 0x000fe20008011427 */
[----:B------:R-:W-:Y:S01]  /*54c0*/  IMAD.U32 R45, RZ, RZ, UR36 ;  /* 0x00000024ff2d7e24 */ /* 0x000fe2000f8e00ff */
[----:B------:R-:W-:Y:S01]  /*54d0*/  USEL UR39, UR39, URZ, !UP0 ;  /* 0x0000003f27277287 */ /* 0x000fe2000c000000 */
[----:B------:R1:W1:Y:S01]  /*54e0*/  LDS.128 R12, [R0+0x1000] ;  /* 0x00100000000c7984 */ /* 0x0002620000000c00 */
[----:B------:R-:W-:Y:S01]  /*54f0*/  USEL UR8, UR6, URZ, !UP0 ;  /* 0x0000003f06087287 */ /* 0x000fe2000c000000 */
[----:B------:R-:W-:Y:S01]  /*5500*/  VIADD R29, R3, UR7 ;  /* 0x00000007031d7c36 */ /* 0x000fe20008000000 */
[----:B------:R-:W-:Y:S01]  /*5510*/  ISETP.GE.AND P0, PT, R28, UR9, PT ;  /* 0x000000091c007c0c */ /* 0x000fe2000bf06270 */
[----:B------:R1:W1:Y:S01]  /*5520*/  LDS.128 R8, [R0+0x3000] ;  /* 0x0030000000087984 */ /* 0x0002620000000c00 */
[----:B------:R-:W-:Y:S01]  /*5530*/  IMAD.MOV.U32 R28, RZ, RZ, R2 ;  /* 0x000000ffff1c7224 */ /* 0x000fe200078e0002 */
[----:B------:R-:W-:Y:S01]  /*5540*/  ULDC.64 UR6, c[0x0][0x858] ;  /* 0x0002160000067ab9 */ /* 0x000fe20000000a00 */
[C---:B------:R-:W-:Y:S01]  /*5550*/  ISETP.GE.AND P1, PT, R30.reuse, UR9, PT ;  /* 0x000000091e007c0c */ /* 0x040fe2000bf26270 */
[----:B------:R1:W1:Y:S01]  /*5560*/  LDS.128 R4, [R0+0x5000] ;  /* 0x0050000000047984 */ /* 0x0002620000000c00 */
[----:B------:R-:W-:Y:S01]  /*5570*/  IADD3 R2, P2, R30, UR4, RZ ;  /* 0x000000041e027c10 */ /* 0x000fe2000ff5e0ff */
[----:B------:R-:W-:-:S02]  /*5580*/  UIMAD UR4, UR8, UR6, URZ ;  /* 0x00000006080472a4 */ /* 0x000fc4000f8e023f */
[----:B------:R-:W-:Y:S01]  /*5590*/  IMAD.U32 R47, RZ, RZ, UR6 ;  /* 0x00000006ff2f7e24 */ /* 0x000fe2000f8e00ff */
[----:B------:R-:W-:Y:S01]  /*55a0*/  BSSY B0, `(.L_x_2714) ;  /* 0x000001c000007945 */ /* 0x000fe20003800000 */
[----:B------:R-:W-:Y:S01]  /*55b0*/  LEA.HI.X.SX32 R3, R30, UR5, 0x1, P2 ;  /* 0x000000051e037c11 */ /* 0x000fe200090f0eff */
[----:B------:R-:W-:Y:S02]  /*55c0*/  UIMAD UR4, UR39, UR7, UR4 ;  /* 0x00000007270472a4 */ /* 0x000fe4000f8e0204 */
[----:B------:R-:W-:-:S04]  /*55d0*/  IMAD.WIDE.U32 R46, R47, UR39, R28 ;  /* 0x000000272f2e7c25 */ /* 0x000fc8000f8e001c */
[----:B------:R-:W-:-:S04]  /*55e0*/  IMAD.WIDE R44, R45, 0x80, R2 ;  /* 0x000000802d2c7825 */ /* 0x000fc800078e0202 */
[----:B------:R-:W-:Y:S02]  /*55f0*/  VIADD R43, R47, UR4 ;  /* 0x000000042f2b7c36 */ /* 0x000fe40008000000 */
[----:B------:R-:W-:Y:S01]  /*5600*/  VIADD R50, R40, 0x20 ;  /* 0x0000002028327836 */ /* 0x000fe20000000000 */
[----:B--2---:R-:W-:Y:S06]  /*5610*/  @P1 BRA `(.L_x_2715) ;  /* 0x0000000000501947 */ /* 0x004fec0003800000 */
[----:B------:R-:W-:Y:S01]  /*5620*/  ULDC UR4, c[0x0][0x83c] ;  /* 0x00020f0000047ab9 */ /* 0x000fe20000000800 */
[----:B------:R-:W2:Y:S01]  /*5630*/  LDS.128 R28, [R0+0x8000] ;  /* 0x00800000001c7984 */ /* 0x000ea20000000c00 */
[C---:B------:R-:W-:Y:S01]  /*5640*/  ISETP.GE.AND P2, PT, R40.reuse, UR4, PT ;  /* 0x0000000428007c0c */ /* 0x040fe2000bf46270 */
[----:B------:R-:W-:Y:S01]  /*5650*/  ULDC.64 UR6, c[0x0][0x848] ;  /* 0x0002120000067ab9 */ /* 0x000fe20000000a00 */
[----:B------:R-:W-:Y:S01]  /*5660*/  VIADD R48, R40, 0x40 ;  /* 0x0000004028307836 */ /* 0x000fe20000000000 */
[----:B------:R-:W5:Y:S01]  /*5670*/  LDS.128 R32, [R0+0xa000] ;  /* 0x00a0000000207984 */ /* 0x000f620000000c00 */
[----:B------:R-:W-:Y:S01]  /*5680*/  IMAD R49, R45, UR6, RZ ;  /* 0x000000062d317c24 */ /* 0x000fe2000f8e02ff */
[----:B------:R-:W-:Y:S01]  /*5690*/  ISETP.GE.AND P3, PT, R50, UR4, PT ;  /* 0x0000000432007c0c */ /* 0x000fe2000bf66270 */
[----:B------:R-:W-:Y:S01]  /*56a0*/  IMAD.MOV.U32 R42, RZ, RZ, R46 ;  /* 0x000000ffff2a7224 */ /* 0x000fe200078e002e */
[----:B------:R-:W-:Y:S01]  /*56b0*/  ISETP.GE.AND P4, PT, R48, UR4, PT ;  /* 0x0000000430007c0c */ /* 0x000fe2000bf86270 */
[----:B------:R-:W-:-:S02]  /*56c0*/  IMAD R49, R44, UR7, R49 ;  /* 0x000000072c317c24 */ /* 0x000fc4000f8e0231 */
[----:B------:R-:W-:Y:S01]  /*56d0*/  IMAD.WIDE.U32 R2, R44, UR6, R42 ;  /* 0x000000062c027c25 */ /* 0x000fe2000f8e002a */
[----:B------:R-:W-:Y:S02]  /*56e0*/  ULDC.64 UR6, c[0x0][0x830] ;  /* 0x00020c0000067ab9 */ /* 0x000fe40000000a00 */
[----:B------:R-:W3:Y:S01]  /*56f0*/  @!P2 LDS.128 R36, [R0+0x6000] ;  /* 0x006000000024a984 */ /* 0x000ee20000000c00 */
[----:B------:R-:W-:Y:S01]  /*5700*/  IMAD.IADD R3, R3, 0x1, R49 ;  /* 0x0000000103037824 */ /* 0x000fe200078e0231 */
[----:B------:R-:W-:-:S04]  /*5710*/  LEA R48, P5, R2, UR6, 0x1 ;  /* 0x0000000602307c11 */ /* 0x000fc8000f8a08ff */
[----:B------:R-:W-:-:S05]  /*5720*/  LEA.HI.X R49, R2, UR7, R3, 0x1, P5 ;  /* 0x0000000702317c11 */ /* 0x000fca000a8f0c03 */
[----:B--2---:R2:W-:Y:S04]  /*5730*/  @!P3 STG.E.128 desc[UR46][R48.64+0x40], R28 ;  /* 0x0000401c3000b986 */ /* 0x0045e8000c101d2e */
[----:B-----5:R2:W-:Y:S04]  /*5740*/  @!P4 STG.E.128 desc[UR46][R48.64+0x80], R32 ;  /* 0x000080203000c986 */ /* 0x0205e8000c101d2e */
[----:B---3--:R2:W-:Y:S02]  /*5750*/  @!P2 STG.E.128 desc[UR46][R48.64], R36 ;  /* 0x000000243000a986 */ /* 0x0085e4000c101d2e */
.L_x_2715:
[----:B------:R-:W-:Y:S05]  /*5760*/  BSYNC B0 ;  /* 0x0000000000007941 */ /* 0x000fea0003800000 */
.L_x_2714:
[----:B------:R-:W-:Y:S04]  /*5770*/  BSSY B0, `(.L_x_2716) ;  /* 0x0000016000007945 */ /* 0x000fe80003800000 */
[----:B------:R-:W-:Y:S05]  /*5780*/  @P0 BRA `(.L_x_2717) ;  /* 0x0000000000500947 */ /* 0x000fea0003800000 */
[----:B--2---:R-:W-:Y:S01]  /*5790*/  IADD3 R29, P2, R44, 0x40, RZ ;  /* 0x000000402c1d7810 */ /* 0x004fe20007f5e0ff */
[----:B------:R-:W-:Y:S01]  /*57a0*/  ULDC.64 UR6, c[0x0][0x848] ;  /* 0x0002120000067ab9 */ /* 0x000fe20000000a00 */
[----:B------:R-:W-:Y:S01]  /*57b0*/  IMAD.MOV.U32 R3, RZ, RZ, R43 ;  /* 0x000000ffff037224 */ /* 0x000fe200078e002b */
[----:B------:R-:W-:Y:S01]  /*57c0*/  ULDC UR4, c[0x0][0x83c] ;  /* 0x00020f0000047ab9 */ /* 0x000fe20000000800 */
[C---:B------:R-:W-:Y:S01]  /*57d0*/  VIADD R30, R40.reuse, 0x40 ;  /* 0x00000040281e7836 */ /* 0x040fe20000000000 */
[----:B------:R-:W-:Y:S01]  /*57e0*/  ISETP.GE.AND P3, PT, R40, UR4, PT ;  /* 0x0000000428007c0c */ /* 0x000fe2000bf66270 */
[----:B------:R-:W-:Y:S01]  /*57f0*/  IMAD.X R2, RZ, RZ, R45, P2 ;  /* 0x000000ffff027224 */ /* 0x000fe200010e062d */
[----:B------:R-:W-:Y:S02]  /*5800*/  ISETP.GE.AND P4, PT, R50, UR4, PT ;  /* 0x0000000432007c0c */ /* 0x000fe4000bf86270 */
[----:B------:R-:W-:Y:S01]  /*5810*/  ISETP.GE.AND P5, PT, R30, UR4, PT ;  /* 0x000000041e007c0c */ /* 0x000fe2000bfa6270 */
[----:B------:R-:W-:-:S02]  /*5820*/  IMAD R28, R2, UR6, RZ ;  /* 0x00000006021c7c24 */ /* 0x000fc4000f8e02ff */
[----:B------:R-:W-:-:S04]  /*5830*/  IMAD.MOV.U32 R2, RZ, RZ, R46 ;  /* 0x000000ffff027224 */ /* 0x000fc800078e002e */
[----:B------:R-:W-:-:S04]  /*5840*/  IMAD.WIDE.U32 R2, R29, UR6, R2 ;  /* 0x000000061d027c25 */ /* 0x000fc8000f8e0002 */
[----:B------:R-:W-:Y:S01]  /*5850*/  IMAD R29, R29, UR7, R28 ;  /* 0x000000071d1d7c24 */ /* 0x000fe2000f8e021c */
[----:B------:R-:W-:Y:S02]  /*5860*/  ULDC.64 UR6, c[0x0][0x830] ;  /* 0x00020c0000067ab9 */ /* 0x000fe40000000a00 */
[----:B------:R-:W-:Y:S01]  /*5870*/  LEA R28, P2, R2, UR6, 0x1 ;  /* 0x00000006021c7c11 */ /* 0x000fe2000f8408ff */
[----:B------:R-:W-:-:S05]  /*5880*/  IMAD.IADD R3, R3, 0x1, R29 ;  /* 0x0000000103037824 */ /* 0x000fca00078e021d */
[----:B------:R-:W-:-:S05]  /*5890*/  LEA.HI.X R29, R2, UR7, R3, 0x1, P2 ;  /* 0x00000007021d7c11 */ /* 0x000fca00090f0c03 */
[----:B------:R2:W-:Y:S04]  /*58a0*/  @!P3 STG.E.128 desc[UR46][R28.64], R16 ;  /* 0x000000101c00b986 */ /* 0x0005e8000c101d2e */
[----:B---3--:R2:W-:Y:S04]  /*58b0*/  @!P4 STG.E.128 desc[UR46][R28.64+0x40], R20 ;  /* 0x000040141c00c986 */ /* 0x0085e8000c101d2e */
[----:B----4-:R2:W-:Y:S02]  /*58c0*/  @!P5 STG.E.128 desc[UR46][R28.64+0x80], R24 ;  /* 0x000080181c00d986 */ /* 0x0105e4000c101d2e */
.L_x_2717:
[----:B------:R-:W-:Y:S05]  /*58d0*/  BSYNC B0 ;  /* 0x0000000000007941 */ /* 0x000fea0003800000 */
.L_x_2716:
[----:B--2---:R2:W1:Y:S01]  /*58e0*/  LDS.128 R16, [R0] ;  /* 0x0000000000107984 */ /* 0x0044620000000c00 */
[----:B------:R-:W-:Y:S01]  /*58f0*/  ULDC.64 UR4, c[0x0][0x820] ;  /* 0x0002080000047ab9 */ /* 0x000fe20000000a00 */
[----:B------:R-:W-:Y:S01]  /*5900*/  ULDC.64 UR6, c[0x0][0x828] ;  /* 0x00020a0000067ab9 */ /* 0x000fe20000000a00 */
[----:B------:R-:W-:Y:S01]  /*5910*/  UIMAD UR40, UR40, UR4, URZ ;  /* 0x00000004282872a4 */ /* 0x000fe2000f8e023f */
[----:B---3--:R2:W3:Y:S01]  /*5920*/  LDS.128 R20, [R0+0x2000] ;  /* 0x0020000000147984 */ /* 0x0084e20000000c00 */
[----:B------:R-:W-:Y:S01]  /*5930*/  IMAD.U32 R3, RZ, RZ, UR4 ;  /* 0x00000004ff037e24 */ /* 0x000fe2000f8e00ff */
[----:B------:R-:W-:Y:S02]  /*5940*/  UIMAD UR4, UR8, UR6, URZ ;  /* 0x00000006080472a4 */ /* 0x000fe4000f8e023f */
[----:B------:R-:W-:Y:S01]  /*5950*/  IMAD.U32 R31, RZ, RZ, UR6 ;  /* 0x00000006ff1f7e24 */ /* 0x000fe2000f8e00ff */
[----:B----4-:R2:W4:Y:S01]  /*5960*/  LDS.128 R24, [R0+0x4000] ;  /* 0x0040000000187984 */ /* 0x0105220000000c00 */
[----:B------:R-:W-:-:S02]  /*5970*/  UIMAD UR40, UR37, UR5, UR40 ;  /* 0x00000005252872a4 */ /* 0x000fc4000f8e0228 */
[----:B------:R-:W-:Y:S01]  /*5980*/  IMAD.WIDE.U32 R2, R3, UR37, R40 ;  /* 0x0000002503027c25 */ /* 0x000fe2000f8e0028 */
[----:B------:R-:W-:Y:S01]  /*5990*/  UIMAD UR4, UR39, UR7, UR4 ;  /* 0x00000007270472a4 */ /* 0x000fe2000f8e0204 */
[----:B------:R-:W-:Y:S02]  /*59a0*/  BSSY B0, `(.L_x_2718) ;  /* 0x0000016000007945 */ /* 0x000fe40003800000 */
[----:B------:R-:W-:Y:S02]  /*59b0*/  VIADD R3, R3, UR40 ;  /* 0x0000002803037c36 */ /* 0x000fe40008000000 */
[----:B------:R-:W-:-:S04]  /*59c0*/  IMAD.WIDE.U32 R30, R31, UR39, R2 ;  /* 0x000000271f1e7c25 */ /* 0x000fc8000f8e0002 */
[----:B------:R-:W-:Y:S01]  /*59d0*/  VIADD R29, R31, UR4 ;  /* 0x000000041f1d7c36 */ /* 0x000fe20008000000 */
[----:B--2---:R-:W-:Y:S06]  /*59e0*/  @P1 BRA `(.L_x_2719) ;  /* 0x0000000000441947 */ /* 0x004fec0003800000 */
[----:B------:R-:W-:Y:S01]  /*59f0*/  ULDC.64 UR6, c[0x0][0x818] ;  /* 0x0002060000067ab9 */ /* 0x000fe20000000a00 */
[C---:B-1----:R-:W-:Y:S01]  /*5a00*/  VIADD R0, R40.reuse, 0x40 ;  /* 0x0000004028007836 */ /* 0x042fe20000000000 */
        /* <DEDUP_REMOVED lines=12> */
[----:B------:R2:W-:Y:S04]  /*5ad0*/  @!P1 STG.E.128 desc[UR46][R32.64], R16 ;  /* 0x0000001020009986 */ /* 0x0005e8000c101d2e */
[----:B---3--:R2:W-:Y:S04]  /*5ae0*/  @!P2 STG.E.128 desc[UR46][R32.64+0x40], R20 ;  /* 0x000040142000a986 */ /* 0x0085e8000c101d2e */
[----:B----4-:R2:W-:Y:S02]  /*5af0*/  @!P3 STG.E.128 desc[UR46][R32.64+0x80], R24 ;  /* 0x000080182000b986 */ /* 0x0105e4000c101d2e */
.L_x_2719:
[----:B------:R-:W-:Y:S05]  /*5b00*/  BSYNC B0 ;  /* 0x0000000000007941 */ /* 0x000fea0003800000 */
.L_x_2718:
[----:B------:R-:W-:Y:S05]  /*5b10*/  @P0 BRA `(.L_x_2687) ;  /* 0x0000004c00d00947 */ /* 0x000fea0003800000 */
[----:B-12---:R-:W-:Y:S01]  /*5b20*/  IADD3 R17, P0, R44, 0x40, RZ ;  /* 0x000000402c117810 */ /* 0x006fe20007f1e0ff */
        /* <DEDUP_REMOVED lines=17> */
[----:B------:R1:W-:Y:S06]  /*5c40*/  @!P2 STG.E.128 desc[UR46][R16.64+0x40], R8 ;  /* 0x000040081000a986 */ /* 0x0003ec000c101d2e */
[----:B------:R-:W-:Y:S05]  /*5c50*/  @P0 BRA `(.L_x_2687) ;  /* 0x0000004c00800947 */ /* 0x000fea0003800000 */
[----:B------:R2:W-:Y:S01]  /*5c60*/  STG.E.128 desc[UR46][R16.64+0x80], R4 ;  /* 0x0000800410007986 */ /* 0x0005e2000c101d2e */
[----:B------:R-:W-:Y:S05]  /*5c70*/  BRA `(.L_x_2687) ;  /* 0x0000004c00787947 */ /* 0x000fea0003800000 */
.L_x_2712:
[----:B------:R-:W-:Y:S01]  /*5c80*/  ULDC.64 UR4, c[0x0][0x870] ;  /* 0x00021c0000047ab9 */ /* 0x000fe20000000a00 */
[----:B------:R-:W-:Y:S01]  /*5c90*/  ULDC.64 UR6, c[0x0][0x878] ;  /* 0x00021e0000067ab9 */ /* 0x000fe20000000a00 */
[----:B------:R-:W-:Y:S02]  /*5ca0*/  UISETP.NE.U32.AND UP0, UPT, UR4, URZ, UPT ;  /* 0x0000003f0400728c */ /* 0x000fe4000bf05070 */
[----:B------:R-:W-:Y:S02]  /*5cb0*/  UISETP.NE.U32.AND UP1, UPT, UR6, URZ, UPT ;  /* 0x0000003f0600728c */ /* 0x000fe4000bf25070 */
[----:B------:R-:W-:Y:S02]  /*5cc0*/  UISETP.NE.AND.EX UP0, UPT, UR5, URZ, UPT, UP0 ;  /* 0x0000003f0500728c */ /* 0x000fe4000bf05300 */
[----:B------:R-:W-:Y:S01]  /*5cd0*/  UISETP.NE.AND.EX UP1, UPT, UR7, URZ, UPT, UP1 ;  /* 0x0000003f0700728c */ /* 0x000fe2000bf25310 */
[----:B------:R-:W-:-:S03]  /*5ce0*/  ULDC.64 UR4, c[0x0][0x870] ;  /* 0x00021c0000047ab9 */ /* 0x000fc60000000a00 */
[----:B------:R-:W-:Y:S01]  /*5cf0*/  PLOP3.LUT P0, PT, PT, PT, UP0, 0x80, 0x0 ;  /* 0x000000000000781c */ /* 0x000fe20003f0f008 */
[----:B------:R-:W-:-:S06]  /*5d00*/  UIMAD.WIDE UR4, UR39, 0x4, UR4 ;  /* 0x00000004270478a5 */ /* 0x000fcc000f8e0204 */
[----:B------:R-:W-:Y:S02]  /*5d10*/  IMAD.U32 R2, RZ, RZ, UR4 ;  /* 0x00000004ff027e24 */ /* 0x000fe4000f8e00ff */
[----:B------:R-:W-:Y:S01]  /*5d20*/  IMAD.U32 R3, RZ, RZ, UR5 ;  /* 0x00000005ff037e24 */ /* 0x000fe2000f8e00ff */
[----:B------:R-:W-:-:S04]  /*5d30*/  @UP1 ULDC.64 UR4, c[0x0][0x878] ;  /* 0x00021e0000041ab9 */ /* 0x000fc80000000a00 */
[----:B-1----:R-:W2:Y:S01]  /*5d40*/  @P0 LDG.E R6, desc[UR46][R2.64] ;  /* 0x0000002e02060981 */ /* 0x002ea2000c1e1900 */
[----:B------:R-:W-:Y:S01]  /*5d50*/  PLOP3.LUT P1, PT, PT, PT, UP1, 0x80, 0x0 ;  /* 0x000000000000781c */ /* 0x000fe20003f2f018 */
[----:B------:R-:W-:-:S06]  /*5d60*/  @UP1 UIMAD.WIDE UR4, UR39, 0x4, UR4 ;  /* 0x00000004270418a5 */ /* 0x000fcc000f8e0204 */
[----:B------:R-:W-:Y:S02]  /*5d70*/  IMAD.U32 R4, RZ, RZ, UR4 ;  /* 0x00000004ff047e24 */ /* 0x000fe4000f8e00ff */
[----:B------:R-:W-:-:S05]  /*5d80*/  IMAD.U32 R5, RZ, RZ, UR5 ;  /* 0x00000005ff057e24 */ /* 0x000fca000f8e00ff */
[----:B------:R-:W3:Y:S01]  /*5d90*/  @P1 LDG.E R4, desc[UR46][R4.64] ;  /* 0x0000002e04041981 */ /* 0x000ee2000c1e1900 */
[----:B------:R-:W-:Y:S01]  /*5da0*/  ULDC UR6, c[0x0][0x808] ;  /* 0x0002020000067ab9 */ /* 0x000fe20000000800 */
[----:B------:R-:W-:Y:S01]  /*5db0*/  UMOV UR4, URZ ;  /* 0x0000003f00047c82 */ /* 0x000fe20008000000 */
[----:B------:R-:W-:Y:S01]  /*5dc0*/  UMOV UR5, URZ ;  /* 0x0000003f00057c82 */ /* 0x000fe20008000000 */
[----:B------:R-:W1:Y:S02]  /*5dd0*/  S2R R0, SR_TID.X ;  /* 0x0000000000007919 */ /* 0x000e640000002100 */
[----:B-1----:R-:W-:-:S05]  /*5de0*/  VIADD R0, R0, 0xffffff80 ;  /* 0xffffff8000007836 */ /* 0x002fca0000000000 */
[----:B------:R-:W-:-:S04]  /*5df0*/  SHF.R.S32.HI R7, RZ, 0x1f, R0 ;  /* 0x0000001fff077819 */ /* 0x000fc80000011400 */
[----:B------:R-:W-:-:S04]  /*5e00*/  LEA.HI R7, R7, R0, RZ, 0x2 ;  /* 0x0000000007077211 */ /* 0x000fc800078f10ff */
[----:B------:R-:W-:Y:S02]  /*5e10*/  LOP3.LUT R9, R7, 0x1ffffffc, RZ, 0xc0, !PT ;  /* 0x1ffffffc07097812 */ /* 0x000fe400078ec0ff */
[----:B------:R-:W-:-:S03]  /*5e20*/  SHF.R.S32.HI R7, RZ, 0x2, R7 ;  /* 0x00000002ff077819 */ /* 0x000fc60000011407 */
[----:B------:R-:W-:-:S04]  /*5e30*/  IMAD.IADD R9, R0, 0x1, -R9 ;  /* 0x0000000100097824 */ /* 0x000fc800078e0a09 */
[----:B------:R-:W-:Y:S01]  /*5e40*/  IMAD.SHL.U32 R10, R9, 0x8, RZ ;  /* 0x00000008090a7824 */ /* 0x000fe200078e00ff */
[----:B--2---:R-:W-:-:S13]  /*5e50*/  @P0 R2UR UR7, R6 ;  /* 0x00000000060702ca */ /* 0x004fda00000e0000 */
[----:B------:R-:W-:Y:S01]  /*5e60*/  @UP0 USHF.R.S32.HI UR8, URZ, 0x1f, UR7 ;  /* 0x0000001f3f080899 */ /* 0x000fe20008011407 */
[----:B---3--:R-:W-:Y:S01]  /*5e70*/  @P1 R2UR UR6, R4 ;  /* 0x00000000040612ca */ /* 0x008fe200000e0000 */
[----:B------:R-:W-:-:S05]  /*5e80*/  @UP0 UMOV UR4, UR7 ;  /* 0x0000000700040c82 */ /* 0x000fca0008000000 */
[----:B------:R-:W-:Y:S01]  /*5e90*/  @UP0 UMOV UR5, UR8 ;  /* 0x0000000800050c82 */ /* 0x000fe20008000000 */
[----:B------:R-:W-:Y:S08]  /*5ea0*/  @P1 BRA `(.L_x_2720) ;  /* 0x0000000000181947 */ /* 0x000ff00003800000 */
[----:B------:R-:W-:Y:S05]  /*5eb0*/  @!P0 BRA `(.L_x_2720) ;  /* 0x0000000000148947 */ /* 0x000fea0003800000 */
[----:B------:R-:W2:Y:S04]  /*5ec0*/  LDG.E R4, desc[UR46][R2.64] ;  /* 0x0000002e02047981 */ /* 0x000ea8000c1e1900 */
[----:B------:R-:W3:Y:S01]  /*5ed0*/  LDG.E R0, desc[UR46][R2.64+0x4] ;  /* 0x0000042e02007981 */ /* 0x000ee2000c1e1900 */
[----:B--2---:R-:W-:Y:S02]  /*5ee0*/  R2UR UR7, R4 ;  /* 0x00000000040772ca */ /* 0x004fe400000e0000 */
[----:B---3--:R-:W-:-:S13]  /*5ef0*/  R2UR UR6, R0 ;  /* 0x00000000000672ca */ /* 0x008fda00000e0000 */
[----:B------:R-:W-:-:S12]  /*5f00*/  UIADD3 UR6, -UR7, UR6, URZ ;  /* 0x0000000607067290 */ /* 0x000fd8000fffe13f */
.L_x_2720:
[----:B------:R-:W-:Y:S01]  /*5f10*/  ULDC.64 UR8, c[0x0][0x820] ;  /* 0x0002080000087ab9 */ /* 0x000fe20000000a00 */
[----:B------:R-:W-:Y:S01]  /*5f20*/  UIMAD UR6, UR36, -0x80, UR6 ;  /* 0xffffff80240678a4 */ /* 0x000fe2000f8e0206 */
[----:B------:R-:W-:Y:S01]  /*5f30*/  IMAD.U32 R5, RZ, RZ, UR8 ;  /* 0x00000008ff057e24 */ /* 0x000fe2000f8e00ff */
[----:B------:R-:W-:Y:S01]  /*5f40*/  UIMAD UR7, UR40, UR8, URZ ;  /* 0x00000008280772a4 */ /* 0x000fe2000f8e023f */
[--C-:B------:R-:W-:Y:S01]  /*5f50*/  SHF.R.S32.HI R11, RZ, 0x1f, R10.reuse ;  /* 0x0000001fff0b7819 */ /* 0x100fe2000001140a */
[----:B------:R-:W-:Y:S01]  /*5f60*/  ULDC.64 UR10, c[0x0][0x828] ;  /* 0x00020a00000a7ab9 */ /* 0x000fe20000000a00 */
[C---:B------:R-:W-:Y:S01]  /*5f70*/  IADD3 R2, P2, R7.reuse, UR4, RZ ;  /* 0x0000000407027c10 */ /* 0x040fe2000ff5e0ff */
[----:B------:R-:W-:Y:S01]  /*5f80*/  UIMAD UR8, UR37, UR9, UR7 ;  /* 0x00000009250872a4 */ /* 0x000fe2000f8e0207 */
[----:B------:R-:W-:Y:S01]  /*5f90*/  ISETP.GE.AND P1, PT, R7, UR6, PT ;  /* 0x0000000607007c0c */ /* 0x000fe2000bf26270 */
[----:B------:R-:W-:Y:S01]  /*5fa0*/  USHF.R.S32.HI UR7, URZ, 0x1f, UR39 ;  /* 0x0000001f3f077899 */ /* 0x000fe20008011427 */
[----:B------:R-:W-:Y:S01]  /*5fb0*/  IMAD.WIDE.U32 R4, R5, UR37, R10 ;  /* 0x0000002505047c25 */ /* 0x000fe2000f8e000a */
[----:B------:R-:W-:Y:S01]  /*5fc0*/  USEL UR39, UR39, URZ, !UP0 ;  /* 0x0000003f27277287 */ /* 0x000fe2000c000000 */
[----:B------:R-:W-:Y:S01]  /*5fd0*/  LEA.HI.X.SX32 R3, R7, UR5, 0x1, P2 ;  /* 0x0000000507037c11 */ /* 0x000fe200090f0eff */
[----:B------:R-:W-:Y:S01]  /*5fe0*/  USEL UR7, UR7, URZ, !UP0 ;  /* 0x0000003f07077287 */ /* 0x000fe2000c000000 */
[----:B------:R-:W-:Y:S01]  /*5ff0*/  VIADD R5, R5, UR8 ;  /* 0x0000000805057c36 */ /* 0x000fe20008000000 */
[----:B------:R-:W-:Y:S01]  /*6000*/  BSSY B0, `(.L_x_2721) ;  /* 0x000001d000007945 */ /* 0x000fe20003800000 */
[----:B------:R-:W-:Y:S01]  /*6010*/  IMAD.U32 R9, RZ, RZ, UR10 ;  /* 0x0000000aff097e24 */ /* 0x000fe2000f8e00ff */
[----:B------:R-:W-:Y:S01]  /*6020*/  UIMAD UR4, UR7, UR10, URZ ;  /* 0x0000000a070472a4 */ /* 0x000fe2000f8e023f */
[----:B------:R-:W-:-:S02]  /*6030*/  VIADD R0, R7, 0x40 ;  /* 0x0000004007007836 */ /* 0x000fc40000000000 */
[----:B------:R-:W-:Y:S01]  /*6040*/  IMAD.WIDE.U32 R8, R9, UR39, R4 ;  /* 0x0000002709087c25 */ /* 0x000fe2000f8e0004 */
[----:B------:R-:W-:Y:S02]  /*6050*/  UIMAD UR4, UR39, UR11, UR4 ;  /* 0x0000000b270472a4 */ /* 0x000fe4000f8e0204 */
[----:B------:R-:W-:Y:S01]  /*6060*/  ISETP.GE.AND P0, PT, R0, UR6, PT ;  /* 0x0000000600007c0c */ /* 0x000fe2000bf06270 */
[----:B------:R-:W-:Y:S02]  /*6070*/  IMAD.U32 R7, RZ, RZ, UR36 ;  /* 0x00000024ff077e24 */ /* 0x000fe4000f8e00ff */
[----:B------:R-:W-:Y:S02]  /*6080*/  VIADD R14, R10, 0x20 ;  /* 0x000000200a0e7836 */ /* 0x000fe40000000000 */
[----:B------:R-:W-:Y:S02]  /*6090*/  VIADD R5, R9, UR4 ;  /* 0x0000000409057c36 */ /* 0x000fe40008000000 */
[----:B------:R-:W-:-:S04]  /*60a0*/  IMAD.WIDE R6, R7, 0x80, R2 ;  /* 0x0000008007067825 */ /* 0x000fc800078e0202 */
        /* <DEDUP_REMOVED lines=18> */
.L_x_2722:
[----:B------:R-:W-:Y:S05]  /*61d0*/  BSYNC B0 ;  /* 0x0000000000007941 */ /* 0x000fea0003800000 */
.L_x_2721:
        /* <DEDUP_REMOVED lines=21> */
.L_x_2724:
[----:B------:R-:W-:Y:S05]  /*6330*/  BSYNC B0 ;  /* 0x0000000000007941 */ /* 0x000fea0003800000 */
.L_x_2723:
[----:B------:R-:W-:Y:S01]  /*6340*/  ULDC.64 UR4, c[0x0][0x850] ;  /* 0x0002140000047ab9 */ /* 0x000fe20000000a00 */
[----:B------:R-:W-:Y:S01]  /*6350*/  ULDC.64 UR8, c[0x0][0x858] ;  /* 0x0002160000087ab9 */ /* 0x000fe20000000a00 */
[----:B------:R-:W-:Y:S02]  /*6360*/  UIMAD UR40, UR40, UR4, URZ ;  /* 0x00000004282872a4 */ /* 0x000fe4000f8e023f */
[----:B------:R-:W-:Y:S01]  /*6370*/  IMAD.U32 R3, RZ, RZ, UR4 ;  /* 0x00000004ff037e24 */ /* 0x000fe2000f8e00ff */
[----:B------:R-:W-:Y:S02]  /*6380*/  UIMAD UR4, UR7, UR8, URZ ;  /* 0x00000008070472a4 */ /* 0x000fe4000f8e023f */
[----:B------:R-:W-:Y:S01]  /*6390*/  IMAD.U32 R9, RZ, RZ, UR8 ;  /* 0x00000008ff097e24 */ /* 0x000fe2000f8e00ff */
[----:B------:R-:W-:Y:S02]  /*63a0*/  UIMAD UR40, UR37, UR5, UR40 ;  /* 0x00000005252872a4 */ /* 0x000fe4000f8e0228 */
[----:B------:R-:W-:Y:S01]  /*63b0*/  IMAD.WIDE.U32 R2, R3, UR37, R10 ;  /* 0x0000002503027c25 */ /* 0x000fe2000f8e000a */
[----:B------:R-:W-:Y:S01]  /*63c0*/  UIMAD UR4, UR39, UR9, UR4 ;  /* 0x00000009270472a4 */ /* 0x000fe2000f8e0204 */
[----:B------:R-:W-:Y:S02]  /*63d0*/  BSSY B0, `(.L_x_2725) ;  /* 0x0000015000007945 */ /* 0x000fe40003800000 */
[----:B------:R-:W-:-:S02]  /*63e0*/  VIADD R3, R3, UR40 ;  /* 0x0000002803037c36 */ /* 0x000fc40008000000 */
[----:B------:R-:W-:-:S04]  /*63f0*/  IMAD.WIDE.U32 R8, R9, UR39, R2 ;  /* 0x0000002709087c25 */ /* 0x000fc8000f8e0002 */
[----:B--2---:R-:W-:Y:S01]  /*6400*/  VIADD R5, R9, UR4 ;  /* 0x0000000409057c36 */ /* 0x004fe20008000000 */
[----:B------:R-:W-:Y:S06]  /*6410*/  @P1 BRA `(.L_x_2726) ;  /* 0x0000000000401947 */ /* 0x000fec0003800000 */
[----:B------:R-:W-:Y:S01]  /*6420*/  ULDC.64 UR6, c[0x0][0x848] ;  /* 0x0002120000067ab9 */ /* 0x000fe20000000a00 */
[----:B------:R-:W-:Y:S01]  /*6430*/  IMAD.MOV.U32 R4, RZ, RZ, R8 ;  /* 0x000000ffff047224 */ /* 0x000fe200078e0008 */
[----:B------:R-:W-:Y:S01]  /*6440*/  ULDC UR4, c[0x0][0x83c] ;  /* 0x00020f0000047ab9 */ /* 0x000fe20000000800 */
[----:B-1----:R-:W-:Y:S01]  /*6450*/  IMAD R13, R7, UR6, RZ ;  /* 0x00000006070d7c24 */ /* 0x002fe2000f8e02ff */
        /* <DEDUP_REMOVED lines=12> */
.L_x_2726:
[----:B------:R-:W-:Y:S05]  /*6520*/  BSYNC B0 ;  /* 0x0000000000007941 */ /* 0x000fea0003800000 */
.L_x_2725:
        /* <DEDUP_REMOVED lines=22> */
.L_x_2680:
        /* <DEDUP_REMOVED lines=29> */
.L_x_2728:
[----:B------:R-:W-:Y:S01]  /*6860*/  ULDC UR9, c[0x0][0x8c4] ;  /* 0x0002310000097ab9 */ /* 0x000fe20000000800 */
[----:B------:R-:W-:Y:S01]  /*6870*/  UMOV UR7, UR8 ;  /* 0x0000000800077c82 */ /* 0x000fe20008000000 */
[----:B------:R-:W-:-:S11]  /*6880*/  UISETP.NE.AND UP0, UPT, UR9, 0x1, UPT ;  /* 0x000000010900788c */ /* 0x000fd6000bf05270 */
[----:B------:R-:W-:Y:S02]  /*6890*/  @UP0 ULDC.64 UR10, c[0x0][0x8c8] ;  /* 0x00023200000a0ab9 */ /* 0x000fe40000000a00 */
[----:B------:R-:W-:-:S04]  /*68a0*/  UIMAD.WIDE.U32 UR4, UR8, UR10, URZ ;  /* 0x0000000a080472a5 */ /* 0x000fc8000f8e003f */
[----:B------:R-:W-:-:S04]  /*68b0*/  @UP0 USHF.R.U32.HI UR7, URZ, UR11, UR5 ;  /* 0x0000000b3f070299 */ /* 0x000fc80008011605 */
[----:B------:R-:W-:-:S12]  /*68c0*/  UIMAD UR4, UR7, UR9, URZ ;  /* 0x00000009070472a4 */ /* 0x000fd8000f8e023f */
.L_x_2729:
        /* <DEDUP_REMOVED lines=10> */
[----:B------:R-:W-:Y:S01]  /*6970*/  ULDC.64 UR4, c[0x0][0x8f8] ;  /* 0x00023e0000047ab9 */ /* 0x000fe20000000a00 */
[----:B------:R-:W-:Y:S01]  /*6980*/  UIADD3 UR6, -UR13, URZ, URZ ;  /* 0x0000003f0d067290 */ /* 0x000fe2000fffe13f */
[----:B------:R-:W-:-:S03]  /*6990*/  ISETP.NE.U32.AND P0, PT, RZ, UR4, PT ;  /* 0x00000004ff007c0c */ /* 0x000fc6000bf05070 */
[----:B------:R-:W-:Y:S01]  /*69a0*/  UIMAD UR6, UR9, UR6, UR8 ;  /* 0x00000006090672a4 */ /* 0x000fe2000f8e0208 */
        /* <DEDUP_REMOVED lines=9> */
.L_x_2730:
        /* <DEDUP_REMOVED lines=11> */
[----:B------:R-:W-:Y:S01]  /*6af0*/  R2UR UR4, R0 ;  /* 0x00000000000472ca */ /* 0x000fe200000e0000 */
[----:B------:R-:W-:-:S14]  /*6b00*/  BRA `(.L_x_2731) ;  /* 0x0000000000047947 */ /* 0x000fdc0003800000 */
.L_x_2732:
[----:B------:R-:W-:-:S05]  /*6b10*/  ULDC UR4, c[0x0][0x8ec] ;  /* 0x00023b0000047ab9 */ /* 0x000fca0000000800 */
.L_x_2731:
        /* <DEDUP_REMOVED lines=8> */
[----:B------:R-:W-:Y:S01]  /*6ba0*/  ULDC.64 UR4, c[0x0][0x770] ;  /* 0x0001dc0000047ab9 */ /* 0x000fe20000000a00 */
[----:B------:R-:W-:Y:S01]  /*6bb0*/  ULDC.64 UR14, c[0x0][0x788] ;  /* 0x0001e200000e7ab9 */ /* 0x000fe20000000a00 */
        /* <DEDUP_REMOVED lines=19> */
[----:B------:R-:W-:-:S11]  /*6cf0*/  USHF.R.S32.HI UR11, URZ, 0x1f, UR6 ;  /* 0x0000001f3f0b7899 */ /* 0x000fd60008011406 */
        /* <DEDUP_REMOVED lines=16> */
.L_x_2733:
        /* <DEDUP_REMOVED lines=13> */
.L_x_2734:
        /* <DEDUP_REMOVED lines=12> */
.L_x_2735:
[----:B------:R-:W-:Y:S01]  /*6f90*/  ULEA UR7, UR7, UR10, 0x7 ;  /* 0x0000000a07077291 */ /* 0x000fe2000f8e383f */
[----:B------:R-:W-:Y:S01]  /*6fa0*/  ULDC UR9, c[0x0][0x74c] ;  /* 0x0001d30000097ab9 */ /* 0x000fe20000000800 */
[----:B------:R-:W-:Y:S02]  /*6fb0*/  UIADD3 UR10, UR10, 0x3f, URZ ;  /* 0x0000003f0a0a7890 */ /* 0x000fe4000fffe03f */
[----:B------:R-:W-:-:S04]  /*6fc0*/  UIADD3 UR7, UR7, -UR9, -UR8 ;  /* 0x8000000907077290 */ /* 0x000fc8000fffe808 */
        /* <DEDUP_REMOVED lines=11> */
[----:B------:R-:W-:Y:S01]  /*7080*/  ULDC.64 UR14, c[0x0][0x2d8] ;  /* 0x0000b600000e7ab9 */ /* 0x000fe20000000a00 */
[----:B------:R-:W-:Y:S01]  /*7090*/  ULDC.64 UR28, c[0x0][0x2e0] ;  /* 0x0000b800001c7ab9 */ /* 0x000fe20000000a00 */
[----:B------:R-:W-:Y:S02]  /*70a0*/  UIMAD UR10, UR11, UR14, URZ ;  /* 0x0000000e0b0a72a4 */ /* 0x000fe4000f8e023f */
[----:B------:R-:W-:Y:S02]  /*70b0*/  UIMAD.WIDE.U32 UR8, UR6, UR14, URZ ;  /* 0x0000000e060872a5 */ /* 0x000fe4000f8e003f */
[----:B------:R-:W-:Y:S02]  /*70c0*/  UIMAD UR15, UR6, UR15, UR10 ;  /* 0x0000000f060f72a4 */ /* 0x000fe4000f8e020a */
[----:B------:R-:W-:Y:S02]  /*70d0*/  UIADD3 UR6, UR7, -UR12, URZ ;  /* 0x8000000c07067290 */ /* 0x000fe4000fffe03f */
[----:B------:R-:W-:-:S02]  /*70e0*/  USHF.R.S32.HI UR11, URZ, 0x1f, UR13 ;  /* 0x0000001f3f0b7899 */ /* 0x000fc4000801140d */
        /* <DEDUP_REMOVED lines=32> */
.L_x_2738:
[----:B------:R-:W-:Y:S05]  /*72f0*/  BSYNC B0 ;  /* 0x0000000000007941 */ /* 0x000fea0003800000 */
.L_x_2737:
        /* <DEDUP_REMOVED lines=19> */
.L_x_2740:
[----:B------:R-:W-:Y:S05]  /*7430*/  BSYNC B0 ;  /* 0x0000000000007941 */ /* 0x000fea0003800000 */
.L_x_2739:
[----:B------:R-:W-:Y:S06]  /*7440*/  BAR.ARV 0xa, 0xa0 ;  /* 0x0282800000007b1d */ /* 0x000fec0000002000 */
[----:B------:R-:W-:Y:S04]  /*7450*/  BSSY B0, `(.L_x_2741) ;  /* 0x0000003000007945 */ /* 0x000fe80003800000 */
[----:B------:R-:W-:Y:S05]  /*7460*/  @!P0 BRA `(.L_x_2742) ;  /* 0x0000000000048947 */ /* 0x000fea0003800000 */
[----:B------:R-:W-:-:S04]  /*7470*/  DEPBAR.LE SB0, 0x0 ;  /* 0x000080000000791a */ /* 0x000fc80000000000 */
.L_x_2742:
[----:B------:R-:W-:Y:S05]  /*7480*/  BSYNC B0 ;  /* 0x0000000000007941 */ /* 0x000fea0003800000 */
.L_x_2741:
[----:B------:R-:W-:Y:S06]  /*7490*/  BAR.ARV 0xb, 0xa0 ;  /* 0x02c2800000007b1d */ /* 0x000fec0000002000 */
[----:B------:R-:W-:Y:S01]  /*74a0*/  UIADD3 UR18, UR12, 0x1, URZ ;  /* 0x000000010c127890 */ /* 0x000fe2000fffe03f */
[----:B------:R-:W-:Y:S11]  /*74b0*/  BRA `(.L_x_2743) ;  /* 0x0000000000047947 */ /* 0x000ff60003800000 */
.L_x_2736:
[----:B------:R-:W-:-:S05]  /*74c0*/  UMOV UR18, UR12 ;  /* 0x0000000c00127c82 */ /* 0x000fca0008000000 */
.L_x_2743:
        /* <DEDUP_REMOVED lines=22> */
.L_x_2756:
        /* <DEDUP_REMOVED lines=20> */
.L_x_2745:
[----:B------:R-:W-:Y:S05]  /*7770*/  BSYNC B0 ;  /* 0x0000000000007941 */ /* 0x000fea0003800000 */
.L_x_2744:
        /* <DEDUP_REMOVED lines=13> */
.L_x_2747:
[----:B------:R-:W-:Y:S05]  /*7850*/  BSYNC B0 ;  /* 0x0000000000007941 */ /* 0x000fea0003800000 */
.L_x_2746:
[----:B------:R-:W-:Y:S06]  /*7860*/  BAR.ARV 0xa, 0xa0 ;  /* 0x0282800000007b1d */ /* 0x000fec0000002000 */
[----:B------:R-:W-:Y:S04]  /*7870*/  BSSY B0, `(.L_x_2748) ;  /* 0x0000003000007945 */ /* 0x000fe80003800000 */
[----:B------:R-:W-:Y:S05]  /*7880*/  @!P0 BRA `(.L_x_2749) ;  /* 0x0000000000048947 */ /* 0x000fea0003800000 */
[----:B------:R-:W-:-:S04]  /*7890*/  DEPBAR.LE SB0, 0x0 ;  /* 0x000080000000791a */ /* 0x000fc80000000000 */
.L_x_2749:
[----:B------:R-:W-:Y:S05]  /*78a0*/  BSYNC B0 ;  /* 0x0000000000007941 */ /* 0x000fea0003800000 */
.L_x_2748:
        /* <DEDUP_REMOVED lines=13> */
.L_x_2751:
[----:B------:R-:W-:Y:S05]  /*7980*/  BSYNC B0 ;  /* 0x0000000000007941 */ /* 0x000fea0003800000 */
.L_x_2750:
        /* <DEDUP_REMOVED lines=13> */
.L_x_2753:
[----:B------:R-:W-:Y:S05]  /*7a60*/  BSYNC B0 ;  /* 0x0000000000007941 */ /* 0x000fea0003800000 */
.L_x_2752:
[----:B------:R-:W-:Y:S01]  /*7a70*/  UIADD3 UR18, UR18, 0x2, URZ ;  /* 0x0000000212127890 */ /* 0x000fe2000fffe03f */
[----:B------:R-:W-:Y:S06]  /*7a80*/  BAR.ARV 0xa, 0xa0 ;  /* 0x0282800000007b1d */ /* 0x000fec0000002000 */
[----:B------:R-:W-:Y:S01]  /*7a90*/  UISETP.GE.AND UP0, UPT, UR18, UR7, UPT ;  /* 0x000000071200728c */ /* 0x000fe2000bf06270 */
[----:B------:R-:W-:Y:S04]  /*7aa0*/  BSSY B0, `(.L_x_2754) ;  /* 0x0000003000007945 */ /* 0x000fe80003800000 */
[----:B------:R-:W-:Y:S06]  /*7ab0*/  @!P0 BRA `(.L_x_2755) ;  /* 0x0000000000048947 */ /* 0x000fec0003800000 */
[----:B------:R-:W-:-:S04]  /*7ac0*/  DEPBAR.LE SB0, 0x0 ;  /* 0x000080000000791a */ /* 0x000fc80000000000 */
.L_x_2755:
[----:B------:R-:W-:Y:S05]  /*7ad0*/  BSYNC B0 ;  /* 0x0000000000007941 */ /* 0x000fea0003800000 */
.L_x_2754:
[----:B------:R-:W-:Y:S06]  /*7ae0*/  BAR.ARV 0xb, 0xa0 ;  /* 0x02c2800000007b1d */ /* 0x000fec0000002000 */
[----:B------:R-:W-:Y:S01]  /*7af0*/  PLOP3.LUT P1, PT, PT, PT, UP0, 0x80, 0x0 ;  /* 0x000000000000781c */ /* 0x000fe20003f2f008 */
[----:B------:R-:W-:Y:S02]  /*7b00*/  UIADD3 UR26, UR26, 0x3000, URZ ;  /* 0x000030001a1a7890 */ /* 0x000fe4000fffe03f */
[----:B------:R-:W-:-:S10]  /*7b10*/  UIADD3 UR6, UR6, 0x3000, URZ ;  /* 0x0000300006067890 */ /* 0x000fd4000fffe03f */
[----:B------:R-:W-:Y:S05]  /*7b20*/  @!P1 BRA `(.L_x_2756) ;  /* 0xfffffff800c09947 */ /* 0x000fea000383ffff */
[----:B------:R-:W-:Y:S05]  /*7b30*/  BRA `(.L_x_2687) ;  /* 0x0000002c00c87947 */ /* 0x000fea0003800000 */
.L_x_2727:
[----:B------:R-:W1:Y:S01]  /*7b40*/  S2UR UR7, SR_CTAID.X ;  /* 0x00000000000779c3 */ /* 0x000e620000002500 */
[----:B------:R-:W-:Y:S02]  /*7b50*/  ULDC UR8, c[0x0][0x8d0] ;  /* 0x0002340000087ab9 */ /* 0x000fe40000000800 */
[----:B------:R-:W-:-:S11]  /*7b60*/  UISETP.NE.AND UP0, UPT, UR8, 0x1, UPT ;  /* 0x000000010800788c */ /* 0x000fd6000bf05270 */
[----:B------:R-:W-:Y:S01]  /*7b70*/  @UP0 ULDC UR4, c[0x0][0x8d4] ;  /* 0x0002350000040ab9 */ /* 0x000fe20000000800 */
[----:B------:R-:W-:Y:S01]  /*7b80*/  @UP0 ULDC UR9, c[0x0][0x8d8] ;  /* 0x0002360000090ab9 */ /* 0x000fe20000000800 */
[----:B-1----:R-:W-:Y:S02]  /*7b90*/  UIMAD.WIDE.U32 UR4, UR7, UR4, URZ ;  /* 0x00000004070472a5 */ /* 0x002fe4000f8e003f */
[----:B------:R-:W-:Y:S02]  /*7ba0*/  UMOV UR6, UR7 ;  /* 0x0000000700067c82 */ /* 0x000fe40008000000 */
[----:B------:R-:W-:-:S03]  /*7bb0*/  @UP0 USHF.R.U32.HI UR6, URZ, UR9, UR5 ;  /* 0x000000093f060299 */ /* 0x000fc60008011605 */
[----:B------:R-:W-:Y:S02]  /*7bc0*/  ULDC UR4, c[0x0][0x8e8] ;  /* 0x00023a0000047ab9 */ /* 0x000fe40000000800 */
[----:B------:R-:W-:Y:S02]  /*7bd0*/  UISETP.GE.AND UP0, UPT, UR6, UR4, UPT ;  /* 0x000000040600728c */ /* 0x000fe4000bf06270 */
[----:B------:R-:W-:-:S04]  /*7be0*/  UIADD3 UR4, -UR6, URZ, URZ ;  /* 0x0000003f06047290 */ /* 0x000fc8000fffe13f */
[----:B------:R-:W-:Y:S01]  /*7bf0*/  PLOP3.LUT P0, PT, PT, PT, UP0, 0x80, 0x0 ;  /* 0x000000000000781c */ /* 0x000fe20003f0f008 */
[----:B------:R-:W-:-:S12]  /*7c00*/  UIMAD UR8, UR8, UR4, UR7 ;  /* 0x00000004080872a4 */ /* 0x000fd8000f8e0207 */
        /* <DEDUP_REMOVED lines=9> */
.L_x_2757:
[----:B------:R-:W-:Y:S01]  /*7ca0*/  ULDC UR9, c[0x0][0x8c4] ;  /* 0x0002310000097ab9 */ /* 0x000fe20000000800 */
[----:B------:R-:W-:Y:S01]  /*7cb0*/  UMOV UR7, UR8 ;  /* 0x0000000800077c82 */ /* 0x000fe20008000000 */
[----:B------:R-:W-:-:S11]  /*7cc0*/  UISETP.NE.AND UP0, UPT, UR9, 0x1, UPT ;  /* 0x000000010900788c */ /* 0x000fd6000bf05270 */
[----:B------:R-:W-:Y:S02]  /*7cd0*/  @UP0 ULDC.64 UR10, c[0x0][0x8c8] ;  /* 0x00023200000a0ab9 */ /* 0x000fe40000000a00 */
[----:B------:R-:W-:-:S04]  /*7ce0*/  UIMAD.WIDE.U32 UR4, UR8, UR10, URZ ;  /* 0x0000000a080472a5 */ /* 0x000fc8000f8e003f */
[----:B------:R-:W-:-:S04]  /*7cf0*/  @UP0 USHF.R.U32.HI UR7, URZ, UR11, UR5 ;  /* 0x0000000b3f070299 */ /* 0x000fc80008011605 */
[----:B------:R-:W-:-:S12]  /*7d00*/  UIMAD UR4, UR7, UR9, URZ ;  /* 0x00000009070472a4 */ /* 0x000fd8000f8e023f */
.L_x_2758:
        /* <DEDUP_REMOVED lines=23> */
.L_x_2759:
        /* <DEDUP_REMOVED lines=14> */
.L_x_2761:
[----:B------:R-:W-:-:S05]  /*7f60*/  ULDC UR4, c[0x0][0x8ec] ;  /* 0x00023b0000047ab9 */ /* 0x000fca0000000800 */
.L_x_2760:
[----:B------:R-:W-:Y:S01]  /*7f70*/  UIADD3 UR4, UR4, 0x7f, URZ ;  /* 0x0000007f04047890 */ /* 0x000fe2000fffe03f */
[----:B------:R-:W-:Y:S02]  /*7f80*/  IMAD.MOV.U32 R10, RZ, RZ, 0x1 ;  /* 0x00000001ff0a7424 */ /* 0x000fe400078e00ff */
[----:B------:R-:W-:Y:S01]  /*7f90*/  IMAD.MOV.U32 R2, RZ, RZ, RZ ;  /* 0x000000ffff027224 */ /* 0x000fe200078e00ff */
        /* <DEDUP_REMOVED lines=13> */
[----:B------:R-:W1:Y:S02]  /*8070*/  LDC R0, c[0x0][0x280] ;  /* 0x0000a000ff007b82 */ /* 0x000e640000000800 */
[----:B------:R-:W-:Y:S01]  /*8080*/  IMAD.U32 R2, RZ, RZ, UR8 ;  /* 0x00000008ff027e24 */ /* 0x000fe2000f8e00ff */
[----:B------:R-:W-:Y:S01]  /*8090*/  UISETP.NE.U32.AND UP0, UPT, UR4, URZ, UPT ;  /* 0x0000003f0400728c */ /* 0x000fe2000bf05070 */
[----:B------:R-:W-:Y:S01]  /*80a0*/  PLOP3.LUT P1, PT, PT, PT, UP1, 0x80, 0x0 ;  /* 0x000000000000781c */ /* 0x000fe20003f2f018 */
[----:B------:R-:W-:Y:S01]  /*80b0*/  IMAD.U32 R3, RZ, RZ, UR9 ;  /* 0x00000009ff037e24 */ /* 0x000fe2000f8e00ff */
[----:B------:R-:W-:Y:S01]  /*80c0*/  ULDC.64 UR14, c[0x0][0x778] ;  /* 0x0001de00000e7ab9 */ /* 0x000fe20000000a00 */
[----:B------:R-:W-:Y:S01]  /*80d0*/  UISETP.NE.AND.EX UP0, UPT, UR5, URZ, UPT, UP0 ;  /* 0x0000003f0500728c */ /* 0x000fe2000bf05300 */
[----:B------:R-:W-:-:S02]  /*80e0*/  ULDC.64 UR18, c[0x0][0x788] ;  /* 0x0001e20000127ab9 */ /* 0x000fc40000000a00 */
[----:B------:R-:W-:-:S07]  /*80f0*/  ULDC.64 UR4, c[0x0][0x780] ;  /* 0x0001e00000047ab9 */ /* 0x000fce0000000a00 */
[----:B------:R-:W2:Y:S01]  /*8100*/  @P1 LDG.E R6, desc[UR46][R2.64] ;  /* 0x0000002e02061981 */ /* 0x000ea2000c1e1900 */
[----:B------:R-:W-:Y:S01]  /*8110*/  UISETP.NE.U32.AND UP2, UPT, UR4, URZ, UPT ;  /* 0x0000003f0400728c */ /* 0x000fe2000bf45070 */
[----:B------:R-:W-:Y:S01]  /*8120*/  PLOP3.LUT P2, PT, PT, PT, UP0, 0x80, 0x0 ;  /* 0x000000000000781c */ /* 0x000fe20003f4f008 */
[----:B------:R-:W-:Y:S01]  /*8130*/  UIMAD.WIDE UR14, UR13, 0x4, UR14 ;  /* 0x000000040d0e78a5 */ /* 0x000fe2000f8e020e */
[----:B------:R3:W4:Y:S01]  /*8140*/  @P1 LDG.E R4, desc[UR46][R2.64] ;  /* 0x0000002e02041981 */ /* 0x000722000c1e1900 */
[----:B------:R-:W-:-:S06]  /*8150*/  UISETP.NE.AND.EX UP2, UPT, UR5, URZ, UPT, UP2 ;  /* 0x0000003f0500728c */ /* 0x000fcc000bf45320 */
[----:B------:R-:W-:Y:S01]  /*8160*/  PLOP3.LUT P3, PT, PT, PT, UP2, 0x80, 0x0 ;  /* 0x000000000000781c */ /* 0x000fe20003f6f028 */
[----:B---3--:R-:W-:-:S04]  /*8170*/  IMAD.U32 R2, RZ, RZ, UR14 ;  /* 0x0000000eff027e24 */ /* 0x008fc8000f8e00ff */
[----:B------:R-:W-:Y:S01]  /*8180*/  @UP2 ULDC.64 UR4, c[0x0][0x780] ;  /* 0x0001e00000042ab9 */ /* 0x000fe20000000a00 */
[----:B------:R-:W-:Y:S01]  /*8190*/  IMAD.U32 R3, RZ, RZ, UR15 ;  /* 0x0000000fff037e24 */ /* 0x000fe2000f8e00ff */
[----:B------:R-:W-:-:S04]  /*81a0*/  @UP2 UIMAD.WIDE UR4, UR13, 0x4, UR4 ;  /* 0x000000040d0428a5 */ /* 0x000fc8000f8e0204 */
[----:B------:R3:W4:Y:S02]  /*81b0*/  @P2 LDG.E R5, desc[UR46][R2.64] ;  /* 0x0000002e02052981 */ /* 0x000724000c1e1900 */
[----:B---3--:R-:W-:Y:S02]  /*81c0*/  IMAD.U32 R2, RZ, RZ, UR4 ;  /* 0x00000004ff027e24 */ /* 0x008fe4000f8e00ff */
[----:B------:R-:W-:-:S05]  /*81d0*/  IMAD.U32 R3, RZ, RZ, UR5 ;  /* 0x00000005ff037e24 */ /* 0x000fca000f8e00ff */
[----:B-1----:R1:W5:Y:S01]  /*81e0*/  @P3 LDG.E R0, desc[UR46][R2.64] ;  /* 0x0000002e02003981 */ /* 0x002362000c1e1900 */
        /* <DEDUP_REMOVED lines=10> */
[----:B------:R-:W-:-:S03]  /*8290*/  @P2 R2UR UR11, R5 ;  /* 0x00000000050b22ca */ /* 0x000fc600000e0000 */
[----:B------:R-:W-:-:S04]  /*82a0*/  @UP1 ULOP3.LUT UR10, UR5, 0xffffffc0, URZ, 0xc0, !UPT ;  /* 0xffffffc0050a1892 */ /* 0x000fc8000f8ec03f */
[----:B------:R-:W-:Y:S01]  /*82b0*/  @UP1 USHF.R.S32.HI UR12, URZ, 0x1f, UR10 ;  /* 0x0000001f3f0c1899 */ /* 0x000fe2000801140a */
[----:B-1----:R-:W-:Y:S11]  /*82c0*/  @P3 BRA `(.L_x_2763) ;  /* 0x0000000000183947 */ /* 0x002ff60003800000 */
[----:B------:R-:W-:Y:S05]  /*82d0*/  @!P1 BRA `(.L_x_2763) ;  /* 0x0000000000149947 */ /* 0x000fea0003800000 */
[----:B------:R-:W-:Y:S02]  /*82e0*/  IMAD.U32 R2, RZ, RZ, UR8 ;  /* 0x00000008ff027e24 */ /* 0x000fe4000f8e00ff */
[----:B------:R-:W-:-:S05]  /*82f0*/  IMAD.U32 R3, RZ, RZ, UR9 ;  /* 0x00000009ff037e24 */ /* 0x000fca000f8e00ff */
[----:B------:R-:W2:Y:S04]  /*8300*/  LDG.E R5, desc[UR46][R2.64] ;  /* 0x0000002e02057981 */ /* 0x000ea8000c1e1900 */
[----:B-----5:R-:W2:Y:S02]  /*8310*/  LDG.E R0, desc[UR46][R2.64+0x4] ;  /* 0x0000042e02007981 */ /* 0x020ea4000c1e1900 */
[----:B--2---:R-:W-:-:S07]  /*8320*/  IMAD.IADD R0, R0, 0x1, -R5 ;  /* 0x0000000100007824 */ /* 0x004fce00078e0a05 */
.L_x_2763:
[----:B------:R-:W-:Y:S01]  /*8330*/  UMOV UR4, URZ ;  /* 0x0000003f00047c82 */ /* 0x000fe20008000000 */
[----:B------:R-:W-:Y:S01]  /*8340*/  UMOV UR5, URZ ;  /* 0x0000003f00057c82 */ /* 0x000fe20008000000 */
[----:B------:R-:W-:Y:S01]  /*8350*/  IMAD.U32 R4, RZ, RZ, UR18 ;  /* 0x00000012ff047e24 */ /* 0x000fe2000f8e00ff */
[----:B------:R-:W-:Y:S01]  /*8360*/  @UP1 UMOV UR4, UR10 ;  /* 0x0000000a00041c82 */ /* 0x000fe20008000000 */
[----:B------:R-:W-:Y:S01]  /*8370*/  @UP1 UMOV UR5, UR12 ;  /* 0x0000000c00051c82 */ /* 0x000fe20008000000 */
[----:B------:R-:W-:Y:S05]  /*8380*/  @!P0 BRA `(.L_x_2764) ;  /* 0x0000000000188947 */ /* 0x000fea0003800000 */
[----:B------:R-:W-:Y:S02]  /*8390*/  ULDC.64 UR8, c[0x0][0x788] ;  /* 0x0001e20000087ab9 */ /* 0x000fe40000000a00 */
[----:B------:R-:W-:-:S06]  /*83a0*/  UIMAD.WIDE UR8, UR13, 0x4, UR8 ;  /* 0x000000040d0878a5 */ /* 0x000fcc000f8e0208 */
[----:B------:R-:W-:Y:S02]  /*83b0*/  IMAD.U32 R2, RZ, RZ, UR8 ;  /* 0x00000008ff027e24 */ /* 0x000fe4000f8e00ff */
[----:B------:R-:W-:-:S05]  /*83c0*/  IMAD.U32 R3, RZ, RZ, UR9 ;  /* 0x00000009ff037e24 */ /* 0x000fca000f8e00ff */
[----:B------:R1:W5:Y:S01]  /*83d0*/  LDG.E R4, desc[UR46][R2.64] ;  /* 0x0000002e02047981 */ /* 0x000362000c1e1900 */
[----:B------:R-:W-:Y:S05]  /*83e0*/  BRA `(.L_x_2765) ;  /* 0x0000000000187947 */ /* 0x000fea0003800000 */
.L_x_2764:
[----:B------:R-:W-:Y:S05]  /*83f0*/  @!P2 BRA `(.L_x_2765) ;  /* 0x000000000014a947 */ /* 0x000fea0003800000 */
[----:B------:R-:W-:Y:S02]  /*8400*/  IMAD.U32 R2, RZ, RZ, UR14 ;  /* 0x0000000eff027e24 */ /* 0x000fe4000f8e00ff */
[----:B------:R-:W-:-:S05]  /*8410*/  IMAD.U32 R3, RZ, RZ, UR15 ;  /* 0x0000000fff037e24 */ /* 0x000fca000f8e00ff */
[----:B------:R-:W2:Y:S04]  /*8420*/  LDG.E R5, desc[UR46][R2.64] ;  /* 0x0000002e02057981 */ /* 0x000ea8000c1e1900 */
[----:B------:R-:W2:Y:S02]  /*8430*/  LDG.E R4, desc[UR46][R2.64+0x4] ;  /* 0x0000042e02047981 */ /* 0x000ea4000c1e1900 */
[----:B--2---:R-:W-:-:S07]  /*8440*/  IMAD.IADD R4, R4, 0x1, -R5 ;  /* 0x0000000104047824 */ /* 0x004fce00078e0a05 */
.L_x_2765:
[----:B-1----:R-:W-:Y:S01]  /*8450*/  IMAD.U32 R3, RZ, RZ, UR7 ;  /* 0x00000007ff037e24 */ /* 0x002fe2000f8e00ff */
[----:B------:R-:W-:-:S03]  /*8460*/  ULDC UR8, c[0x0][0x74c] ;  /* 0x0001d30000087ab9 */ /* 0x000fc60000000800 */
[----:B-----5:R-:W-:Y:S02]  /*8470*/  IMAD R3, R3, 0x80, R0 ;  /* 0x0000008003037824 */ /* 0x020fe400078e0200 */
[----:B------:R-:W-:-:S03]  /*8480*/  VIADD R0, R0, 0x3f ;  /* 0x0000003f00007836 */ /* 0x000fc60000000000 */
[----:B------:R-:W-:-:S04]  /*8490*/  IADD3 R3, R3, -UR8, -R4 ;  /* 0x8000000803037c10 */ /* 0x000fc8000fffe804 */
[----:B------:R-:W-:-:S04]  /*84a0*/  SHF.R.S32.HI R2, RZ, 0x1f, R3 ;  /* 0x0000001fff027819 */ /* 0x000fc80000011403 */
[----:B------:R-:W-:Y:S02]  /*84b0*/  LEA.HI R2, R2, R3, RZ, 0x6 ;  /* 0x0000000302027211 */ /* 0x000fe400078f30ff */
[----:B------:R-:W-:Y:S02]  /*84c0*/  SHF.R.S32.HI R3, RZ, 0x1f, R0 ;  /* 0x0000001fff037819 */ /* 0x000fe40000011400 */
[----:B------:R-:W-:Y:S02]  /*84d0*/  SHF.R.S32.HI R2, RZ, 0x6, R2 ;  /* 0x00000006ff027819 */ /* 0x000fe40000011402 */
[----:B------:R-:W-:Y:S02]  /*84e0*/  LEA.HI R0, R3, R0, RZ, 0x6 ;  /* 0x0000000003007211 */ /* 0x000fe400078f30ff */
[----:B------:R-:W-:Y:S01]  /*84f0*/  VIMNMX R4, RZ, R2, !PT ;  /* 0x00000002ff047248 */ /* 0x000fe20007fe0100 */
[----:B------:R-:W-:Y:S01]  /*8500*/  IMAD.MOV.U32 R2, RZ, RZ, RZ ;  /* 0x000000ffff027224 */ /* 0x000fe200078e00ff */
[----:B------:R-:W-:-:S04]  /*8510*/  SHF.R.S32.HI R0, RZ, 0x6, R0 ;  /* 0x00000006ff007819 */ /* 0x000fc80000011400 */
[----:B------:R-:W-:-:S13]  /*8520*/  ISETP.GT.AND P0, PT, R0, R4, PT ;  /* 0x000000040000720c */ /* 0x000fda0003f04270 */
[----:B------:R-:W-:Y:S05]  /*8530*/  @!P0 BRA `(.L_x_2762) ;  /* 0x0000002000b48947 */ /* 0x000fea0003800000 */
[----:B------:R-:W-:Y:S01]  /*8540*/  USHF.R.S32.HI UR10, URZ, 0x1f, UR20 ;  /* 0x0000001f3f0a7899 */ /* 0x000fe20008011414 */
[----:B------:R-:W-:Y:S01]  /*8550*/  BSSY B0, `(.L_x_2762) ;  /* 0x000022b000007945 */ /* 0x000fe20003800000 */
[----:B------:R-:W-:Y:S01]  /*8560*/  UISETP.NE.U32.AND UP1, UPT, UR16, URZ, UPT ;  /* 0x0000003f1000728c */ /* 0x000fe2000bf25070 */
[----:B------:R-:W-:Y:S01]  /*8570*/  IMAD.MOV.U32 R2, RZ, RZ, RZ ;  /* 0x000000ffff027224 */ /* 0x000fe200078e00ff */
[----:B------:R-:W-:Y:S01]  /*8580*/  ULDC.64 UR14, c[0x0][0x718] ;  /* 0x0001c600000e7ab9 */ /* 0x000fe20000000a00 */
[----:B------:R-:W-:Y:S01]  /*8590*/  UMOV UR8, UR4 ;  /* 0x0000000400087c82 */ /* 0x000fe20008000000 */
[----:B------:R-:W-:Y:S02]  /*85a0*/  UIMAD UR12, UR10, UR14, URZ ;  /* 0x0000000e0a0c72a4 */ /* 0x000fe4000f8e023f */
[----:B------:R-:W-:Y:S02]  /*85b0*/  UISETP.NE.AND.EX UP1, UPT, UR17, URZ, UPT, UP1 ;  /* 0x0000003f1100728c */ /* 0x000fe4000bf25310 */
[----:B------:R-:W-:Y:S01]  /*85c0*/  UIMAD UR12, UR20, UR15, UR12 ;  /* 0x0000000f140c72a4 */ /* 0x000fe2000f8e020c */
[----:B------:R-:W-:-:S02]  /*85d0*/  ULDC.64 UR16, c[0x0][0x730] ;  /* 0x0001cc0000107ab9 */ /* 0x000fc40000000a00 */
[----:B------:R-:W-:Y:S01]  /*85e0*/  ULDC UR15, c[0x0][0x2e8] ;  /* 0x0000ba00000f7ab9 */ /* 0x000fe20000000800 */
[----:B------:R-:W-:Y:S01]  /*85f0*/  UIMAD UR10, UR10, UR16, URZ ;  /* 0x000000100a0a72a4 */ /* 0x000fe2000f8e023f */
[----:B------:R-:W-:Y:S01]  /*8600*/  UMOV UR9, UR5 ;  /* 0x0000000500097c82 */ /* 0x000fe20008000000 */
[----:B------:R-:W-:Y:S02]  /*8610*/  UISETP.NE.AND UP2, UPT, UR15, 0x1, UPT ;  /* 0x000000010f00788c */ /* 0x000fe4000bf45270 */
[----:B------:R-:W-:Y:S02]  /*8620*/  UIMAD.WIDE.U32 UR4, UR20, UR14, UR8 ;  /* 0x0000000e140472a5 */ /* 0x000fe4000f8e0008 */
[----:B------:R-:W-:Y:S02]  /*8630*/  UIMAD.WIDE.U32 UR8, UR20, UR16, UR8 ;  /* 0x00000010140872a5 */ /* 0x000fe4000f8e0008 */
[----:B------:R-:W-:Y:S02]  /*8640*/  UIMAD UR14, UR20, UR17, UR10 ;  /* 0x00000011140e72a4 */ /* 0x000fe4000f8e020a */
[----:B------:R-:W-:Y:S01]  /*8650*/  USHF.R.S32.HI UR10, URZ, 0x1f, UR13 ;  /* 0x0000001f3f0a7899 */ /* 0x000fe2000801140d */
[----:B------:R-:W-:Y:S01]  /*8660*/  ELECT P0, URZ, PT ;  /* 0x00000000003f782f */ /* 0x000fe20003800000 */
[----:B------:R-:W-:-:S02]  /*8670*/  USEL UR21, UR13, URZ, !UP1 ;  /* 0x0000003f0d157287 */ /* 0x000fc4000c800000 */
[----:B------:R-:W-:Y:S01]  /*8680*/  UIADD3 UR9, UR9, UR14, URZ ;  /* 0x0000000e09097290 */ /* 0x000fe2000fffe03f */
[----:B------:R-:W-:Y:S01]  /*8690*/  ULDC.64 UR18, c[0x0][0x738] ;  /* 0x0001ce0000127ab9 */ /* 0x000fe20000000a00 */
[----:B------:R-:W-:Y:S01]  /*86a0*/  USEL UR10, UR10, URZ, !UP1 ;  /* 0x0000003f0a0a7287 */ /* 0x000fe2000c800000 */
[----:B------:R-:W-:Y:S01]  /*86b0*/  ULDC.64 UR16, c[0x0][0x720] ;  /* 0x0001c80000107ab9 */ /* 0x000fe20000000a00 */
[----:B------:R-:W-:Y:S02]  /*86c0*/  UIMAD.WIDE.U32 UR14, UR18, UR21, UR8 ;  /* 0x00000015120e72a5 */ /* 0x000fe4000f8e0008 */
[----:B------:R-:W-:Y:S01]  /*86d0*/  UIADD3 UR23, UR5, UR12, URZ ;  /* 0x0000000c05177290 */ /* 0x000fe2000fffe03f */
[----:B------:R-:W-:Y:S01]  /*86e0*/  @UP2 ULDC UR8, c[0x0][0x2ec] ;  /* 0x0000bb0000082ab9 */ /* 0x000fe20000000800 */
[----:B------:R-:W-:Y:S02]  /*86f0*/  UIMAD UR5, UR10, UR16, URZ ;  /* 0x000000100a0572a4 */ /* 0x000fe4000f8e023f */
[----:B------:R-:W-:-:S02]  /*8700*/  UIMAD UR10, UR10, UR18, URZ ;  /* 0x000000120a0a72a4 */ /* 0x000fc4000f8e023f */
[----:B------:R-:W-:Y:S02]  /*8710*/  UIMAD.WIDE.U32 UR8, UR20, UR8, URZ ;  /* 0x00000008140872a5 */ /* 0x000fe4000f8e003f */
[----:B------:R-:W-:Y:S01]  /*8720*/  ULEA UR11, UR7, UR11, 0x7 ;  /* 0x0000000b070b7291 */ /* 0x000fe2000f8e383f */
[----:B------:R-:W-:Y:S02]  /*8730*/  UMOV UR22, UR4 ;  /* 0x0000000400167c82 */ /* 0x000fe40008000000 */
[----:B------:R-:W-:Y:S01]  /*8740*/  @UP2 ULDC UR7, c[0x0][0x2f0] ;  /* 0x0000bc0000072ab9 */ /* 0x000fe20000000800 */
[----:B------:R-:W-:Y:S01]  /*8750*/  UMOV UR12, UR20 ;  /* 0x00000014000c7c82 */ /* 0x000fe20008000000 */
[----:B------:R-:W-:Y:S02]  /*8760*/  UIMAD UR5, UR17, UR21, UR5 ;  /* 0x00000015110572a4 */ /* 0x000fe4000f8e0205 */
[----:B------:R-:W-:Y:S02]  /*8770*/  UIMAD.WIDE.U32 UR22, UR16, UR21, UR22 ;  /* 0x00000015101672a5 */ /* 0x000fe4000f8e0016 */
[----:B------:R-:W-:-:S02]  /*8780*/  UIMAD UR4, UR19, UR21, UR10 ;  /* 0x00000015130472a4 */ /* 0x000fc4000f8e020a */
        /* <DEDUP_REMOVED lines=10> */
.L_x_2795:
        /* <DEDUP_REMOVED lines=15> */
.L_x_2768:
[----:B------:R-:W-:Y:S01]  /*8920*/  R2UR UR19, R4 ;  /* 0x00000000041372ca */ /* 0x000fe200000e0000 */
[----:B------:R-:W2:Y:S01]  /*8930*/  LDC.64 R12, c[0x0][0x198] ;  /* 0x00006600ff0c7b82 */ /* 0x000ea20000000a00 */
[----:B------:R-:W-:Y:S01]  /*8940*/  ULDC.64 UR8, c[0x0][0x700] ;  /* 0x0001c00000087ab9 */ /* 0x000fe20000000a00 */
[----:B------:R-:W-:Y:S01]  /*8950*/  UMOV UR50, 0x0 ;  /* 0x0000000000327882 */ /* 0x000fe20000000000 */
[----:B------:R-:W-:Y:S01]  /*8960*/  IMAD.U32 R9, RZ, RZ, UR8 ;  /* 0x00000008ff097e24 */ /* 0x000fe2000f8e00ff */
[----:B------:R-:W-:Y:S01]  /*8970*/  R2UR UR8, R15 ;  /* 0x000000000f0872ca */ /* 0x000fe200000e0000 */
[----:B------:R-:W-:Y:S01]  /*8980*/  IMAD.U32 R8, RZ, RZ, UR9 ;  /* 0x00000009ff087e24 */ /* 0x000fe2000f8e00ff */
[----:B------:R-:W-:Y:S01]  /*8990*/  UMOV UR51, 0x14f00000 ;  /* 0x14f0000000337882 */ /* 0x000fe20000000000 */
[----:B------:R-:W-:Y:S01]  /*89a0*/  UMOV UR18, URZ ;  /* 0x0000003f00127c82 */ /* 0x000fe20008000000 */
[----:B------:R-:W-:Y:S01]  /*89b0*/  UMOV UR42, 0x20 ;  /* 0x00000020002a7882 */ /* 0x000fe20000000000 */
[----:B------:R-:W-:Y:S01]  /*89c0*/  UMOV UR44, UR20 ;  /* 0x00000014002c7c82 */ /* 0x000fe20008000000 */
[----:B------:R-:W-:Y:S01]  /*89d0*/  UMOV UR45, UR21 ;  /* 0x00000015002d7c82 */ /* 0x000fe20008000000 */
[----:B------:R-:W-:Y:S01]  /*89e0*/  UMOV UR34, 0x40 ;  /* 0x0000004000227882 */ /* 0x000fe20000000000 */
[----:B------:R-:W-:Y:S01]  /*89f0*/  USHF.L.U32 UR19, UR19, 0x6, URZ ;  /* 0x0000000613137899 */ /* 0x000fe2000800063f */
[----:B------:R-:W-:Y:S01]  /*8a00*/  IMAD.MOV.U32 R16, RZ, RZ, RZ ;  /* 0x000000ffff107224 */ /* 0x000fe200078e00ff */
[----:B------:R-:W-:Y:S01]  /*8a10*/  UMOV UR36, UR20 ;  /* 0x0000001400247c82 */ /* 0x000fe20008000000 */
[----:B------:R-:W-:Y:S01]  /*8a20*/  UMOV UR37, UR21 ;  /* 0x0000001500257c82 */ /* 0x000fe20008000000 */
[----:B------:R-:W-:-:S02]  /*8a30*/  UIADD3 UR7, UP0, UR19, UR22, URZ ;  /* 0x0000001613077290 */ /* 0x000fc4000ff1e03f */
[----:B------:R-:W-:Y:S01]  /*8a40*/  IMAD.U32 R3, RZ, RZ, UR19 ;  /* 0x00000013ff037e24 */ /* 0x000fe2000f8e00ff */
[----:B------:R-:W-:Y:S02]  /*8a50*/  UIADD3 UR16, UR8, 0x12000, URZ ;  /* 0x0001200008107890 */ /* 0x000fe4000fffe03f */
[----:B------:R-:W-:Y:S01]  /*8a60*/  UIADD3 UR17, UR8, 0x26810, URZ ;  /* 0x0002681008117890 */ /* 0x000fe2000fffe03f */
[----:B------:R-:W-:Y:S01]  /*8a70*/  PLOP3.LUT P1, PT, PT, PT, UP0, 0x80, 0x0 ;  /* 0x000000000000781c */ /* 0x000fe20003f2f008 */
[----:B-1----:R-:W-:Y:S01]  /*8a80*/  IMAD.U32 R2, RZ, RZ, UR7 ;  /* 0x00000007ff027e24 */ /* 0x002fe2000f8e00ff */
[----:B------:R-:W-:Y:S01]  /*8a90*/  UIADD3 UR19, UR19, UR6, URZ ;  /* 0x0000000613137290 */ /* 0x000fe2000fffe03f */
[----:B--2---:R-:W-:Y:S01]  /*8aa0*/  IMAD.MOV.U32 R7, RZ, RZ, R12 ;  /* 0x000000ffff077224 */ /* 0x004fe200078e000c */
[----:B------:R-:W-:Y:S01]  /*8ab0*/  LEA.HI.X.SX32 R3, R3, R14, 0x1, P1 ;  /* 0x0000000e03037211 */ /* 0x000fe200008f0eff */
[----:B------:R-:W-:Y:S01]  /*8ac0*/  IMAD.MOV.U32 R6, RZ, RZ, R13 ;  /* 0x000000ffff067224 */ /* 0x000fe200078e000d */
[C---:B------:R-:W-:Y:S01]  /*8ad0*/  LEA R5, P1, R2.reuse, R9, 0x2 ;  /* 0x0000000902057211 */ /* 0x040fe200078210ff */
[----:B------:R-:W-:Y:S01]  /*8ae0*/  UIADD3 UR40, UR8, 0x13000, URZ ;  /* 0x0001300008287890 */ /* 0x000fe2000fffe03f */
[----:B------:R-:W-:Y:S01]  /*8af0*/  IMAD.MOV.U32 R12, RZ, RZ, 0xc000 ;  /* 0x0000c000ff0c7424 */ /* 0x000fe200078e00ff */
[----:B------:R-:W-:Y:S01]  /*8b00*/  UIADD3 UR32, UR8, 0x14000, URZ ;  /* 0x0001400008207890 */ /* 0x000fe2000fffe03f */
[----:B------:R-:W-:Y:S01]  /*8b10*/  LEA.HI.X R2, R2, R8, R3, 0x2, P1 ;  /* 0x0000000802027211 */ /* 0x000fe200008f1403 */
[----:B------:R-:W-:Y:S01]  /*8b20*/  UIADD3 UR52, UR8, 0x1e000, URZ ;  /* 0x0001e00008347890 */ /* 0x000fe2000fffe03f */
[----:B------:R-:W-:Y:S01]  /*8b30*/  R2UR UR24, R5 ;  /* 0x00000000051872ca */ /* 0x000fe200000e0000 */
[----:B------:R-:W-:Y:S01]  /*8b40*/  UMOV UR41, UR17 ;  /* 0x0000001100297c82 */ /* 0x000fe20008000000 */
[----:B------:R-:W-:Y:S01]  /*8b50*/  R2UR UR25, R2 ;  /* 0x00000000021972ca */ /* 0x000fe200000e0000 */
[----:B------:R-:W-:Y:S01]  /*8b60*/  UMOV UR43, UR19 ;  /* 0x00000013002b7c82 */ /* 0x000fe20008000000 */
[C---:B------:R-:W-:Y:S01]  /*8b70*/  IADD3 R2, P1, R7.reuse, 0x2f0, RZ ;  /* 0x000002f007027810 */ /* 0x040fe20007f3e0ff */
[----:B------:R-:W-:Y:S01]  /*8b80*/  UMOV UR33, UR17 ;  /* 0x0000001100217c82 */ /* 0x000fe20008000000 */
[----:B------:R-:W-:Y:S01]  /*8b90*/  UMOV UR35, UR19 ;  /* 0x0000001300237c82 */ /* 0x000fe20008000000 */
[----:B------:R-:W-:Y:S01]  /*8ba0*/  UMOV UR7, 0x10 ;  /* 0x0000001000077882 */ /* 0x000fe20000000000 */
[----:B------:R-:W-:Y:S01]  /*8bb0*/  R2UR UR54, R2 ;  /* 0x00000000023672ca */ /* 0x000fe200000e0000 */
[----:B------:R-:W-:Y:S01]  /*8bc0*/  UMOV UR53, UR17 ;  /* 0x0000001100357c82 */ /* 0x000fe20008000000 */
[----:B------:R-:W-:Y:S01]  /*8bd0*/  IADD3 R2, P2, R7, 0x3f0, RZ ;  /* 0x000003f007027810 */ /* 0x000fe20007f5e0ff */
[----:B------:R-:W-:Y:S01]  /*8be0*/  UIADD3 UR9, UR8, 0x26800, URZ ;  /* 0x0002680008097890 */ /* 0x000fe2000fffe03f */
[----:B------:R-:W-:Y:S01]  /*8bf0*/  VIADD R5, R0, 0xffffffff ;  /* 0xffffffff00057836 */ /* 0x000fe20000000000 */
[----:B------:R-:W-:Y:S01]  /*8c00*/  UMOV UR10, UR18 ;  /* 0x00000012000a7c82 */ /* 0x000fe20008000000 */
[----:B------:R-:W-:Y:S01]  /*8c10*/  R2UR UR30, R2 ;  /* 0x00000000021e72ca */ /* 0x000fe200000e0000 */
[--C-:B------:R-:W-:Y:S01]  /*8c20*/  IMAD.X R2, RZ, RZ, R6.reuse, P1 ;  /* 0x000000ffff027224 */ /* 0x100fe200008e0606 */
[----:B------:R-:W-:Y:S01]  /*8c30*/  UMOV UR26, 0x10 ;  /* 0x00000010001a7882 */ /* 0x000fe20000000000 */
[----:B------:R1:W-:Y:S01]  /*8c40*/  STL [R1], R5 ;  /* 0x0000000501007387 */ /* 0x0003e20000100800 */
[----:B------:R-:W-:Y:S01]  /*8c50*/  UMOV UR27, UR11 ;  /* 0x0000000b001b7c82 */ /* 0x000fe20008000000 */
[----:B------:R-:W-:Y:S01]  /*8c60*/  UMOV UR28, UR12 ;  /* 0x0000000c001c7c82 */ /* 0x000fe20008000000 */
[----:B------:R-:W-:Y:S01]  /*8c70*/  R2UR UR55, R2 ;  /* 0x00000000023772ca */ /* 0x000fe200000e0000 */
[----:B------:R-:W-:Y:S01]  /*8c80*/  IMAD.X R2, RZ, RZ, R6, P2 ;  /* 0x000000ffff027224 */ /* 0x000fe200010e0606 */
[----:B------:R-:W-:Y:S01]  /*8c90*/  UMOV UR29, UR13 ;  /* 0x0000000d001d7c82 */ /* 0x000fe20008000000 */
[----:B------:R-:W-:Y:S01]  /*8ca0*/  UIADD3 UR56, UR8, 0x3000, URZ ;  /* 0x0000300008387890 */ /* 0x000fe2000fffe03f */
[----:B------:R-:W-:-:S02]  /*8cb0*/  UMOV UR58, 0x30 ;  /* 0x00000030003a7882 */ /* 0x000fc40000000000 */
        /* <DEDUP_REMOVED lines=8> */
[----:B------:R-:W-:-:S04]  /*8d40*/  ISETP.GE.AND P1, PT, R4, R5, PT ;  /* 0x000000050400720c */ /* 0x000fc80003f26270 */
[----:B------:R-:W-:-:S13]  /*8d50*/  R2UR UR49, R3 ;  /* 0x00000000033172ca */ /* 0x000fda00000e0000 */
[----:B------:R2:W-:Y:S01]  /*8d60*/  UTMALDG.4D [UR16], [UR48], desc[UR50] ;  /* 0x00003210300075b4 */ /* 0x0005e20008019000 */
[----:B------:R3:W-:Y:S01]  /*8d70*/  UTMALDG.4D [UR40], [UR48], desc[UR50] ;  /* 0x00003228300075b4 */ /* 0x0007e20008019000 */
[----:B------:R-:W-:Y:S01]  /*8d80*/  UTMALDG.4D [UR32], [UR48], desc[UR50] ;  /* 0x00003220300075b4 */ /* 0x000fe20008019000 */
[----:B------:R4:W-:Y:S01]  /*8d90*/  UBLKCP.S.G [UR52], [UR24], UR7 ;  /* 0x00000034180073ba */ /* 0x0009e20008000207 */
[----:B------:R1:W-:Y:S01]  /*8da0*/  SYNCS.ARRIVE.TRANS64 RZ, [R15+URZ+0x26800], R12 ;  /* 0x0268000c0fff79a7 */ /* 0x0003e2000800003f */
[----:B--2---:R-:W-:Y:S01]  /*8db0*/  UMOV UR16, 0x0 ;  /* 0x0000000000107882 */ /* 0x004fe20000000000 */
[----:B------:R-:W-:Y:S02]  /*8dc0*/  UMOV UR17, 0x10000000 ;  /* 0x1000000000117882 */ /* 0x000fe40000000000 */
[----:B------:R2:W-:Y:S01]  /*8dd0*/  UTMALDG.4D [UR8], [UR54], desc[UR16] ;  /* 0x00001008360075b4 */ /* 0x0005e20008019000 */
[----:B---3--:R-:W-:Y:S01]  /*8de0*/  UIADD3 UR40, UR8, 0x5000, URZ ;  /* 0x0000500008287890 */ /* 0x008fe2000fffe03f */
[----:B------:R-:W-:Y:S01]  /*8df0*/  UMOV UR42, 0x50 ;  /* 0x00000050002a7882 */ /* 0x000fe20000000000 */
[----:B------:R-:W-:Y:S01]  /*8e00*/  UMOV UR43, UR11 ;  /* 0x0000000b002b7c82 */ /* 0x000fe20008000000 */
[----:B------:R-:W-:Y:S01]  /*8e10*/  UMOV UR44, UR12 ;  /* 0x0000000c002c7c82 */ /* 0x000fe20008000000 */
[----:B------:R-:W-:Y:S01]  /*8e20*/  UMOV UR45, UR13 ;  /* 0x0000000d002d7c82 */ /* 0x000fe20008000000 */
[----:B----4-:R-:W-:-:S02]  /*8e30*/  UIADD3 UR24, UR8, 0x1000, URZ ;  /* 0x0000100008187890 */ /* 0x010fc4000fffe03f */
[----:B------:R-:W-:Y:S01]  /*8e40*/  UIADD3 UR32, UR8, 0x2000, URZ ;  /* 0x0000200008207890 */ /* 0x000fe2000fffe03f */
[----:B------:R-:W-:Y:S01]  /*8e50*/  UMOV UR25, UR9 ;  /* 0x0000000900197c82 */ /* 0x000fe20008000000 */
[----:B------:R-:W-:Y:S01]  /*8e60*/  UMOV UR34, 0x20 ;  /* 0x0000002000227882 */ /* 0x000fe20000000000 */
[----:B------:R-:W-:Y:S01]  /*8e70*/  UMOV UR35, UR11 ;  /* 0x0000000b00237c82 */ /* 0x000fe20008000000 */
        /* <DEDUP_REMOVED lines=10> */
[----:B------:R-:W-:Y:S01]  /*8f20*/  UMOV UR41, UR9 ;  /* 0x0000000900297c82 */ /* 0x000fe20008000000 */
[----:B--2---:R-:W-:Y:S01]  /*8f30*/  UMOV UR10, 0x40 ;  /* 0x00000040000a7882 */ /* 0x004fe20000000000 */
[----:B------:R2:W-:Y:S01]  /*8f40*/  UTMALDG.4D [UR32], [UR54], desc[UR16] ;  /* 0x00001020360075b4 */ /* 0x0005e20008019000 */
[----:B------:R1:W-:Y:S01]  /*8f50*/  UTMALDG.4D [UR56], [UR54], desc[UR16] ;  /* 0x00001038360075b4 */ /* 0x0003e20008019000 */
[----:B------:R1:W-:Y:S01]  /*8f60*/  UTMALDG.4D [UR48], [UR54], desc[UR16] ;  /* 0x00001030360075b4 */ /* 0x0003e20008019000 */
[----:B---3--:R-:W-:Y:S01]  /*8f70*/  UIADD3 UR24, UR8, 0x6000, URZ ;  /* 0x0000600008187890 */ /* 0x008fe2000fffe03f */
[----:B------:R-:W-:Y:S01]  /*8f80*/  UMOV UR26, UR18 ;  /* 0x00000012001a7c82 */ /* 0x000fe20008000000 */
[----:B------:R1:W-:Y:S01]  /*8f90*/  UTMALDG.4D [UR40], [UR54], desc[UR16] ;  /* 0x00001028360075b4 */ /* 0x0003e20008019000 */
[----:B--2---:R-:W-:-:S02]  /*8fa0*/  UIADD3 UR32, UR8, 0x8000, URZ ;  /* 0x0000800008207890 */ /* 0x004fc4000fffe03f */
[----:B------:R-:W-:-:S04]  /*8fb0*/  UIADD3 UR8, UR8, 0xa000, URZ ;  /* 0x0000a00008087890 */ /* 0x000fc8000fffe03f */
[----:B------:R1:W-:Y:S03]  /*8fc0*/  UTMALDG.4D [UR24], [UR30], desc[UR16] ;  /* 0x000010181e0075b4 */ /* 0x0003e60008019000 */
[----:B------:R1:W-:Y:S02]  /*8fd0*/  UTMALDG.4D [UR32], [UR30], desc[UR16] ;  /* 0x000010201e0075b4 */ /* 0x0003e40008019000 */
[----:B------:R1:W-:Y:S02]  /*8fe0*/  UTMALDG.4D [UR8], [UR30], desc[UR16] ;  /* 0x000010081e0075b4 */ /* 0x0003e40008019000 */
[----:B-1----:R-:W-:Y:S05]  /*8ff0*/  @P1 BRA `(.L_x_2769) ;  /* 0x0000001400081947 */ /* 0x002fea0003800000 */
[-C--:B------:R-:W-:Y:S01]  /*9000*/  LOP3.LUT R17, RZ, R4.reuse, RZ, 0x33, !PT ;  /* 0x00000004ff117212 */ /* 0x080fe200078e33ff */
[C---:B------:R-:W-:Y:S02]  /*9010*/  VIADD R5, R0.reuse, 0xfffffffe ;  /* 0xfffffffe00057836 */ /* 0x040fe40000000000 */
[----:B------:R-:W-:Y:S02]  /*9020*/  IMAD.MOV.U32 R10, RZ, RZ, 0x1 ;  /* 0x00000001ff0a7424 */ /* 0x000fe400078e00ff */
[----:B------:R-:W-:Y:S01]  /*9030*/  IMAD.IADD R17, R0, 0x1, R17 ;  /* 0x0000000100117824 */ /* 0x000fe200078e0211 */
[----:B------:R-:W-:Y:S01]  /*9040*/  ISETP.NE.AND P1, PT, R5, R4, PT ;  /* 0x000000040500720c */ /* 0x000fe20003f25270 */
[----:B------:R-:W-:-:S03]  /*9050*/  IMAD.MOV.U32 R0, RZ, RZ, R4 ;  /* 0x000000ffff007224 */ /* 0x000fc600078e0004 */
[----:B------:R-:W-:-:S05]  /*9060*/  LOP3.LUT R5, R17, 0x1, RZ, 0xc0, !PT ;  /* 0x0000000111057812 */ /* 0x000fca00078ec0ff */
[----:B------:R1:W-:Y:S04]  /*9070*/  STL [R1+0x4], R5 ;  /* 0x0000040501007387 */ /* 0x0003e80000100800 */
[----:B------:R-:W-:Y:S05]  /*9080*/  @!P1 BRA `(.L_x_2770) ;  /* 0x0000000c00409947 */ /* 0x000fea0003800000 */
[----:B------:R-:W-:Y:S02]  /*9090*/  IMAD.IADD R17, R17, 0x1, -R5 ;  /* 0x0000000111117824 */ /* 0x000fe400078e0a05 */
[----:B------:R-:W-:Y:S02]  /*90a0*/  IMAD.MOV.U32 R0, RZ, RZ, R4 ;  /* 0x000000ffff007224 */ /* 0x000fe400078e0004 */
[----:B------:R-:W-:-:S07]  /*90b0*/  IMAD.MOV.U32 R10, RZ, RZ, 0x1 ;  /* 0x00000001ff0a7424 */ /* 0x000fce00078e00ff */
.L_x_2779:
[----:B-123--:R-:W-:-:S04]  /*90c0*/  SHF.L.U32 R18, R10, 0x1f, RZ ;  /* 0x0000001f0a127819 */ /* 0x00efc800000006ff */
[----:B------:R-:W2:Y:S02]  /*90d0*/  SYNCS.PHASECHK.TRANS64.TRYWAIT P1, [R15+URZ+0x26840], R18 ;  /* 0x026840120f0075a7 */ /* 0x000ea4000802017f */
[----:B--2---:R-:W-:Y:S05]  /*90e0*/  @!P1 BRA `(.L_x_2771) ;  /* 0x0000001800dc9947 */ /* 0x004fea0003800000 */
.L_x_2796:
        /* <DEDUP_REMOVED lines=8> */
.L_x_2772:
        /* <DEDUP_REMOVED lines=44> */
.L_x_2797:
        /* <DEDUP_REMOVED lines=8> */
.L_x_2774:
        /* <DEDUP_REMOVED lines=44> */
.L_x_2798:
        /* <DEDUP_REMOVED lines=8> */
.L_x_2776:
        /* <DEDUP_REMOVED lines=38> */
.L_x_2800:
        /* <DEDUP_REMOVED lines=8> */
.L_x_2778:
        /* <DEDUP_REMOVED lines=44> */
.L_x_2770:
[----:B------:R-:W4:Y:S02]  /*9d90*/  LDL.LU R4, [R1+0x4] ;  /* 0x0000040001047983 */ /* 0x000f240000300800 */
[----:B----4-:R-:W-:Y:S02]  /*9da0*/  ISETP.NE.AND P1, PT, R4, RZ, PT ;  /* 0x000000ff0400720c */ /* 0x010fe40003f25270 */
[----:B------:R4:W5:Y:S11]  /*9db0*/  LDL R4, [R1] ;  /* 0x0000000001047983 */ /* 0x0009760000100800 */
[----:B----4-:R-:W-:Y:S05]  /*9dc0*/  @!P1 BRA `(.L_x_2769) ;  /* 0x0000000400949947 */ /* 0x010fea0003800000 */
[----:B------:R-:W-:-:S04]  /*9dd0*/  SHF.L.U32 R12, R10, 0x1f, RZ ;  /* 0x0000001f0a0c7819 */ /* 0x000fc800000006ff */
[----:B------:R-:W4:Y:S02]  /*9de0*/  SYNCS.PHASECHK.TRANS64.TRYWAIT P1, [R15+URZ+0x26840], R12 ;  /* 0x0268400c0f0075a7 */ /* 0x000f24000802017f */
[----:B----4-:R-:W-:Y:S05]  /*9df0*/  @!P1 BRA `(.L_x_2780) ;  /* 0x0000000c00ec9947 */ /* 0x010fea0003800000 */
.L_x_2801:
        /* <DEDUP_REMOVED lines=8> */
.L_x_2781:
        /* <DEDUP_REMOVED lines=41> */
.L_x_2802:
        /* <DEDUP_REMOVED lines=8> */
.L_x_2783:
        /* <DEDUP_REMOVED lines=41> */
.L_x_2769:
[----:B------:R-:W1:Y:S01]  /*a420*/  S2R R0, SR_TID.X ;  /* 0x0000000000007919 */ /* 0x000e620000002100 */
[----:B------:R-:W-:Y:S01]  /*a430*/  IMAD R3, R16, 0x8, R15 ;  /* 0x0000000810037824 */ /* 0x000fe200078e020f */
[----:B-1----:R-:W-:Y:S02]  /*a440*/  LOP3.LUT R2, R0, 0x7f, RZ, 0xc0, !PT ;  /* 0x0000007f00027812 */ /* 0x002fe400078ec0ff */
[----:B------:R-:W-:Y:S02]  /*a450*/  SHF.L.U32 R0, R10, 0x1f, RZ ;  /* 0x0000001f0a007819 */ /* 0x000fe400000006ff */
[----:B------:R-:W-:Y:S02]  /*a460*/  ISETP.NE.AND P1, PT, R2, RZ, PT ;  /* 0x000000ff0200720c */ /* 0x000fe40003f25270 */
[----:B------:R-:W1:Y:S02]  /*a470*/  SYNCS.PHASECHK.TRANS64.TRYWAIT P0, [R3+URZ+0x26840], R0 ;  /* 0x02684000030075a7 */ /* 0x000e64000800017f */
[----:B-1----:R-:W-:Y:S09]  /*a480*/  @!P0 BRA `(.L_x_2784) ;  /* 0x0000000800708947 */ /* 0x002ff20003800000 */
.L_x_2803:
[----:B------:R-:W-:Y:S05]  /*a490*/  @P1 BRA `(.L_x_2785) ;  /* 0x0000000000181947 */ /* 0x000fea0003800000 */
[----:B------:R-:W1:Y:S01]  /*a4a0*/  S2R R2, SR_TID.X ;  /* 0x0000000000027919 */ /* 0x000e620000002100 */
[----:B------:R-:W-:-:S04]  /*a4b0*/  IMAD.MOV.U32 R0, RZ, RZ, 0x3100 ;  /* 0x00003100ff007424 */ /* 0x000fc800078e00ff */
[----:B------:R1:W-:Y:S02]  /*a4c0*/  SYNCS.ARRIVE.TRANS64 RZ, [R3+URZ+0x26830], R0 ;  /* 0x0268300003ff79a7 */ /* 0x0003e4000800003f */
[----:B-1----:R-:W-:-:S13]  /*a4d0*/  LOP3.LUT P0, RZ, R2, 0x1f, RZ, 0xc0, !PT ;  /* 0x0000001f02ff7812 */ /* 0x002fda000780c0ff */
[----:B------:R-:W-:Y:S05]  /*a4e0*/  @!P0 BRA `(.L_x_2785) ;  /* 0x0000000000048947 */ /* 0x000fea0003800000 */
[----:B------:R-:W-:Y:S01]  /*a4f0*/  BPT.TRAP 0x1 ;  /* 0x000000040000795c */ /* 0x000fe20000300000 */
.L_x_2785:
        /* <DEDUP_REMOVED lines=48> */
.L_x_2766:
[----:B------:R-:W-:Y:S05]  /*a800*/  BSYNC B0 ;  /* 0x0000000000007941 */ /* 0x000fea0003800000 */
.L_x_2762:
[----:B------:R-:W-:-:S03]  /*a810*/  UMOV UR7, 0xffffffff ;  /* 0xffffffff00077882 */ /* 0x000fc60000000000 */
[----:B------:R-:W-:Y:S05]  /*a820*/  BRA.DIV UR7, `(.L_x_2786) ;  /* 0x00000006079c7947 */ /* 0x000fea000b800000 */
[----:B------:R-:W-:-:S13]  /*a830*/  ELECT P6, URZ, PT ;  /* 0x00000000003f782f */ /* 0x000fda00038c0000 */
.L_x_2806:
[----:B------:R-:W-:Y:S05]  /*a840*/  @!P6 BRA `(.L_x_2687) ;  /* 0x000000000084e947 */ /* 0x000fea0003800000 */
[----:B------:R-:W-:-:S06]  /*a850*/  ULOP3.LUT UR7, UR38, 0x2, URZ, 0xfc, !UPT ;  /* 0x0000000226077892 */ /* 0x000fcc000f8efc3f */
[----:B------:R-:W-:-:S05]  /*a860*/  IMAD.U32 R0, RZ, RZ, UR7 ;  /* 0x00000007ff007e24 */ /* 0x000fca000f8e00ff */
[----:B------:R-:W-:-:S13]  /*a870*/  ISETP.NE.AND P2, PT, R0, 0x3, PT ;  /* 0x000000030000780c */ /* 0x000fda0003f45270 */
[----:B------:R-:W-:Y:S05]  /*a880*/  @!P2 BRA `(.L_x_2787) ;  /* 0x000000000004a947 */ /* 0x000fea0003800000 */
[----:B------:R-:W-:Y:S01]  /*a890*/  BPT.TRAP 0x1 ;  /* 0x000000040000795c */ /* 0x000fe20000300000 */
.L_x_2787:
        /* <DEDUP_REMOVED lines=15> */
.L_x_2807:
[----:B------:R-:W2:Y:S02]  /*a990*/  SYNCS.PHASECHK.TRANS64.TRYWAIT P0, [R3+URZ], R0 ;  /* 0x00000000030075a7 */ /* 0x000ea4000800017f */
[----:B--2---:R-:W-:Y:S05]  /*a9a0*/  @!P0 BRA `(.L_x_2789) ;  /* 0x0000000400708947 */ /* 0x004fea0003800000 */
.L_x_2808:
[----:B------:R-:W-:Y:S05]  /*a9b0*/  @!P2 BRA `(.L_x_2790) ;  /* 0x000000000004a947 */ /* 0x000fea0003800000 */
[----:B------:R-:W-:Y:S01]  /*a9c0*/  BPT.TRAP 0x1 ;  /* 0x000000040000795c */ /* 0x000fe20000300000 */
.L_x_2790:
[----:B--2---:R-:W-:-:S04]  /*a9d0*/  VIADD R3, R8, 0x26840 ;  /* 0x0002684008037836 */ /* 0x004fc80000000000 */
[----:B------:R-:W-:-:S04]  /*a9e0*/  IMAD R5, R2, 0x8, R3 ;  /* 0x0000000802057824 */ /* 0x000fc800078e0203 */
[----:B------:R-:W2:Y:S02]  /*a9f0*/  SYNCS.PHASECHK.TRANS64.TRYWAIT P0, [R5+URZ], R4 ;  /* 0x00000004050075a7 */ /* 0x000ea4000800017f */
[----:B--2---:R-:W-:Y:S05]  /*aa00*/  @!P0 BRA `(.L_x_2791) ;  /* 0x00000004006c8947 */ /* 0x004fea0003800000 */
.L_x_2809:
[----:B------:R-:W-:-:S07]  /*aa10*/  IMAD R3, R6, 0x8, R3 ;  /* 0x0000000806037824 */ /* 0x000fce00078e0203 */
.L_x_2792:
[----:B---3--:R3:W4:Y:S02]  /*aa20*/  SYNCS.PHASECHK.TRANS64.TRYWAIT P0, [R3+URZ], R0 ;  /* 0x00000000030075a7 */ /* 0x008724000800017f */
[----:B----4-:R-:W-:Y:S05]  /*aa30*/  @!P0 NANOSLEEP.SYNCS 0x989680 ;  /* 0x009896800000895d */ /* 0x010fea0003900000 */
[----:B------:R-:W4:Y:S02]  /*aa40*/  @!P0 SYNCS.PHASECHK.TRANS64 P0, [R3+URZ], R0 ;  /* 0x00000000030085a7 */ /* 0x000f24000800007f */
[----:B----4-:R-:W-:Y:S05]  /*aa50*/  @!P0 BRA `(.L_x_2792) ;  /* 0xfffffffc00f08947 */ /* 0x010fea000383ffff */
.L_x_2687:
[----:B------:R-:W-:Y:S05]  /*aa60*/  BSYNC B6 ;  /* 0x0000000000067941 */ /* 0x000fea0003800000 */
.L_x_2679:
[----:B------:R-:W-:Y:S05]  /*aa70*/  EXIT ;  /* 0x000000000000794d */ /* 0x000fea0003800000 */
.L_x_2697:
[----:B------:R-:W-:Y:S02]  /*aa80*/  IMAD.MOV.U32 R13, RZ, RZ, R19 ;  /* 0x000000ffff0d7224 */ /* 0x000fe400078e0013 */
[----:B------:R-:W-:Y:S02]  /*aa90*/  IMAD.MOV.U32 R12, RZ, RZ, RZ ;  /* 0x000000ffff0c7224 */ /* 0x000fe400078e00ff */
[----:B------:R-:W-:Y:S02]  /*aaa0*/  IMAD.MOV.U32 R11, RZ, RZ, 0x1f ;  /* 0x0000001fff0b7424 */ /* 0x000fe400078e00ff */
[----:B------:R-:W-:-:S07]  /*aab0*/  IMAD.MOV.U32 R15, RZ, RZ, -0x1 ;  /* 0xffffffffff0f7424 */ /* 0x000fce00078e00ff */
[----:B------:R-:W-:Y:S05]  /*aac0*/  WARPSYNC.COLLECTIVE R15, `(.L_x_2793) ;  /* 0x000000000f087348 */ /* 0x000fea0003c00000 */
[----:B------:R1:W2:Y:S02]  /*aad0*/  SHFL.IDX P6, R14, R13, R12, R11 ;  /* 0x0000000c0d0e7389 */ /* 0x0002a400000c000b */
[----:B-12---:R-:W-:Y:S01]  /*aae0*/  ENDCOLLECTIVE ;  /* 0x000000000000791b */ /* 0x006fe20003800000 */
.L_x_2793:
[----:B------:R-:W-:Y:S05]  /*aaf0*/  BRA `(.L_x_2794) ;  /* 0xffffff6c00087947 */ /* 0x000fea000383ffff */
.L_x_2699:
[----:B--2---:R2:W3:Y:S02]  /*ab00*/  SYNCS.PHASECHK.TRANS64.TRYWAIT P0, [R2+URZ+0x26800], R5 ;  /* 0x02680005020075a7 */ /* 0x0044e4000800017f */
[----:B---3--:R-:W-:Y:S05]  /*ab10*/  @!P0 NANOSLEEP.SYNCS 0x989680 ;  /* 0x009896800000895d */ /* 0x008fea0003900000 */
[----:B------:R-:W3:Y:S02]  /*ab20*/  @!P0 SYNCS.PHASECHK.TRANS64 P0, [R2+URZ+0x26800], R5 ;  /* 0x02680005020085a7 */ /* 0x000ee4000800007f */
[----:B---3--:R-:W-:Y:S05]  /*ab30*/  @!P0 BRA `(.L_x_2699) ;  /* 0xfffffffc00f08947 */ /* 0x008fea000383ffff */
[----:B------:R-:W-:Y:S05]  /*ab40*/  BRA `(.L_x_2698) ;  /* 0xffffff6c00307947 */ /* 0x000fea000383ffff */
.L_x_2704:
[----:B--2---:R-:W-:-:S04]  /*ab50*/  IMAD.U32 R5, RZ, RZ, UR7 ;  /* 0x00000007ff057e24 */ /* 0x004fc8000f8e00ff */
[----:B------:R2:W3:Y:S03]  /*ab60*/  SYNCS.PHASECHK.TRANS64.TRYWAIT P1, [R5+URZ+0x26810], R6 ;  /* 0x02681006050075a7 */ /* 0x0004e6000802017f */
[----:B---3--:R-:W-:Y:S05]  /*ab70*/  @!P1 NANOSLEEP.SYNCS 0x989680 ;  /* 0x009896800000995d */ /* 0x008fea0003900000 */
[----:B------:R-:W3:Y:S02]  /*ab80*/  @!P1 SYNCS.PHASECHK.TRANS64 P1, [R5+URZ+0x26810], R6 ;  /* 0x02681006050095a7 */ /* 0x000ee4000802007f */
[----:B---3--:R-:W-:Y:S05]  /*ab90*/  @!P1 BRA `(.L_x_2704) ;  /* 0xfffffffc00ec9947 */ /* 0x008fea000383ffff */
[----:B------:R-:W-:Y:S05]  /*aba0*/  BRA `(.L_x_2703) ;  /* 0xffffff7400807947 */ /* 0x000fea000383ffff */
.L_x_2708:
[----:B------:R-:W-:-:S04]  /*abb0*/  IMAD.U32 R5, RZ, RZ, UR7 ;  /* 0x00000007ff057e24 */ /* 0x000fc8000f8e00ff */
[----:B------:R1:W1:Y:S03]  /*abc0*/  SYNCS.PHASECHK.TRANS64.TRYWAIT P1, [R5+URZ+0x26830], R6 ;  /* 0x02683006050075a7 */ /* 0x000266000802017f */
[----:B-1----:R-:W-:Y:S05]  /*abd0*/  @!P1 NANOSLEEP.SYNCS 0x989680 ;  /* 0x009896800000995d */ /* 0x002fea0003900000 */
[----:B------:R-:W1:Y:S02]  /*abe0*/  @!P1 SYNCS.PHASECHK.TRANS64 P1, [R5+URZ+0x26830], R6 ;  /* 0x02683006050095a7 */ /* 0x000e64000802007f */
[----:B-1----:R-:W-:Y:S05]  /*abf0*/  @!P1 BRA `(.L_x_2708) ;  /* 0xfffffffc00ec9947 */ /* 0x002fea000383ffff */
[----:B------:R-:W-:Y:S05]  /*ac00*/  BRA `(.L_x_2707) ;  /* 0xffffff7800887947 */ /* 0x000fea000383ffff */
.L_x_2767:
[----:B-1----:R1:W2:Y:S02]  /*ac10*/  SYNCS.PHASECHK.TRANS64.TRYWAIT P0, [R15+URZ+0x26820], R2 ;  /* 0x026820020f0075a7 */ /* 0x0022a4000800017f */
[----:B--2---:R-:W-:Y:S05]  /*ac20*/  @!P0 NANOSLEEP.SYNCS 0x989680 ;  /* 0x009896800000895d */ /* 0x004fea0003900000 */
[----:B------:R-:W2:Y:S02]  /*ac30*/  @!P0 SYNCS.PHASECHK.TRANS64 P0, [R15+URZ+0x26820], R2 ;  /* 0x026820020f0085a7 */ /* 0x000ea4000800007f */
[----:B--2---:R-:W-:Y:S05]  /*ac40*/  @!P0 BRA `(.L_x_2767) ;  /* 0xfffffffc00f08947 */ /* 0x004fea000383ffff */
[----:B------:R-:W-:Y:S05]  /*ac50*/  BRA `(.L_x_2795) ;  /* 0xffffffd800f47947 */ /* 0x000fea000383ffff */
.L_x_2771:
[----:B--2---:R2:W3:Y:S02]  /*ac60*/  SYNCS.PHASECHK.TRANS64.TRYWAIT P1, [R15+URZ+0x26840], R18 ;  /* 0x026840120f0075a7 */ /* 0x0044e4000802017f */
[----:B---3--:R-:W-:Y:S05]  /*ac70*/  @!P1 NANOSLEEP.SYNCS 0x989680 ;  /* 0x009896800000995d */ /* 0x008fea0003900000 */
[----:B------:R-:W3:Y:S02]  /*ac80*/  @!P1 SYNCS.PHASECHK.TRANS64 P1, [R15+URZ+0x26840], R18 ;  /* 0x026840120f0095a7 */ /* 0x000ee4000802007f */
[----:B---3--:R-:W-:Y:S05]  /*ac90*/  @!P1 BRA `(.L_x_2771) ;  /* 0xfffffffc00f09947 */ /* 0x008fea000383ffff */
[----:B------:R-:W-:Y:S05]  /*aca0*/  BRA `(.L_x_2796) ;  /* 0xffffffe400107947 */ /* 0x000fea000383ffff */
.L_x_2773:
[----:B-1----:R1:W3:Y:S02]  /*acb0*/  SYNCS.PHASECHK.TRANS64.TRYWAIT P1, [R15+URZ+0x26828], R18 ;  /* 0x026828120f0075a7 */ /* 0x0022e4000802017f */
[----:B---3--:R-:W-:Y:S05]  /*acc0*/  @!P1 NANOSLEEP.SYNCS 0x989680 ;  /* 0x009896800000995d */ /* 0x008fea0003900000 */
[----:B------:R-:W3:Y:S02]  /*acd0*/  @!P1 SYNCS.PHASECHK.TRANS64 P1, [R15+URZ+0x26828], R18 ;  /* 0x026828120f0095a7 */ /* 0x000ee4000802007f */
[----:B---3--:R-:W-:Y:S05]  /*ace0*/  @!P1 BRA `(.L_x_2773) ;  /* 0xfffffffc00f09947 */ /* 0x008fea000383ffff */
[----:B------:R-:W-:Y:S05]  /*acf0*/  BRA `(.L_x_2797) ;  /* 0xffffffe400cc7947 */ /* 0x000fea000383ffff */
.L_x_2775:
[----:B---3--:R3:W4:Y:S02]  /*ad00*/  SYNCS.PHASECHK.TRANS64.TRYWAIT P1, [R15+URZ+0x26848], R18 ;  /* 0x026848120f0075a7 */ /* 0x008724000802017f */
[----:B----4-:R-:W-:Y:S05]  /*ad10*/  @!P1 NANOSLEEP.SYNCS 0x989680 ;  /* 0x009896800000995d */ /* 0x010fea0003900000 */
[----:B------:R-:W4:Y:S02]  /*ad20*/  @!P1 SYNCS.PHASECHK.TRANS64 P1, [R15+URZ+0x26848], R18 ;  /* 0x026848120f0095a7 */ /* 0x000f24000802007f */
[----:B----4-:R-:W-:Y:S05]  /*ad30*/  @!P1 BRA `(.L_x_2775) ;  /* 0xfffffffc00f09947 */ /* 0x010fea000383ffff */
[----:B------:R-:W-:Y:S05]  /*ad40*/  BRA `(.L_x_2798) ;  /* 0xffffffe800887947 */ /* 0x000fea000383ffff */
.L_x_2777:
[----:B------:R-:W-:-:S07]  /*ad50*/  SHF.L.U32 R4, R10, 0x1f, RZ ;  /* 0x0000001f0a047819 */ /* 0x000fce00000006ff */
.L_x_2799:
[----:B----4-:R4:W1:Y:S02]  /*ad60*/  SYNCS.PHASECHK.TRANS64.TRYWAIT P1, [R15+URZ+0x26820], R4 ;  /* 0x026820040f0075a7 */ /* 0x010864000802017f */
[----:B-1----:R-:W-:Y:S05]  /*ad70*/  @!P1 NANOSLEEP.SYNCS 0x989680 ;  /* 0x009896800000995d */ /* 0x002fea0003900000 */
[----:B------:R-:W1:Y:S02]  /*ad80*/  @!P1 SYNCS.PHASECHK.TRANS64 P1, [R15+URZ+0x26820], R4 ;  /* 0x026820040f0095a7 */ /* 0x000e64000802007f */
[----:B-1----:R-:W-:Y:S05]  /*ad90*/  @!P1 BRA `(.L_x_2799) ;  /* 0xfffffffc00f09947 */ /* 0x002fea000383ffff */
[----:B------:R-:W-:Y:S05]  /*ada0*/  BRA `(.L_x_2800) ;  /* 0xffffffec00287947 */ /* 0x000fea000383ffff */
.L_x_2780:
[----:B----4-:R4:W1:Y:S02]  /*adb0*/  SYNCS.PHASECHK.TRANS64.TRYWAIT P1, [R15+URZ+0x26840], R12 ;  /* 0x0268400c0f0075a7 */ /* 0x010864000802017f */
[----:B-1----:R-:W-:Y:S05]  /*adc0*/  @!P1 NANOSLEEP.SYNCS 0x989680 ;  /* 0x009896800000995d */ /* 0x002fea0003900000 */
[----:B------:R-:W1:Y:S02]  /*add0*/  @!P1 SYNCS.PHASECHK.TRANS64 P1, [R15+URZ+0x26840], R12 ;  /* 0x0268400c0f0095a7 */ /* 0x000e64000802007f */
[----:B-1----:R-:W-:Y:S05]  /*ade0*/  @!P1 BRA `(.L_x_2780) ;  /* 0xfffffffc00f09947 */ /* 0x002fea000383ffff */
[----:B------:R-:W-:Y:S05]  /*adf0*/  BRA `(.L_x_2801) ;  /* 0xfffffff000007947 */ /* 0x000fea000383ffff */
.L_x_2782:
[----:B-1----:R1:W2:Y:S02]  /*ae00*/  SYNCS.PHASECHK.TRANS64.TRYWAIT P1, [R15+URZ+0x26828], R12 ;  /* 0x0268280c0f0075a7 */ /* 0x0022a4000802017f */
[----:B--2---:R-:W-:Y:S05]  /*ae10*/  @!P1 NANOSLEEP.SYNCS 0x989680 ;  /* 0x009896800000995d */ /* 0x004fea0003900000 */
[----:B------:R-:W2:Y:S02]  /*ae20*/  @!P1 SYNCS.PHASECHK.TRANS64 P1, [R15+URZ+0x26828], R12 ;  /* 0x0268280c0f0095a7 */ /* 0x000ea4000802007f */
[----:B--2---:R-:W-:Y:S05]  /*ae30*/  @!P1 BRA `(.L_x_2782) ;  /* 0xfffffffc00f09947 */ /* 0x004fea000383ffff */
[----:B------:R-:W-:Y:S05]  /*ae40*/  BRA `(.L_x_2802) ;  /* 0xfffffff000b07947 */ /* 0x000fea000383ffff */
.L_x_2784:
[----:B------:R1:W1:Y:S02]  /*ae50*/  SYNCS.PHASECHK.TRANS64.TRYWAIT P0, [R3+URZ+0x26840], R0 ;  /* 0x02684000030075a7 */ /* 0x000264000800017f */
[----:B-1----:R-:W-:Y:S05]  /*ae60*/  @!P0 NANOSLEEP.SYNCS 0x989680 ;  /* 0x009896800000895d */ /* 0x002fea0003900000 */
[----:B------:R-:W1:Y:S02]  /*ae70*/  @!P0 SYNCS.PHASECHK.TRANS64 P0, [R3+URZ+0x26840], R0 ;  /* 0x02684000030085a7 */ /* 0x000e64000800007f */
[----:B-1----:R-:W-:Y:S05]  /*ae80*/  @!P0 BRA `(.L_x_2784) ;  /* 0xfffffffc00f08947 */ /* 0x002fea000383ffff */
[----:B------:R-:W-:Y:S05]  /*ae90*/  BRA `(.L_x_2803) ;  /* 0xfffffff4007c7947 */ /* 0x000fea000383ffff */
.L_x_2786:
[----:B------:R-:W-:Y:S01]  /*aea0*/  BSSY B0, `(.L_x_2804) ;  /* 0x0000006000007945 */ /* 0x000fe20003800000 */
[----:B------:R-:W-:-:S07]  /*aeb0*/  IMAD.MOV.U32 R15, RZ, RZ, -0x1 ;  /* 0xffffffffff0f7424 */ /* 0x000fce00078e00ff */
[----:B------:R-:W-:Y:S05]  /*aec0*/  WARPSYNC.COLLECTIVE R15, `(.L_x_2805) ;  /* 0x000000000f0c7348 */ /* 0x000fea0003c00000 */
[----:B------:R-:W-:Y:S02]  /*aed0*/  ELECT P6, UR62, PT ;  /* 0x00000000003e782f */ /* 0x000fe400038c0000 */
[----:B------:R-:W-:Y:S01]  /*aee0*/  MOV R14, UR62 ;  /* 0x0000003e000e7c02 */ /* 0x000fe20008000f00 */
[----:B------:R-:W-:Y:S10]  /*aef0*/  ENDCOLLECTIVE ;  /* 0x000000000000791b */ /* 0x000ff40003800000 */
.L_x_2805:
[----:B------:R-:W-:Y:S05]  /*af00*/  BSYNC B0 ;  /* 0x0000000000007941 */ /* 0x000fea0003800000 */
.L_x_2804:
[----:B------:R-:W-:Y:S05]  /*af10*/  BRA `(.L_x_2806) ;  /* 0xfffffff800487947 */ /* 0x000fea000383ffff */
.L_x_2788:
[----:B-1----:R1:W2:Y:S02]  /*af20*/  SYNCS.PHASECHK.TRANS64.TRYWAIT P0, [R7+URZ], R4 ;  /* 0x00000004070075a7 */ /* 0x0022a4000800017f */
[----:B--2---:R-:W-:Y:S05]  /*af30*/  @!P0 NANOSLEEP.SYNCS 0x989680 ;  /* 0x009896800000895d */ /* 0x004fea0003900000 */
[----:B------:R-:W2:Y:S02]  /*af40*/  @!P0 SYNCS.PHASECHK.TRANS64 P0, [R7+URZ], R4 ;  /* 0x00000004070085a7 */ /* 0x000ea4000800007f */
[----:B--2---:R-:W-:Y:S05]  /*af50*/  @!P0 BRA `(.L_x_2788) ;  /* 0xfffffffc00f08947 */ /* 0x004fea000383ffff */
[----:B------:R-:W-:Y:S05]  /*af60*/  BRA `(.L_x_2807) ;  /* 0xfffffff800887947 */ /* 0x000fea000383ffff */
.L_x_2789:
[----:B--2---:R2:W3:Y:S02]  /*af70*/  SYNCS.PHASECHK.TRANS64.TRYWAIT P0, [R3+URZ], R0 ;  /* 0x00000000030075a7 */ /* 0x0044e4000800017f */
[----:B---3--:R-:W-:Y:S05]  /*af80*/  @!P0 NANOSLEEP.SYNCS 0x989680 ;  /* 0x009896800000895d */ /* 0x008fea0003900000 */
[----:B------:R-:W3:Y:S02]  /*af90*/  @!P0 SYNCS.PHASECHK.TRANS64 P0, [R3+URZ], R0 ;  /* 0x00000000030085a7 */ /* 0x000ee4000800007f */
[----:B---3--:R-:W-:Y:S05]  /*afa0*/  @!P0 BRA `(.L_x_2789) ;  /* 0xfffffffc00f08947 */ /* 0x008fea000383ffff */
[----:B------:R-:W-:Y:S05]  /*afb0*/  BRA `(.L_x_2808) ;  /* 0xfffffff8007c7947 */ /* 0x000fea000383ffff */
.L_x_2791:
[----:B--2---:R2:W3:Y:S02]  /*afc0*/  SYNCS.PHASECHK.TRANS64.TRYWAIT P0, [R5+URZ], R4 ;  /* 0x00000004050075a7 */ /* 0x0044e4000800017f */
[----:B---3--:R-:W-:Y:S05]  /*afd0*/  @!P0 NANOSLEEP.SYNCS 0x989680 ;  /* 0x009896800000895d */ /* 0x008fea0003900000 */
[----:B------:R-:W3:Y:S02]  /*afe0*/  @!P0 SYNCS.PHASECHK.TRANS64 P0, [R5+URZ], R4 ;  /* 0x00000004050085a7 */ /* 0x000ee4000800007f */
[----:B---3--:R-:W-:Y:S05]  /*aff0*/  @!P0 BRA `(.L_x_2791) ;  /* 0xfffffffc00f08947 */ /* 0x008fea000383ffff */
[----:B------:R-:W-:Y:S05]  /*b000*/  BRA `(.L_x_2809) ;  /* 0xfffffff800807947 */ /* 0x000fea000383ffff */
.L_x_2810:
        /* <DEDUP_REMOVED lines=15> */
.L_x_3316:


//--------------------- .text._ZN7cutlass13device_kernelIN5flash11enable_sm90INS1_16FlashAttnBwdSm90INS1_25CollectiveMainloopBwdSm90ILi2ELi2ELi2EN4cute5tupleIJNS5_1CILi1EEES8_S8_EEENS6_IJNS7_ILi64EEENS7_ILi128EEENS7_ILi96EEEEEENS_6half_tEfNS_4arch4Sm90ELb1ELb0ELb0ELb1ELb1ELb1ELb0ELb0ELi2ELi1ELi2ELi1ELb1EEENS1_21CollectiveEpilogueBwdISD_SE_SG_Li256ELb1ELb0ELi1EEENS1_25SingleTileBwdLPTSchedulerILb1ELi128ELb1EEEEEEEEEvNT_6ParamsE --------------------------
	.section	.text._ZN7cutlass13device_kernelIN5flash11enable_sm90INS1_16FlashAttnBwdSm90INS1_25CollectiveMainloopBwdSm90ILi2ELi2ELi2EN4cute5tupleIJNS5_1CILi1EEES8_S8_EEENS6_IJNS7_ILi64EEENS7_ILi128EEENS7_ILi96EEEEEENS_6half_tEfNS_4arch4Sm90ELb1ELb0ELb0ELb1ELb1ELb1ELb0ELb0ELi2ELi1ELi2ELi1ELb1EEENS1_21CollectiveEpilogueBwdISD_SE_SG_Li256ELb1ELb0ELi1EEENS1_25SingleTileBwdLPTSchedulerILb1ELi128ELb1EEEEEEEEEvNT_6ParamsE,"ax",@progbits
	.align	128
.text._ZN7cutlass13device_kernelIN5flash11enable_sm90INS1_16FlashAttnBwdSm90INS1_25CollectiveMainloopBwdSm90ILi2ELi2ELi2EN4cute5tupleIJNS5_1CILi1EEES8_S8_EEENS6_IJNS7_ILi64EEENS7_ILi128EEENS7_ILi96EEEEEENS_6half_tEfNS_4arch4Sm90ELb1ELb0ELb0ELb1ELb1ELb1ELb0ELb0ELi2ELi1ELi2ELi1ELb1EEENS1_21CollectiveEpilogueBwdISD_SE_SG_Li256ELb1ELb0ELi1EEENS1_25SingleTileBwdLPTSchedulerILb1ELi128ELb1EEEEEEEEEvNT_6ParamsE:
        .type           _ZN7cutlass13device_kernelIN5flash11enable_sm90INS1_16FlashAttnBwdSm90INS1_25CollectiveMainloopBwdSm90ILi2ELi2ELi2EN4cute5tupleIJNS5_1CILi1EEES8_S8_EEENS6_IJNS7_ILi64EEENS7_ILi128EEENS7_ILi96EEEEEENS_6half_tEfNS_4arch4Sm90ELb1ELb0ELb0ELb1ELb1ELb1ELb0ELb0ELi2ELi1ELi2ELi1ELb1EEENS1_21CollectiveEpilogueBwdISD_SE_SG_Li256ELb1ELb0ELi1EEENS1_25SingleTileBwdLPTSchedulerILb1ELi128ELb1EEEEEEEEEvNT_6ParamsE,@function
        .size           _ZN7cutlass13device_kernelIN5flash11enable_sm90INS1_16FlashAttnBwdSm90INS1_25CollectiveMainloopBwdSm90ILi2ELi2ELi2EN4cute5tupleIJNS5_1CILi1EEES8_S8_EEENS6_IJNS7_ILi64EEENS7_ILi128EEENS7_ILi96EEEEEENS_6half_tEfNS_4arch4Sm90ELb1ELb0ELb0ELb1ELb1ELb1ELb0ELb0ELi2ELi1ELi2ELi1ELb1EEENS1_21CollectiveEpilogueBwdISD_SE_SG_Li256ELb1ELb0ELi1EEENS1_25SingleTileBwdLPTSchedulerILb1ELi128ELb1EEEEEEEEEvNT_6ParamsE,(.L_x_3317 - _ZN7cutlass13device_kernelIN5flash11enable_sm90INS1_16FlashAttnBwdSm90INS1_25CollectiveMainloopBwdSm90ILi2ELi2ELi2EN4cute5tupleIJNS5_1CILi1EEES8_S8_EEENS6_IJNS7_ILi64EEENS7_ILi128EEENS7_ILi96EEEEEENS_6half_tEfNS_4arch4Sm90ELb1ELb0ELb0ELb1ELb1ELb1ELb0ELb0ELi2ELi1ELi2ELi1ELb1EEENS1_21CollectiveEpilogueBwdISD_SE_SG_Li256ELb1ELb0ELi1EEENS1_25SingleTileBwdLPTSchedulerILb1ELi128ELb1EEEEEEEEEvNT_6ParamsE)
        .other          _ZN7cutlass13device_kernelIN5flash11enable_sm90INS1_16FlashAttnBwdSm90INS1_25CollectiveMainloopBwdSm90ILi2ELi2ELi2EN4cute5tupleIJNS5_1CILi1EEES8_S8_EEENS6_IJNS7_ILi64EEENS7_ILi128EEENS7_ILi96EEEEEENS_6half_tEfNS_4arch4Sm90ELb1ELb0ELb0ELb1ELb1ELb1ELb0ELb0ELi2ELi1ELi2ELi1ELb1EEENS1_21CollectiveEpilogueBwdISD_SE_SG_Li256ELb1ELb0ELi1EEENS1_25SingleTileBwdLPTSchedulerILb1ELi128ELb1EEEEEEEEEvNT_6ParamsE,@"STO_CUDA_ENTRY STV_DEFAULT"
_ZN7cutlass13device_kernelIN5flash11enable_sm90INS1_16FlashAttnBwdSm90INS1_25CollectiveMainloopBwdSm90ILi2ELi2ELi2EN4cute5tupleIJNS5_1CILi1EEES8_S8_EEENS6_IJNS7_ILi64EEENS7_ILi128EEENS7_ILi96EEEEEENS_6half_tEfNS_4arch4Sm90ELb1ELb0ELb0ELb1ELb1ELb1ELb0ELb0ELi2ELi1ELi2ELi1ELb1EEENS1_21CollectiveEpilogueBwdISD_SE_SG_Li256ELb1ELb0ELi1EEENS1_25SingleTileBwdLPTSchedulerILb1ELi128ELb1EEEEEEEEEvNT_6ParamsE:
        /* <DEDUP_REMOVED lines=24> */
.L_x_2812:
[----:B------:R-:W-:Y:S05]  /*0180*/  BSYNC B0 ;  /* 0x0000000000007941 */ /* 0x000fea0003800000 */
.L_x_2811:
        /* <DEDUP_REMOVED lines=37> */
.L_x_2813:
        /* <DEDUP_REMOVED lines=22> */
.L_x_2814:
[----:B------:R-:W-:Y:S01]  /*0540*/  PLOP3.LUT P0, PT, PT, PT, UP0, 0x80, 0x0 ;  /* 0x000000000000781c */ /* 0x000fe20003f0f008 */
[----:B------:R-:W-:Y:S01]  /*0550*/  NOP ;  /* 0x0000000000007918 */ /* 0x000fe20000000000 */
[----:B------:R-:W-:Y:S01]  /*0560*/  ULDC.64 UR46, c[0x0][0x208] ;  /* 0x00008200002e7ab9 */ /* 0x000fe20000000a00 */
[----:B------:R-:W-:Y:S01]  /*0570*/  BSSY B6, `(.L_x_2815) ;  /* 0x0000ae0000067945 */ /* 0x000fe20003800000 */
[----:B-12-4-:R-:W-:Y:S09]  /*0580*/  BAR.SYNC.DEFER_BLOCKING 0x0 ;  /* 0x0000000000007b1d */ /* 0x016ff20000010000 */
[----:B------:R-:W-:Y:S05]  /*0590*/  @!P0 BRA `(.L_x_2816) ;  /* 0x0000006000448947 */ /* 0x000fea0003800000 */
.L_x_2817:
        /* <DEDUP_REMOVED lines=32> */
.L_x_2818:
[----:B------:R-:W-:Y:S01]  /*07a0*/  ULDC UR8, c[0x0][0x8c4] ;  /* 0x0002310000087ab9 */ /* 0x000fe20000000800 */
[----:B------:R-:W-:Y:S01]  /*07b0*/  UMOV UR7, UR9 ;  /* 0x0000000900077c82 */ /* 0x000fe20008000000 */
[----:B------:R-:W-:-:S11]  /*07c0*/  UISETP.NE.AND UP0, UPT, UR8, 0x1, UPT ;  /* 0x000000010800788c */ /* 0x000fd6000bf05270 */
[----:B------:R-:W-:Y:S02]  /*07d0*/  @UP0 ULDC.64 UR10, c[0x0][0x8c8] ;  /* 0x00023200000a0ab9 */ /* 0x000fe40000000a00 */
[----:B------:R-:W-:-:S04]  /*07e0*/  UIMAD.WIDE.U32 UR4, UR9, UR10, URZ ;  /* 0x0000000a090472a5 */ /* 0x000fc8000f8e003f */
[----:B------:R-:W-:-:S04]  /*07f0*/  @UP0 USHF.R.U32.HI UR7, URZ, UR11, UR5 ;  /* 0x0000000b3f070299 */ /* 0x000fc80008011605 */
[----:B------:R-:W-:-:S12]  /*0800*/  UIMAD UR4, UR7, UR8, URZ ;  /* 0x00000008070472a4 */ /* 0x000fd8000f8e023f */
.L_x_2819:
        /* <DEDUP_REMOVED lines=23> */
.L_x_2820:
        /* <DEDUP_REMOVED lines=14> */
.L_x_2822:
[----:B------:R-:W-:-:S05]  /*0a60*/  ULDC UR4, c[0x0][0x8ec] ;  /* 0x00023b0000047ab9 */ /* 0x000fca0000000800 */
.L_x_2821:
[----:B------:R-:W-:Y:S02]  /*0a70*/  UIADD3 UR4, UR4, 0x7f, URZ ;  /* 0x0000007f04047890 */ /* 0x000fe4000fffe03f */
[----:B------:R-:W-:Y:S02]  /*0a80*/  ULOP3.LUT UR39, URZ, UR7, URZ, 0x33, !UPT ;  /* 0x000000073f277292 */ /* 0x000fe4000f8e333f */
[----:B------:R-:W-:-:S04]  /*0a90*/  USHF.R.S32.HI UR5, URZ, 0x1f, UR4 ;  /* 0x0000001f3f057899 */ /* 0x000fc80008011404 */
[----:B------:R-:W-:-:S04]  /*0aa0*/  ULEA.HI UR5, UR5, UR4, URZ, 0x7 ;  /* 0x0000000405057291 */ /* 0x000fc8000f8f383f */
[----:B------:R-:W-:-:S04]  /*0ab0*/  USHF.R.S32.HI UR5, URZ, 0x7, UR5 ;  /* 0x000000073f057899 */ /* 0x000fc80008011405 */
[----:B------:R-:W-:Y:S02]  /*0ac0*/  UISETP.GT.AND UP0, UPT, UR5, UR7, UPT ;  /* 0x000000070500728c */ /* 0x000fe4000bf04270 */
[----:B------:R-:W-:Y:S02]  /*0ad0*/  UIADD3 UR39, UR5, UR39, URZ ;  /* 0x0000002705277290 */ /* 0x000fe4000fffe03f */
[----:B------:R-:W-:-:S06]  /*0ae0*/  USEL UR37, UR37, 0xffffffff, UP0 ;  /* 0xffffffff25257887 */ /* 0x000fcc0008000000 */
        /* <DEDUP_REMOVED lines=17> */
.L_x_2824:
        /* <DEDUP_REMOVED lines=14> */
.L_x_2825:
        /* <DEDUP_REMOVED lines=11> */
.L_x_2826:
        /* <DEDUP_REMOVED lines=13> */
.L_x_2827:
        /* <DEDUP_REMOVED lines=84> */
.L_x_2830:
        /* <DEDUP_REMOVED lines=15> */
.L_x_2829:
        /* <DEDUP_REMOVED lines=22> */
.L_x_2832:
        /* <DEDUP_REMOVED lines=15> */
.L_x_2831:
[----:B------:R-:W-:Y:S01]  /*16e0*/  SHF.R.S32.HI R23, RZ, 0x1f, R22 ;  /* 0x0000001fff177819 */ /* 0x000fe20000011416 */
[----:B------:R-:W-:-:S03]  /*16f0*/  UMOV UR4, 0xffffffff ;  /* 0xffffffff00047882 */ /* 0x000fc60000000000 */
[----:B------:R-:W-:-:S04]  /*1700*/  LEA.HI R0, R23, R22, RZ, 0x7 ;  /* 0x0000001617007211 */ /* 0x000fc800078f38ff */
[----:B------:R-:W-:Y:S01]  /*1710*/  SHF.R.S32.HI R19, RZ, 0x7, R0 ;  /* 0x00000007ff137819 */ /* 0x000fe20000011400 */
[----:B------:R-:W-:Y:S06]  /*1720*/  BRA.DIV UR4, `(.L_x_2833) ;  /* 0x0000009e04187947 */ /* 0x000fec000b800000 */
[----:B------:R1:W2:Y:S02]  /*1730*/  SHFL.IDX PT, R14, R19, RZ, 0x1f ;  /* 0x00001fff130e7589 */ /* 0x0002a400000e0000 */
.L_x_2948:
        /* <DEDUP_REMOVED lines=15> */
.L_x_2834:
        /* <DEDUP_REMOVED lines=19> */
.L_x_2836:
        /* <DEDUP_REMOVED lines=121> */
.L_x_2847:
[----:B------:R-:W-:-:S06]  /*20f0*/  UISETP.NE.AND UP0, UPT, UR12, 0x3, UPT ;  /* 0x000000030c00788c */ /* 0x000fcc000bf05270 */
[----:B------:R-:W-:-:S13]  /*2100*/  PLOP3.LUT P0, PT, PT, PT, UP0, 0x80, 0x0 ;  /* 0x000000000000781c */ /* 0x000fda0003f0f008 */
[----:B-1----:R-:W-:Y:S05]  /*2110*/  @!P0 BRA `(.L_x_2837) ;  /* 0x0000000000048947 */ /* 0x002fea0003800000 */
[----:B------:R-:W-:Y:S01]  /*2120*/  BPT.TRAP 0x1 ;  /* 0x000000040000795c */ /* 0x000fe20000300000 */
.L_x_2837:
[----:B------:R-:W-:Y:S01]  /*2130*/  R2UR UR7, R2 ;  /* 0x00000000020772ca */ /* 0x000fe200000e0000 */
[----:B------:R-:W-:-:S05]  /*2140*/  IMAD.U32 R6, RZ, RZ, UR4 ;  /* 0x00000004ff067e24 */ /* 0x000fca000f8e00ff */
[----:B------:R-:W-:-:S07]  /*2150*/  SHF.L.U32 R6, R6, 0x1f, RZ ;  /* 0x0000001f06067819 */ /* 0x000fce00000006ff */
[----:B------:R-:W-:-:S09]  /*2160*/  ULEA UR7, UR5, UR7, 0x3 ;  /* 0x0000000705077291 */ /* 0x000fd2000f8e183f */
[----:B------:R1:W2:Y:S01]  /*2170*/  SYNCS.PHASECHK.TRANS64.TRYWAIT P1, [UR7+0x26810], R6 ;  /* 0x02681006ff0075a7 */ /* 0x0002a20008020147 */
[----:B------:R-:W-:Y:S05]  /*2180*/  @!P0 BRA `(.L_x_2838) ;  /* 0x0000000000048947 */ /* 0x000fea0003800000 */
[----:B------:R-:W-:Y:S01]  /*2190*/  BPT.TRAP 0x1 ;  /* 0x000000040000795c */ /* 0x000fe20000300000 */
.L_x_2838:
[----:B--2---:R-:W-:Y:S05]  /*21a0*/  @P1 BRA `(.L_x_2839) ;  /* 0x0000000000081947 */ /* 0x004fea0003800000 */
[----:B------:R-:W2:Y:S02]  /*21b0*/  SYNCS.PHASECHK.TRANS64.TRYWAIT P1, [UR7+0x26810], R6 ;  /* 0x02681006ff0075a7 */ /* 0x000ea40008020147 */
[----:B--2---:R-:W-:Y:S05]  /*21c0*/  @!P1 BRA `(.L_x_2840) ;  /* 0x0000009000a49947 */ /* 0x004fea0003800000 */
.L_x_2839:
        /* <DEDUP_REMOVED lines=66> */
.L_x_2841:
[----:B------:R1:W1:Y:S01]  /*25f0*/  SYNCS.PHASECHK.TRANS64.TRYWAIT P1, [UR7+0x26830], R6 ;  /* 0x02683006ff0075a7 */ /* 0x0002620008020147 */
[----:B------:R-:W-:Y:S05]  /*2600*/  @!P0 BRA `(.L_x_2842) ;  /* 0x0000000000048947 */ /* 0x000fea0003800000 */
[----:B------:R-:W-:Y:S01]  /*2610*/  BPT.TRAP 0x1 ;  /* 0x000000040000795c */ /* 0x000fe20000300000 */
.L_x_2842:
[----:B-1----:R-:W-:Y:S05]  /*2620*/  @P1 BRA `(.L_x_2843) ;  /* 0x0000000000081947 */ /* 0x002fea0003800000 */
[----:B------:R-:W1:Y:S02]  /*2630*/  SYNCS.PHASECHK.TRANS64.TRYWAIT P1, [UR7+0x26830], R6 ;  /* 0x02683006ff0075a7 */ /* 0x000e640008020147 */
[----:B-1----:R-:W-:Y:S05]  /*2640*/  @!P1 BRA `(.L_x_2844) ;  /* 0x0000008c009c9947 */ /* 0x002fea0003800000 */
.L_x_2843:
        /* <DEDUP_REMOVED lines=474> */
.L_x_2845:
        /* <DEDUP_REMOVED lines=45> */
.L_x_2846:
        /* <DEDUP_REMOVED lines=62> */
.L_x_2828:
        /* <DEDUP_REMOVED lines=149> */
.L_x_2849:
        /* <DEDUP_REMOVED lines=57> */
.L_x_2851:
[----:B------:R-:W-:Y:S05]  /*5780*/  BSYNC B0 ;  /* 0x0000000000007941 */ /* 0x000fea0003800000 */
.L_x_2850:
        /* <DEDUP_REMOVED lines=22> */
.L_x_2853:
[----:B------:R-:W-:Y:S05]  /*58f0*/  BSYNC B0 ;  /* 0x0000000000007941 */ /* 0x000fea0003800000 */
.L_x_2852:
        /* <DEDUP_REMOVED lines=34> */
.L_x_2855:
[----:B------:R-:W-:Y:S05]  /*5b20*/  BSYNC B0 ;  /* 0x0000000000007941 */ /* 0x000fea0003800000 */
.L_x_2854:
        /* <DEDUP_REMOVED lines=23> */
.L_x_2848:
        /* <DEDUP_REMOVED lines=41> */
.L_x_2856:
        /* <DEDUP_REMOVED lines=44> */
.L_x_2858:
[----:B------:R-:W-:Y:S05]  /*61f0*/  BSYNC B0 ;  /* 0x0000000000007941 */ /* 0x000fea0003800000 */
.L_x_2857:
        /* <DEDUP_REMOVED lines=21> */
.L_x_2860:
[----:B------:R-:W-:Y:S05]  /*6350*/  BSYNC B0 ;  /* 0x0000000000007941 */ /* 0x000fea0003800000 */
.L_x_2859:
        /* <DEDUP_REMOVED lines=30> */
.L_x_2862:
[----:B------:R-:W-:Y:S05]  /*6540*/  BSYNC B0 ;  /* 0x0000000000007941 */ /* 0x000fea0003800000 */
.L_x_2861:
        /* <DEDUP_REMOVED lines=22> */
.L_x_2816:
        /* <DEDUP_REMOVED lines=29> */
.L_x_2864:
[----:B------:R-:W-:Y:S01]  /*6880*/  ULDC UR9, c[0x0][0x8c4] ;  /* 0x0002310000097ab9 */ /* 0x000fe20000000800 */
[----:B------:R-:W-:Y:S01]  /*6890*/  UMOV UR7, UR8 ;  /* 0x0000000800077c82 */ /* 0x000fe20008000000 */
[----:B------:R-:W-:-:S11]  /*68a0*/  UISETP.NE.AND UP0, UPT, UR9, 0x1, UPT ;  /* 0x000000010900788c */ /* 0x000fd6000bf05270 */
[----:B------:R-:W-:Y:S02]  /*68b0*/  @UP0 ULDC.64 UR10, c[0x0][0x8c8] ;  /* 0x00023200000a0ab9 */ /* 0x000fe40000000a00 */
[----:B------:R-:W-:-:S04]  /*68c0*/  UIMAD.WIDE.U32 UR4, UR8, UR10, URZ ;  /* 0x0000000a080472a5 */ /* 0x000fc8000f8e003f */
[----:B------:R-:W-:-:S04]  /*68d0*/  @UP0 USHF.R.U32.HI UR7, URZ, UR11, UR5 ;  /* 0x0000000b3f070299 */ /* 0x000fc80008011605 */
[----:B------:R-:W-:-:S12]  /*68e0*/  UIMAD UR4, UR7, UR9, URZ ;  /* 0x00000009070472a4 */ /* 0x000fd8000f8e023f */
.L_x_2865:
        /* <DEDUP_REMOVED lines=23> */
.L_x_2866:
        /* <DEDUP_REMOVED lines=13> */
.L_x_2868:
[----:B------:R-:W-:-:S05]  /*6b30*/  ULDC UR4, c[0x0][0x8ec] ;  /* 0x00023b0000047ab9 */ /* 0x000fca0000000800 */
.L_x_2867:
[----:B------:R-:W-:-:S04]  /*6b40*/  UIADD3 UR4, UR4, 0x7f, URZ ;  /* 0x0000007f04047890 */ /* 0x000fc8000fffe03f */
[----:B------:R-:W-:-:S04]  /*6b50*/  USHF.R.S32.HI UR5, URZ, 0x1f, UR4 ;  /* 0x0000001f3f057899 */ /* 0x000fc80008011404 */
[----:B------:R-:W-:-:S04]  /*6b60*/  ULEA.HI UR5, UR5, UR4, URZ, 0x7 ;  /* 0x0000000405057291 */ /* 0x000fc8000f8f383f */
[----:B------:R-:W-:-:S04]  /*6b70*/  USHF.R.S32.HI UR5, URZ, 0x7, UR5 ;  /* 0x000000073f057899 */ /* 0x000fc80008011405 */
[----:B------:R-:W-:Y:S02]  /*6b80*/  UISETP.GT.AND UP0, UPT, UR5, UR7, UPT ;  /* 0x000000070500728c */ /* 0x000fe4000bf04270 */
[----:B------:R-:W-:Y:S02]  /*6b90*/  ULOP3.LUT UR7, URZ, UR7, URZ, 0x33, !UPT ;  /* 0x000000073f077292 */ /* 0x000fe4000f8e333f */
[----:B------:R-:W-:Y:S02]  /*6ba0*/  USEL UR10, UR10, 0xffffffff, UP0 ;  /* 0xffffffff0a0a7887 */ /* 0x000fe40008000000 */
[----:B------:R-:W-:-:S04]  /*6bb0*/  UIADD3 UR7, UR5, UR7, URZ ;  /* 0x0000000705077290 */ /* 0x000fc8000fffe03f */
        /* <DEDUP_REMOVED lines=40> */
.L_x_2869:
        /* <DEDUP_REMOVED lines=13> */
.L_x_2870:
        /* <DEDUP_REMOVED lines=12> */
.L_x_2871:
[----:B------:R-:W-:Y:S01]  /*6fd0*/  ULEA UR8, UR7, UR14, 0x7 ;  /* 0x0000000e07087291 */ /* 0x000fe2000f8e383f */
[----:B------:R-:W-:-:S03]  /*6fe0*/  ULDC UR9, c[0x0][0x74c] ;  /* 0x0001d30000097ab9 */ /* 0x000fc60000000800 */
[----:B------:R-:W-:Y:S02]  /*6ff0*/  UIADD3 UR9, UR8, -UR9, -UR11 ;  /* 0x8000000908097290 */ /* 0x000fe4000fffe80b */
        /* <DEDUP_REMOVED lines=13> */
[----:B------:R-:W1:Y:S01]  /*70d0*/  S2R R0, SR_TID.X ;  /* 0x0000000000007919 */ /* 0x000e620000002100 */
[----:B------:R-:W-:Y:S01]  /*70e0*/  UIMAD UR16, UR20, UR18, URZ ;  /* 0x00000012141072a4 */ /* 0x000fe2000f8e023f */
[----:B------:R-:W-:Y:S01]  /*70f0*/  LOP3.LUT R8, RZ, UR7, RZ, 0x33, !PT ;  /* 0x00000007ff087c12 */ /* 0x000fe2000f8e33ff */
[----:B------:R-:W-:Y:S02]  /*7100*/  USHF.R.S32.HI UR15, URZ, 0x1f, UR10 ;  /* 0x0000001f3f0f7899 */ /* 0x000fe4000801140a */
[----:B------:R-:W-:Y:S02]  /*7110*/  UIMAD UR17, UR6, UR19, UR16 ;  /* 0x00000013061172a4 */ /* 0x000fe4000f8e0210 */
[----:B------:R-:W-:Y:S02]  /*7120*/  UIADD3 UR19, UR11, 0x7f, URZ ;  /* 0x0000007f0b137890 */ /* 0x000fe4000fffe03f */
[----:B------:R-:W-:Y:S01]  /*7130*/  UIMAD.WIDE.U32 UR8, UR6, UR18, URZ ;  /* 0x00000012060872a5 */ /* 0x000fe2000f8e003f */
[----:B------:R-:W-:Y:S01]  /*7140*/  ULDC UR21, c[0x0][0x288] ;  /* 0x0000a20000157ab9 */ /* 0x000fe20000000800 */
[----:B------:R-:W-:-:S02]  /*7150*/  UIADD3 UR16, UR12, -UR13, URZ ;  /* 0x8000000d0c107290 */ /* 0x000fc4000fffe03f */
[----:B------:R-:W-:Y:S01]  /*7160*/  UIADD3 UR14, UR11, 0xbf, -UR14 ;  /* 0x000000bf0b0e7890 */ /* 0x000fe2000fffe80e */
[----:B------:R-:W-:Y:S01]  /*7170*/  ULDC UR22, c[0x0][0x760] ;  /* 0x0001d80000167ab9 */ /* 0x000fe20000000800 */
[----:B------:R-:W-:Y:S02]  /*7180*/  USEL UR29, UR10, URZ, !UP0 ;  /* 0x0000003f0a1d7287 */ /* 0x000fe4000c000000 */
[----:B------:R-:W-:Y:S02]  /*7190*/  USEL UR23, UR15, URZ, !UP0 ;  /* 0x0000003f0f177287 */ /* 0x000fe4000c000000 */
[----:B------:R-:W-:Y:S02]  /*71a0*/  UIMAD UR18, UR10, UR21, URZ ;  /* 0x000000150a1272a4 */ /* 0x000fe4000f8e023f */
[----:B------:R-:W-:Y:S02]  /*71b0*/  USHF.R.S32.HI UR11, URZ, 0x1f, UR19 ;  /* 0x0000001f3f0b7899 */ /* 0x000fe40008011413 */
[----:B------:R-:W-:-:S02]  /*71c0*/  UIMAD UR15, UR21, UR22, URZ ;  /* 0x00000016150f72a4 */ /* 0x000fc4000f8e023f */
[----:B------:R-:W-:Y:S02]  /*71d0*/  UIADD3 UR10, UP0, UR4, UR8, URZ ;  /* 0x00000008040a7290 */ /* 0x000fe4000ff1e03f */
[----:B------:R-:W-:Y:S02]  /*71e0*/  UIADD3 UR17, UR9, UR17, URZ ;  /* 0x0000001109117290 */ /* 0x000fe4000fffe03f */
[----:B------:R-:W-:Y:S01]  /*71f0*/  ULOP3.LUT UR21, UR16, 0x1, URZ, 0xc0, !UPT ;  /* 0x0000000110157892 */ /* 0x000fe2000f8ec03f */
[----:B-1----:R-:W-:Y:S01]  /*7200*/  LOP3.LUT R0, R0, 0x1f, RZ, 0xc0, !PT ;  /* 0x0000001f00007812 */ /* 0x002fe200078ec0ff */
[----:B------:R-:W-:Y:S02]  /*7210*/  ULEA.HI UR22, UR11, UR19, URZ, 0x7 ;  /* 0x000000130b167291 */ /* 0x000fe4000f8f383f */
[----:B------:R-:W-:Y:S02]  /*7220*/  UIADD3.X UR11, UR5, UR17, URZ, UP0, !UPT ;  /* 0x00000011050b7290 */ /* 0x000fe400087fe43f */
[----:B------:R-:W-:Y:S01]  /*7230*/  UISETP.NE.U32.AND UP0, UPT, UR21, 0x1, UPT ;  /* 0x000000011500788c */ /* 0x000fe2000bf05070 */
[----:B------:R-:W-:Y:S01]  /*7240*/  ULDC.64 UR30, c[0x0][0x2e0] ;  /* 0x0000b800001e7ab9 */ /* 0x000fe20000000a00 */
[----:B------:R-:W-:-:S02]  /*7250*/  UIADD3 UR16, UP1, UR6, UR18, URZ ;  /* 0x0000001206107290 */ /* 0x000fc4000ff3e03f */
[----:B------:R-:W-:Y:S02]  /*7260*/  UIMAD UR6, UR23, UR30, URZ ;  /* 0x0000001e170672a4 */ /* 0x000fe4000f8e023f */
[----:B------:R-:W-:Y:S01]  /*7270*/  PLOP3.LUT P1, PT, PT, PT, UP0, 0x80, 0x0 ;  /* 0x000000000000781c */ /* 0x000fe20003f2f008 */
[----:B------:R-:W-:Y:S02]  /*7280*/  UIMAD.WIDE.U32 UR10, UR29, UR30, UR10 ;  /* 0x0000001e1d0a72a5 */ /* 0x000fe4000f8e000a */
[----:B------:R-:W-:Y:S01]  /*7290*/  UIMAD UR21, UR29, UR31, UR6 ;  /* 0x0000001f1d1572a4 */ /* 0x000fe2000f8e0206 */
[----:B------:R-:W-:Y:S01]  /*72a0*/  ELECT P0, URZ, PT ;  /* 0x00000000003f782f */ /* 0x000fe20003800000 */
[----:B------:R-:W-:Y:S02]  /*72b0*/  ULEA.HI.X.SX32 UR20, UR18, UR20, 0x1, UP1 ;  /* 0x0000001412147291 */ /* 0x000fe400088f0e3f */
[----:B------:R-:W-:Y:S02]  /*72c0*/  USHF.R.S32.HI UR22, URZ, 0x7, UR22 ;  /* 0x000000073f167899 */ /* 0x000fe40008011416 */
[----:B------:R-:W-:-:S04]  /*72d0*/  UIADD3 UR32, UR11, UR21, URZ ;  /* 0x000000150b207290 */ /* 0x000fc8000fffe03f */
[----:B------:R-:W-:Y:S08]  /*72e0*/  @P1 BRA `(.L_x_2872) ;  /* 0x0000000400881947 */ /* 0x000ff00003800000 */
        /* <DEDUP_REMOVED lines=18> */
.L_x_2875:
[----:B------:R-:W2:Y:S04]  /*7410*/  LDG.E.STRONG.GPU R4, desc[UR46][R2.64] ;  /* 0x0000002e02047981 */ /* 0x000ea8000c1ef900 */
[----:B--2---:R-:W-:Y:S01]  /*7420*/  CCTL.IVALL ;  /* 0x00000000ff00798f */ /* 0x004fe20002000000 */
[----:B------:R-:W-:Y:S05]  /*7430*/  YIELD ;  /* 0x0000000000007946 */ /* 0x000fea0003800000 */
[----:B------:R-:W-:-:S13]  /*7440*/  ISETP.NE.AND P1, PT, R4, R5, PT ;  /* 0x000000050400720c */ /* 0x000fda0003f25270 */
[----:B------:R-:W-:Y:S05]  /*7450*/  @P1 BRA `(.L_x_2875) ;  /* 0xfffffffc00ec1947 */ /* 0x000fea000383ffff */
.L_x_2874:
[----:B------:R-:W-:Y:S05]  /*7460*/  BSYNC B0 ;  /* 0x0000000000007941 */ /* 0x000fea0003800000 */
.L_x_2873:
[----:B------:R-:W-:-:S03]  /*7470*/  UMOV UR6, 0xffffffff ;  /* 0xffffffff00067882 */ /* 0x000fc60000000000 */
[----:B------:R-:W-:Y:S05]  /*7480*/  BRA.DIV UR6, `(.L_x_2876) ;  /* 0x0000004206247947 */ /* 0x000fea000b800000 */
[----:B------:R-:W-:Y:S01]  /*7490*/  NOP ;  /* 0x0000000000007918 */ /* 0x000fe20000000000 */
.L_x_2951:
        /* <DEDUP_REMOVED lines=22> */
.L_x_2878:
[----:B------:R-:W-:Y:S05]  /*7600*/  BSYNC B0 ;  /* 0x0000000000007941 */ /* 0x000fea0003800000 */
.L_x_2877:
        /* <DEDUP_REMOVED lines=9> */
[----:B------:R-:W-:Y:S02]  /*76a0*/  UIADD3 UR24, UP0, UR6, UR10, URZ ;  /* 0x0000000a06187290 */ /* 0x000fe4000ff1e03f */
[----:B-1----:R-:W-:Y:S02]  /*76b0*/  ULEA UR23, UR23, UR7, 0x18 ;  /* 0x0000000717177291 */ /* 0x002fe4000f8ec03f */
[----:B------:R-:W-:Y:S02]  /*76c0*/  ULEA.HI.X.SX32 UR7, UR6, UR32, 0x1, UP0 ;  /* 0x0000002006077291 */ /* 0x000fe400080f0e3f */
        /* <DEDUP_REMOVED lines=8> */
.L_x_2880:
[----:B------:R-:W-:Y:S05]  /*7750*/  BSYNC B0 ;  /* 0x0000000000007941 */ /* 0x000fea0003800000 */
.L_x_2879:
[----:B------:R-:W-:Y:S06]  /*7760*/  BAR.ARV 0xa, 0xa0 ;  /* 0x0282800000007b1d */ /* 0x000fec0000002000 */
[----:B------:R-:W-:Y:S04]  /*7770*/  BSSY B0, `(.L_x_2881) ;  /* 0x0000003000007945 */ /* 0x000fe80003800000 */
[----:B------:R-:W-:Y:S05]  /*7780*/  @!P0 BRA `(.L_x_2882) ;  /* 0x0000000000048947 */ /* 0x000fea0003800000 */
[----:B------:R-:W-:-:S04]  /*7790*/  DEPBAR.LE SB0, 0x0 ;  /* 0x000080000000791a */ /* 0x000fc80000000000 */
.L_x_2882:
[----:B------:R-:W-:Y:S05]  /*77a0*/  BSYNC B0 ;  /* 0x0000000000007941 */ /* 0x000fea0003800000 */
.L_x_2881:
        /* <DEDUP_REMOVED lines=19> */
.L_x_2884:
[----:B------:R-:W-:Y:S05]  /*78e0*/  BSYNC B0 ;  /* 0x0000000000007941 */ /* 0x000fea0003800000 */
.L_x_2883:
[----:B------:R-:W-:Y:S01]  /*78f0*/  UIADD3 UR7, UR13, 0x1, URZ ;  /* 0x000000010d077890 */ /* 0x000fe2000fffe03f */
[----:B------:R-:W-:Y:S11]  /*7900*/  BRA `(.L_x_2885) ;  /* 0x0000000000047947 */ /* 0x000ff60003800000 */
.L_x_2872:
[----:B------:R-:W-:-:S05]  /*7910*/  UMOV UR7, UR13 ;  /* 0x0000000d00077c82 */ /* 0x000fca0008000000 */
.L_x_2885:
[----:B------:R-:W-:-:S04]  /*7920*/  UIADD3 UR6, UR13, 0x1, URZ ;  /* 0x000000010d067890 */ /* 0x000fc8000fffe03f */
[----:B------:R-:W-:-:S06]  /*7930*/  UISETP.NE.AND UP0, UPT, UR12, UR6, UPT ;  /* 0x000000060c00728c */ /* 0x000fcc000bf05270 */
[----:B------:R-:W-:-:S13]  /*7940*/  PLOP3.LUT P1, PT, PT, PT, UP0, 0x80, 0x0 ;  /* 0x000000000000781c */ /* 0x000fda0003f2f008 */
[----:B------:R-:W-:Y:S05]  /*7950*/  @!P1 BRA `(.L_x_2823) ;  /* 0x0000003800849947 */ /* 0x000fea0003800000 */
[----:B------:R-:W-:Y:S01]  /*7960*/  UMOV UR18, UR8 ;  /* 0x0000000800127c82 */ /* 0x000fe20008000000 */
[----:B------:R-:W-:Y:S01]  /*7970*/  UMOV UR19, UR17 ;  /* 0x0000001100137c82 */ /* 0x000fe20008000000 */
[----:B------:R-:W-:Y:S01]  /*7980*/  ULDC.64 UR24, c[0x0][0x2c0] ;  /* 0x0000b00000187ab9 */ /* 0x000fe20000000a00 */
[----:B------:R-:W-:Y:S01]  /*7990*/  UIMAD.WIDE.U32 UR18, UR29, UR30, UR18 ;  /* 0x0000001e1d1272a5 */ /* 0x000fe2000f8e0012 */
[----:B------:R-:W-:Y:S01]  /*79a0*/  UMOV UR23, UR7 ;  /* 0x0000000700177c82 */ /* 0x000fe20008000000 */
[----:B------:R-:W-:Y:S02]  /*79b0*/  UMOV UR6, URZ ;  /* 0x0000003f00067c82 */ /* 0x000fe40008000000 */
[----:B------:R-:W-:-:S04]  /*79c0*/  UIADD3 UR27, UP0, UR4, UR18, URZ ;  /* 0x00000012041b7290 */ /* 0x000fc8000ff1e03f */
[----:B------:R-:W-:Y:S02]  /*79d0*/  UIADD3.X UR18, UR5, UR21, UR19, UP0, !UPT ;  /* 0x0000001505127290 */ /* 0x000fe400087fe413 */
[----:B------:R-:W-:-:S04]  /*79e0*/  ULEA UR26, UP0, UR27, UR24, 0x2 ;  /* 0x000000181b1a7291 */ /* 0x000fc8000f80103f */
[----:B------:R-:W-:Y:S02]  /*79f0*/  ULEA.HI.X UR27, UR27, UR25, UR18, 0x2, UP0 ;  /* 0x000000191b1b7291 */ /* 0x000fe400080f1412 */
[----:B------:R-:W-:-:S04]  /*7a00*/  UIADD3 UR26, UP0, UR26, 0x3000, URZ ;  /* 0x000030001a1a7890 */ /* 0x000fc8000ff1e03f */
[----:B------:R-:W-:-:S12]  /*7a10*/  UIADD3.X UR27, URZ, UR27, URZ, UP0, !UPT ;  /* 0x0000001b3f1b7290 */ /* 0x000fd800087fe43f */
.L_x_2910:
        /* <DEDUP_REMOVED lines=18> */
.L_x_2888:
[----:B------:R-:W2:Y:S04]  /*7b40*/  LDG.E.STRONG.GPU R4, desc[UR46][R2.64] ;  /* 0x0000002e02047981 */ /* 0x000ea8000c1ef900 */
[----:B--2---:R-:W-:Y:S01]  /*7b50*/  CCTL.IVALL ;  /* 0x00000000ff00798f */ /* 0x004fe20002000000 */
[----:B------:R-:W-:Y:S05]  /*7b60*/  YIELD ;  /* 0x0000000000007946 */ /* 0x000fea0003800000 */
[----:B------:R-:W-:-:S13]  /*7b70*/  ISETP.NE.AND P1, PT, R4, R5, PT ;  /* 0x000000050400720c */ /* 0x000fda0003f25270 */
[----:B------:R-:W-:Y:S05]  /*7b80*/  @P1 BRA `(.L_x_2888) ;  /* 0xfffffffc00ec1947 */ /* 0x000fea000383ffff */
.L_x_2887:
[----:B------:R-:W-:Y:S05]  /*7b90*/  BSYNC B0 ;  /* 0x0000000000007941 */ /* 0x000fea0003800000 */
.L_x_2886:
[----:B------:R-:W-:-:S03]  /*7ba0*/  UMOV UR24, 0xffffffff ;  /* 0xffffffff00187882 */ /* 0x000fc60000000000 */
[----:B------:R-:W-:Y:S05]  /*7bb0*/  BRA.DIV UR24, `(.L_x_2889) ;  /* 0x0000003a18747947 */ /* 0x000fea000b800000 */
[----:B------:R-:W-:Y:S01]  /*7bc0*/  NOP ;  /* 0x0000000000007918 */ /* 0x000fe20000000000 */
.L_x_2954:
        /* <DEDUP_REMOVED lines=19> */
.L_x_2891:
[----:B------:R-:W-:Y:S05]  /*7d00*/  BSYNC B0 ;  /* 0x0000000000007941 */ /* 0x000fea0003800000 */
.L_x_2890:
        /* <DEDUP_REMOVED lines=15> */
.L_x_2893:
[----:B------:R-:W-:Y:S05]  /*7e00*/  BSYNC B0 ;  /* 0x0000000000007941 */ /* 0x000fea0003800000 */
.L_x_2892:
[----:B------:R-:W-:Y:S06]  /*7e10*/  BAR.ARV 0xa, 0xa0 ;  /* 0x0282800000007b1d */ /* 0x000fec0000002000 */
[----:B------:R-:W-:Y:S04]  /*7e20*/  BSSY B0, `(.L_x_2894) ;  /* 0x0000003000007945 */ /* 0x000fe80003800000 */
[----:B------:R-:W-:Y:S05]  /*7e30*/  @!P0 BRA `(.L_x_2895) ;  /* 0x0000000000048947 */ /* 0x000fea0003800000 */
[----:B------:R-:W-:-:S04]  /*7e40*/  DEPBAR.LE SB0, 0x0 ;  /* 0x000080000000791a */ /* 0x000fc80000000000 */
.L_x_2895:
[----:B------:R-:W-:Y:S05]  /*7e50*/  BSYNC B0 ;  /* 0x0000000000007941 */ /* 0x000fea0003800000 */
.L_x_2894:
        /* <DEDUP_REMOVED lines=19> */
.L_x_2897:
[----:B------:R-:W-:Y:S05]  /*7f90*/  BSYNC B0 ;  /* 0x0000000000007941 */ /* 0x000fea0003800000 */
.L_x_2896:
        /* <DEDUP_REMOVED lines=16> */
.L_x_2900:
[----:B------:R-:W2:Y:S04]  /*80a0*/  LDG.E.STRONG.GPU R4, desc[UR46][R2.64] ;  /* 0x0000002e02047981 */ /* 0x000ea8000c1ef900 */
[----:B--2---:R-:W-:Y:S01]  /*80b0*/  CCTL.IVALL ;  /* 0x00000000ff00798f */ /* 0x004fe20002000000 */
[----:B------:R-:W-:Y:S05]  /*80c0*/  YIELD ;  /* 0x0000000000007946 */ /* 0x000fea0003800000 */
[----:B------:R-:W-:-:S13]  /*80d0*/  ISETP.NE.AND P1, PT, R4, R5, PT ;  /* 0x000000050400720c */ /* 0x000fda0003f25270 */
[----:B------:R-:W-:Y:S05]  /*80e0*/  @P1 BRA `(.L_x_2900) ;  /* 0xfffffffc00ec1947 */ /* 0x000fea000383ffff */
.L_x_2899:
[----:B------:R-:W-:Y:S05]  /*80f0*/  BSYNC B0 ;  /* 0x0000000000007941 */ /* 0x000fea0003800000 */
.L_x_2898:
[----:B------:R-:W-:-:S03]  /*8100*/  UMOV UR18, 0xffffffff ;  /* 0xffffffff00127882 */ /* 0x000fc60000000000 */
[----:B------:R-:W-:Y:S05]  /*8110*/  BRA.DIV UR18, `(.L_x_2901) ;  /* 0x0000003612387947 */ /* 0x000fea000b800000 */
[----:B------:R-:W-:Y:S01]  /*8120*/  NOP ;  /* 0x0000000000007918 */ /* 0x000fe20000000000 */
.L_x_2957:
        /* <DEDUP_REMOVED lines=15> */
.L_x_2903:
[----:B------:R-:W-:Y:S05]  /*8220*/  BSYNC B0 ;  /* 0x0000000000007941 */ /* 0x000fea0003800000 */
.L_x_2902:
        /* <DEDUP_REMOVED lines=15> */
.L_x_2905:
[----:B------:R-:W-:Y:S05]  /*8320*/  BSYNC B0 ;  /* 0x0000000000007941 */ /* 0x000fea0003800000 */
.L_x_2904:
[----:B------:R-:W-:Y:S06]  /*8330*/  BAR.ARV 0xa, 0xa0 ;  /* 0x0282800000007b1d */ /* 0x000fec0000002000 */
[----:B------:R-:W-:Y:S04]  /*8340*/  BSSY B0, `(.L_x_2906) ;  /* 0x0000003000007945 */ /* 0x000fe80003800000 */
[----:B------:R-:W-:Y:S05]  /*8350*/  @!P0 BRA `(.L_x_2907) ;  /* 0x0000000000048947 */ /* 0x000fea0003800000 */
[----:B------:R-:W-:-:S04]  /*8360*/  DEPBAR.LE SB0, 0x0 ;  /* 0x000080000000791a */ /* 0x000fc80000000000 */
.L_x_2907:
[----:B------:R-:W-:Y:S05]  /*8370*/  BSYNC B0 ;  /* 0x0000000000007941 */ /* 0x000fea0003800000 */
.L_x_2906:
        /* <DEDUP_REMOVED lines=19> */
.L_x_2909:
[----:B------:R-:W-:Y:S05]  /*84b0*/  BSYNC B0 ;  /* 0x0000000000007941 */ /* 0x000fea0003800000 */
.L_x_2908:
[----:B------:R-:W-:Y:S02]  /*84c0*/  UIADD3 UR7, UR7, 0x2, URZ ;  /* 0x0000000207077890 */ /* 0x000fe4000fffe03f */
[----:B------:R-:W-:Y:S02]  /*84d0*/  UIADD3 UR6, UR6, 0x3000, URZ ;  /* 0x0000300006067890 */ /* 0x000fe4000fffe03f */
[----:B------:R-:W-:-:S06]  /*84e0*/  UISETP.GE.AND UP0, UPT, UR7, UR12, UPT ;  /* 0x0000000c0700728c */ /* 0x000fcc000bf06270 */
[----:B------:R-:W-:-:S13]  /*84f0*/  PLOP3.LUT P1, PT, PT, PT, UP0, 0x80, 0x0 ;  /* 0x000000000000781c */ /* 0x000fda0003f2f008 */
[----:B------:R-:W-:Y:S05]  /*8500*/  @!P1 BRA `(.L_x_2910) ;  /* 0xfffffff400449947 */ /* 0x000fea000383ffff */
[----:B------:R-:W-:Y:S05]  /*8510*/  BRA `(.L_x_2823) ;  /* 0x0000002c00947947 */ /* 0x000fea0003800000 */
.L_x_2863:
[----:B------:R-:W1:Y:S01]  /*8520*/  LDC R5, c[0x0][0x8d0] ;  /* 0x00023400ff057b82 */ /* 0x000e620000000800 */
[----:B------:R-:W2:Y:S01]  /*8530*/  S2R R3, SR_CTAID.X ;  /* 0x0000000000037919 */ /* 0x000ea20000002500 */
[----:B------:R-:W-:Y:S01]  /*8540*/  ULDC UR4, c[0x0][0x8e8] ;  /* 0x00023a0000047ab9 */ /* 0x000fe20000000800 */
[----:B-1----:R-:W-:Y:S01]  /*8550*/  ISETP.NE.AND P0, PT, R5, 0x1, PT ;  /* 0x000000010500780c */ /* 0x002fe20003f05270 */
[----:B--2---:R-:W-:-:S12]  /*8560*/  IMAD.MOV.U32 R2, RZ, RZ, R3 ;  /* 0x000000ffff027224 */ /* 0x004fd800078e0003 */
[----:B------:R-:W1:Y:S08]  /*8570*/  @P0 LDC R0, c[0x0][0x8d4] ;  /* 0x00023500ff000b82 */ /* 0x000e700000000800 */
[----:B------:R-:W2:Y:S01]  /*8580*/  @P0 LDC R7, c[0x0][0x8d8] ;  /* 0x00023600ff070b82 */ /* 0x000ea20000000800 */
[----:B-1----:R-:W-:-:S05]  /*8590*/  @P0 IMAD.HI.U32 R0, R3, R0, RZ ;  /* 0x0000000003000227 */ /* 0x002fca00078e00ff */
[----:B--2---:R-:W-:-:S04]  /*85a0*/  @P0 SHF.R.U32.HI R2, RZ, R7, R0 ;  /* 0x00000007ff020219 */ /* 0x004fc80000011600 */
[----:B------:R-:W-:Y:S01]  /*85b0*/  ISETP.GE.AND P0, PT, R2, UR4, PT ;  /* 0x0000000402007c0c */ /* 0x000fe2000bf06270 */
[----:B------:R-:W-:-:S04]  /*85c0*/  IMAD.MOV R0, RZ, RZ, -R2 ;  /* 0x000000ffff007224 */ /* 0x000fc800078e0a02 */
[----:B------:R-:W-:-:S08]  /*85d0*/  IMAD R5, R5, R0, R3 ;  /* 0x0000000005057224 */ /* 0x000fd000078e0203 */
[----:B------:R-:W-:Y:S05]  /*85e0*/  @!P0 BRA `(.L_x_2911) ;  /* 0x0000000000208947 */ /* 0x000fea0003800000 */
[----:B------:R-:W1:Y:S01]  /*85f0*/  LDC R3, c[0x0][0x8dc] ;  /* 0x00023700ff037b82 */ /* 0x000e620000000800 */
[----:B------:R-:W-:Y:S01]  /*8600*/  IMAD.MOV.U32 R0, RZ, RZ, R5 ;  /* 0x000000ffff007224 */ /* 0x000fe200078e0005 */
[----:B-1----:R-:W-:-:S13]  /*8610*/  ISETP.NE.AND P0, PT, R3, 0x1, PT ;  /* 0x000000010300780c */ /* 0x002fda0003f05270 */
[----:B------:R-:W1:Y:S02]  /*8620*/  @P0 LDC.64 R6, c[0x0][0x8e0] ;  /* 0x00023800ff060b82 */ /* 0x000e640000000a00 */
[----:B-1----:R-:W-:-:S05]  /*8630*/  @P0 IMAD.HI.U32 R4, R5, R6, RZ ;  /* 0x0000000605040227 */ /* 0x002fca00078e00ff */
[----:B------:R-:W-:-:S05]  /*8640*/  @P0 SHF.R.U32.HI R0, RZ, R7, R4 ;  /* 0x00000007ff000219 */ /* 0x000fca0000011604 */
[----:B------:R-:W-:Y:S01]  /*8650*/  IMAD R3, R0, R3, RZ ;  /* 0x0000000300037224 */ /* 0x000fe200078e02ff */
[----:B------:R-:W-:Y:S06]  /*8660*/  BRA `(.L_x_2912) ;  /* 0x00000000001c7947 */ /* 0x000fec0003800000 */
.L_x_2911:
[----:B------:R-:W1:Y:S01]  /*8670*/  LDC R3, c[0x0][0x8c4] ;  /* 0x00023100ff037b82 */ /* 0x000e620000000800 */
[----:B------:R-:W-:Y:S01]  /*8680*/  IMAD.MOV.U32 R0, RZ, RZ, R5 ;  /* 0x000000ffff007224 */ /* 0x000fe200078e0005 */
[----:B-1----:R-:W-:-:S13]  /*8690*/  ISETP.NE.AND P0, PT, R3, 0x1, PT ;  /* 0x000000010300780c */ /* 0x002fda0003f05270 */
[----:B------:R-:W1:Y:S02]  /*86a0*/  @P0 LDC.64 R6, c[0x0][0x8c8] ;  /* 0x00023200ff060b82 */ /* 0x000e640000000a00 */
[----:B-1----:R-:W-:-:S05]  /*86b0*/  @P0 IMAD.HI.U32 R4, R5, R6, RZ ;  /* 0x0000000605040227 */ /* 0x002fca00078e00ff */
[----:B------:R-:W-:-:S05]  /*86c0*/  @P0 SHF.R.U32.HI R0, RZ, R7, R4 ;  /* 0x00000007ff000219 */ /* 0x000fca0000011604 */
[----:B------:R-:W-:-:S07]  /*86d0*/  IMAD R3, R0, R3, RZ ;  /* 0x0000000300037224 */ /* 0x000fce00078e02ff */
.L_x_2912:
[----:B------:R-:W1:Y:S01]  /*86e0*/  LDC R8, c[0x0][0x8b8] ;  /* 0x00022e00ff087b82 */ /* 0x000e620000000800 */
[----:B------:R-:W-:Y:S01]  /*86f0*/  IMAD.IADD R3, R5, 0x1, -R3 ;  /* 0x0000000105037824 */ /* 0x000fe200078e0a03 */
[----:B------:R-:W-:-:S06]  /*8700*/  ULDC.64 UR6, c[0x0][0x8f8] ;  /* 0x00023e0000067ab9 */ /* 0x000fcc0000000a00 */
[----:B------:R-:W2:Y:S01]  /*8710*/  LDC R4, c[0x0][0x8c4] ;  /* 0x00023100ff047b82 */ /* 0x000ea20000000800 */
[C---:B-1----:R-:W-:Y:S02]  /*8720*/  ISETP.NE.AND P0, PT, R8.reuse, 0x1, PT ;  /* 0x000000010800780c */ /* 0x042fe40003f05270 */
[----:B------:R-:W-:Y:S01]  /*8730*/  R2UR UR20, R8 ;  /* 0x00000000081472ca */ /* 0x000fe200000e0000 */
[----:B--2---:R-:W-:-:S04]  /*8740*/  IMAD R3, R2, R4, R3 ;  /* 0x0000000402037224 */ /* 0x004fc800078e0203 */
[----:B------:R-:W-:-:S06]  /*8750*/  IMAD.MOV.U32 R11, RZ, RZ, R3 ;  /* 0x000000ffff0b7224 */ /* 0x000fcc00078e0003 */
[----:B------:R-:W1:Y:S01]  /*8760*/  @P0 LDC R6, c[0x0][0x8bc] ;  /* 0x00022f00ff060b82 */ /* 0x000e620000000800 */
[----:B------:R-:W-:-:S07]  /*8770*/  R2UR UR5, R3 ;  /* 0x00000000030572ca */ /* 0x000fce00000e0000 */
[----:B------:R-:W2:Y:S01]  /*8780*/  @P0 LDC R7, c[0x0][0x8c0] ;  /* 0x00023000ff070b82 */ /* 0x000ea20000000800 */
[----:B-1----:R-:W-:-:S05]  /*8790*/  @P0 IMAD.HI.U32 R2, R3, R6, RZ ;  /* 0x0000000603020227 */ /* 0x002fca00078e00ff */
[----:B--2---:R-:W-:Y:S02]  /*87a0*/  @P0 SHF.R.U32.HI R11, RZ, R7, R2 ;  /* 0x00000007ff0b0219 */ /* 0x004fe40000011602 */
[----:B------:R-:W-:-:S03]  /*87b0*/  ISETP.NE.U32.AND P0, PT, RZ, UR6, PT ;  /* 0x00000006ff007c0c */ /* 0x000fc6000bf05070 */
[----:B------:R-:W-:Y:S01]  /*87c0*/  IMAD.MOV R2, RZ, RZ, -R11 ;  /* 0x000000ffff027224 */ /* 0x000fe200078e0a0b */
[----:B------:R-:W-:-:S04]  /*87d0*/  ISETP.NE.AND.EX P0, PT, RZ, UR7, PT, P0 ;  /* 0x00000007ff007c0c */ /* 0x000fc8000bf05300 */
[----:B------:R-:W-:-:S13]  /*87e0*/  R2UR UR4, R2 ;  /* 0x00000000020472ca */ /* 0x000fda00000e0000 */
[----:B------:R-:W-:Y:S01]  /*87f0*/  UIMAD UR20, UR20, UR4, UR5 ;  /* 0x00000004141472a4 */ /* 0x000fe2000f8e0205 */
[----:B------:R-:W-:Y:S11]  /*8800*/  @!P0 BRA `(.L_x_2913) ;  /* 0x0000000000108947 */ /* 0x000ff60003800000 */
[----:B------:R-:W1:Y:S02]  /*8810*/  LDC.64 R2, c[0x0][0x8f8] ;  /* 0x00023e00ff027b82 */ /* 0x000e640000000a00 */
[----:B-1----:R-:W-:-:S05]  /*8820*/  IMAD.WIDE R2, R11, 0x4, R2 ;  /* 0x000000040b027825 */ /* 0x002fca00078e0202 */
[----:B------:R2:W5:Y:S01]  /*8830*/  LDG.E R4, desc[UR46][R2.64] ;  /* 0x0000002e02047981 */ /* 0x000562000c1e1900 */
[----:B------:R-:W-:Y:S05]  /*8840*/  BRA `(.L_x_2914) ;  /* 0x00000000002c7947 */ /* 0x000fea0003800000 */
.L_x_2913:
[----:B------:R-:W-:Y:S02]  /*8850*/  ULDC.64 UR4, c[0x0][0x8f0] ;  /* 0x00023c0000047ab9 */ /* 0x000fe40000000a00 */
[----:B------:R-:W-:-:S04]  /*8860*/  ISETP.NE.U32.AND P0, PT, RZ, UR4, PT ;  /* 0x00000004ff007c0c */ /* 0x000fc8000bf05070 */
[----:B------:R-:W-:-:S13]  /*8870*/  ISETP.NE.AND.EX P0, PT, RZ, UR5, PT, P0 ;  /* 0x00000005ff007c0c */ /* 0x000fda000bf05300 */
[----:B------:R-:W-:Y:S05]  /*8880*/  @!P0 BRA `(.L_x_2915) ;  /* 0x0000000000188947 */ /* 0x000fea0003800000 */
[----:B------:R-:W1:Y:S02]  /*8890*/  LDC.64 R2, c[0x0][0x8f0] ;  /* 0x00023c00ff027b82 */ /* 0x000e640000000a00 */
[----:B-1----:R-:W-:-:S05]  /*88a0*/  IMAD.WIDE R2, R11, 0x4, R2 ;  /* 0x000000040b027825 */ /* 0x002fca00078e0202 */
[----:B------:R-:W2:Y:S04]  /*88b0*/  LDG.E R4, desc[UR46][R2.64] ;  /* 0x0000002e02047981 */ /* 0x000ea8000c1e1900 */
[----:B------:R-:W2:Y:S02]  /*88c0*/  LDG.E R5, desc[UR46][R2.64+0x4] ;  /* 0x0000042e02057981 */ /* 0x000ea4000c1e1900 */
[----:B--2---:R-:W-:Y:S01]  /*88d0*/  IMAD.IADD R4, R5, 0x1, -R4 ;  /* 0x0000000105047824 */ /* 0x004fe200078e0a04 */
[----:B------:R-:W-:Y:S06]  /*88e0*/  BRA `(.L_x_2914) ;  /* 0x0000000000047947 */ /* 0x000fec0003800000 */
.L_x_2915:
[----:B------:R-:W1:Y:S02]  /*88f0*/  LDC R4, c[0x0][0x8ec] ;  /* 0x00023b00ff047b82 */ /* 0x000e640000000800 */
.L_x_2914:
[----:B-1---5:R-:W-:Y:S01]  /*8900*/  VIADD R4, R4, 0x7f ;  /* 0x0000007f04047836 */ /* 0x022fe20000000000 */
[----:B------:R-:W-:Y:S01]  /*8910*/  LOP3.LUT R12, R0, 0x1ffffff, RZ, 0x3c, !PT ;  /* 0x01ffffff000c7812 */ /* 0x000fe200078e3cff */
[----:B------:R-:W-:Y:S02]  /*8920*/  IMAD.MOV.U32 R10, RZ, RZ, 0x1 ;  /* 0x00000001ff0a7424 */ /* 0x000fe400078e00ff */
[----:B--2---:R-:W-:Y:S01]  /*8930*/  IMAD.MOV.U32 R2, RZ, RZ, RZ ;  /* 0x000000ffff027224 */ /* 0x004fe200078e00ff */
[----:B------:R-:W-:-:S04]  /*8940*/  SHF.R.S32.HI R3, RZ, 0x1f, R4 ;  /* 0x0000001fff037819 */ /* 0x000fc80000011404 */
[----:B------:R-:W-:-:S04]  /*8950*/  LEA.HI R3, R3, R4, RZ, 0x7 ;  /* 0x0000000403037211 */ /* 0x000fc800078f38ff */
[----:B------:R-:W-:-:S04]  /*8960*/  SHF.R.S32.HI R3, RZ, 0x7, R3 ;  /* 0x00000007ff037819 */ /* 0x000fc80000011403 */
[C---:B------:R-:W-:Y:S01]  /*8970*/  ISETP.GT.AND P0, PT, R3.reuse, R0, PT ;  /* 0x000000000300720c */ /* 0x040fe20003f04270 */
[----:B------:R-:W-:-:S03]  /*8980*/  IMAD.IADD R12, R3, 0x1, R12 ;  /* 0x00000001030c7824 */ /* 0x000fc600078e020c */
[----:B------:R-:W-:-:S04]  /*8990*/  SEL R11, R11, 0xffffffff, P0 ;  /* 0xffffffff0b0b7807 */ /* 0x000fc80000000000 */
[----:B------:R-:W-:-:S13]  /*89a0*/  ISETP.GE.AND P0, PT, R11, RZ, PT ;  /* 0x000000ff0b00720c */ /* 0x000fda0003f06270 */
[----:B------:R-:W-:Y:S05]  /*89b0*/  @!P0 BRA `(.L_x_2916) ;  /* 0x0000002400d88947 */ /* 0x000fea0003800000 */
[----:B------:R-:W1:Y:S08]  /*89c0*/  LDC.64 R8, c[0x0][0x770] ;  /* 0x0001dc00ff087b82 */ /* 0x000e700000000a00 */
[----:B------:R-:W2:Y:S08]  /*89d0*/  LDC.64 R2, c[0x0][0x780] ;  /* 0x0001e000ff027b82 */ /* 0x000eb00000000a00 */
[----:B------:R-:W3:Y:S01]  /*89e0*/  LDC.64 R6, c[0x0][0x778] ;  /* 0x0001de00ff067b82 */ /* 0x000ee20000000a00 */
[----:B-1----:R-:W-:-:S07]  /*89f0*/  ISETP.NE.U32.AND P0, PT, R8, RZ, PT ;  /* 0x000000ff0800720c */ /* 0x002fce0003f05070 */
[----:B------:R-:W1:Y:S01]  /*8a00*/  LDC.64 R14, c[0x0][0x778] ;  /* 0x0001de00ff0e7b82 */ /* 0x000e620000000a00 */
[----:B------:R-:W-:Y:S02]  /*8a10*/  ISETP.NE.AND.EX P0, PT, R9, RZ, PT, P0 ;  /* 0x000000ff0900720c */ /* 0x000fe40003f05300 */
[----:B--2---:R-:W-:-:S05]  /*8a20*/  ISETP.NE.U32.AND P1, PT, R2, RZ, PT ;  /* 0x000000ff0200720c */ /* 0x004fca0003f25070 */
[----:B------:R-:W2:Y:S01]  /*8a30*/  LDC.64 R4, c[0x0][0x770] ;  /* 0x0001dc00ff047b82 */ /* 0x000ea20000000a00 */
[----:B------:R-:W-:-:S05]  /*8a40*/  ISETP.NE.AND.EX P1, PT, R3, RZ, PT, P1 ;  /* 0x000000ff0300720c */ /* 0x000fca0003f25310 */
[----:B------:R-:W-:Y:S01]  /*8a50*/  VOTEU.ANY UP0, P0 ;  /* 0x00000000003f7886 */ /* 0x000fe20000000100 */
[----:B---3--:R-:W-:Y:S02]  /*8a60*/  ISETP.NE.U32.AND P0, PT, R6, RZ, PT ;  /* 0x000000ff0600720c */ /* 0x008fe40003f05070 */
[----:B------:R-:W-:Y:S02]  /*8a70*/  PLOP3.LUT P2, PT, PT, PT, UP0, 0x80, 0x0 ;  /* 0x000000000000781c */ /* 0x000fe40003f4f008 */
[----:B------:R-:W-:-:S03]  /*8a80*/  ISETP.NE.AND.EX P0, PT, R7, RZ, PT, P0 ;  /* 0x000000ff0700720c */ /* 0x000fc60003f05300 */
[----:B------:R-:W3:Y:S01]  /*8a90*/  @P1 LDC.64 R6, c[0x0][0x780] ;  /* 0x0001e000ff061b82 */ /* 0x000ee20000000a00 */
[----:B-1----:R-:W-:-:S07]  /*8aa0*/  IMAD.WIDE R2, R11, 0x4, R14 ;  /* 0x000000040b027825 */ /* 0x002fce00078e020e */
[----:B------:R-:W1:Y:S01]  /*8ab0*/  LDC R15, c[0x0][0x280] ;  /* 0x0000a000ff0f7b82 */ /* 0x000e620000000800 */
[----:B--2---:R-:W-:-:S05]  /*8ac0*/  IMAD.WIDE R4, R11, 0x4, R4 ;  /* 0x000000040b047825 */ /* 0x004fca00078e0204 */
[----:B------:R-:W2:Y:S01]  /*8ad0*/  @P2 LDG.E R16, desc[UR46][R4.64] ;  /* 0x0000002e04102981 */ /* 0x000ea2000c1e1900 */
[----:B------:R-:W-:-:S03]  /*8ae0*/  IMAD.MOV.U32 R13, RZ, RZ, RZ ;  /* 0x000000ffff0d7224 */ /* 0x000fc600078e00ff */
[----:B------:R4:W5:Y:S04]  /*8af0*/  @P2 LDG.E R0, desc[UR46][R4.64] ;  /* 0x0000002e04002981 */ /* 0x000968000c1e1900 */
[----:B------:R4:W5:Y:S01]  /*8b00*/  @P0 LDG.E R13, desc[UR46][R2.64] ;  /* 0x0000002e020d0981 */ /* 0x000962000c1e1900 */
[----:B---3--:R-:W-:-:S05]  /*8b10*/  @P1 IMAD.WIDE R6, R11, 0x4, R6 ;  /* 0x000000040b061825 */ /* 0x008fca00078e0206 */
[----:B-1----:R4:W5:Y:S01]  /*8b20*/  @P1 LDG.E R15, desc[UR46][R6.64] ;  /* 0x0000002e060f1981 */ /* 0x002962000c1e1900 */
[----:B--2---:R-:W-:-:S05]  /*8b30*/  @P2 IMAD R16, R11, 0x40, R16 ;  /* 0x000000400b102824 */ /* 0x004fca00078e0210 */
[----:B------:R-:W-:Y:S01]  /*8b40*/  @P2 R2UR UR4, R16 ;  /* 0x00000000100422ca */ /* 0x000fe200000e0000 */
[----:B----4-:R-:W-:-:S14]  /*8b50*/  @P1 BRA `(.L_x_2917) ;  /* 0x0000000000101947 */ /* 0x010fdc0003800000 */
[----:B------:R-:W-:Y:S05]  /*8b60*/  @!P2 BRA `(.L_x_2917) ;  /* 0x00000000000ca947 */ /* 0x000fea0003800000 */
[----:B------:R-:W2:Y:S04]  /*8b70*/  LDG.E R6, desc[UR46][R4.64] ;  /* 0x0000002e04067981 */ /* 0x000ea8000c1e1900 */
[----:B-----5:R-:W2:Y:S02]  /*8b80*/  LDG.E R15, desc[UR46][R4.64+0x4] ;  /* 0x0000042e040f7981 */ /* 0x020ea4000c1e1900 */
[----:B--2---:R-:W-:-:S07]  /*8b90*/  IMAD.IADD R15, R15, 0x1, -R6 ;  /* 0x000000010f0f7824 */ /* 0x004fce00078e0a06 */
.L_x_2917:
[----:B------:R-:W-:Y:S01]  /*8ba0*/  @UP0 USHF.R.S32.HI UR5, URZ, 0x1f, UR4 ;  /* 0x0000001f3f050899 */ /* 0x000fe20008011404 */
[----:B------:R-:W-:Y:S01]  /*8bb0*/  ULDC.64 UR8, c[0x0][0x788] ;  /* 0x0001e20000087ab9 */ /* 0x000fe20000000a00 */
[----:B------:R-:W-:Y:S01]  /*8bc0*/  UMOV UR6, URZ ;  /* 0x0000003f00067c82 */ /* 0x000fe20008000000 */
[----:B------:R-:W-:Y:S01]  /*8bd0*/  ISETP.NE.U32.AND P1, PT, RZ, UR8, PT ;  /* 0x00000008ff007c0c */ /* 0x000fe2000bf25070 */
[----:B------:R-:W-:Y:S01]  /*8be0*/  @UP0 ULEA.HI UR5, UR5, UR4, URZ, 0x6 ;  /* 0x0000000405050291 */ /* 0x000fe2000f8f303f */
[----:B-----5:R-:W-:Y:S02]  /*8bf0*/  @P2 R2UR UR6, R0 ;  /* 0x00000000000622ca */ /* 0x020fe400000e0000 */
[----:B------:R-:W-:Y:S01]  /*8c00*/  ISETP.NE.AND.EX P1, PT, RZ, UR9, PT, P1 ;  /* 0x00000009ff007c0c */ /* 0x000fe2000bf25310 */
[----:B------:R-:W-:Y:S01]  /*8c10*/  @UP0 ULOP3.LUT UR7, UR5, 0xffffffc0, URZ, 0xc0, !UPT ;  /* 0xffffffc005070892 */ /* 0x000fe2000f8ec03f */
[----:B------:R-:W-:Y:S01]  /*8c20*/  ULDC UR9, c[0x0][0x290] ;  /* 0x0000a40000097ab9 */ /* 0x000fe20000000800 */
[----:B------:R-:W-:-:S02]  /*8c30*/  UMOV UR4, URZ ;  /* 0x0000003f00047c82 */ /* 0x000fc40008000000 */
[----:B------:R-:W-:Y:S01]  /*8c40*/  @UP0 USHF.R.S32.HI UR8, URZ, 0x1f, UR7 ;  /* 0x0000001f3f080899 */ /* 0x000fe20008011407 */
[----:B------:R-:W-:Y:S01]  /*8c50*/  IMAD.U32 R0, RZ, RZ, UR9 ;  /* 0x00000009ff007e24 */ /* 0x000fe2000f8e00ff */
[----:B------:R-:W-:Y:S01]  /*8c60*/  UMOV UR5, URZ ;  /* 0x0000003f00057c82 */ /* 0x000fe20008000000 */
[----:B------:R-:W-:-:S04]  /*8c70*/  @UP0 UMOV UR4, UR7 ;  /* 0x0000000700040c82 */ /* 0x000fc80008000000 */
[----:B------:R-:W-:Y:S01]  /*8c80*/  @UP0 UMOV UR5, UR8 ;  /* 0x0000000800050c82 */ /* 0x000fe20008000000 */
[----:B------:R-:W-:Y:S05]  /*8c90*/  @!P1 BRA `(.L_x_2918) ;  /* 0x0000000000109947 */ /* 0x000fea0003800000 */
[----:B------:R-:W1:Y:S02]  /*8ca0*/  LDC.64 R2, c[0x0][0x788] ;  /* 0x0001e200ff027b82 */ /* 0x000e640000000a00 */
[----:B-1----:R-:W-:-:S05]  /*8cb0*/  IMAD.WIDE R2, R11, 0x4, R2 ;  /* 0x000000040b027825 */ /* 0x002fca00078e0202 */
[----:B------:R1:W5:Y:S01]  /*8cc0*/  LDG.E R0, desc[UR46][R2.64] ;  /* 0x0000002e02007981 */ /* 0x000362000c1e1900 */
[----:B------:R-:W-:Y:S05]  /*8cd0*/  BRA `(.L_x_2919) ;  /* 0x0000000000107947 */ /* 0x000fea0003800000 */
.L_x_2918:
[----:B------:R-:W-:Y:S05]  /*8ce0*/  @!P0 BRA `(.L_x_2919) ;  /* 0x00000000000c8947 */ /* 0x000fea0003800000 */
[----:B------:R-:W2:Y:S04]  /*8cf0*/  LDG.E R5, desc[UR46][R2.64] ;  /* 0x0000002e02057981 */ /* 0x000ea8000c1e1900 */
[----:B------:R-:W2:Y:S02]  /*8d00*/  LDG.E R0, desc[UR46][R2.64+0x4] ;  /* 0x0000042e02007981 */ /* 0x000ea4000c1e1900 */
[----:B--2---:R-:W-:-:S07]  /*8d10*/  IMAD.IADD R0, R0, 0x1, -R5 ;  /* 0x0000000100007824 */ /* 0x004fce00078e0a05 */
.L_x_2919:
[----:B-1----:R-:W-:Y:S01]  /*8d20*/  IMAD R3, R12, 0x80, R15 ;  /* 0x000000800c037824 */ /* 0x002fe200078e020f */
[----:B------:R-:W-:Y:S01]  /*8d30*/  ULDC UR7, c[0x0][0x74c] ;  /* 0x0001d30000077ab9 */ /* 0x000fe20000000800 */
[----:B------:R-:W-:Y:S02]  /*8d40*/  VIADD R15, R15, 0x3f ;  /* 0x0000003f0f0f7836 */ /* 0x000fe40000000000 */
[----:B------:R-:W-:Y:S01]  /*8d50*/  IMAD.MOV.U32 R2, RZ, RZ, RZ ;  /* 0x000000ffff027224 */ /* 0x000fe200078e00ff */
[----:B-----5:R-:W-:-:S04]  /*8d60*/  IADD3 R0, R3, -UR7, -R0 ;  /* 0x8000000703007c10 */ /* 0x020fc8000fffe800 */
[----:B------:R-:W-:-:S04]  /*8d70*/  SHF.R.S32.HI R3, RZ, 0x1f, R0 ;  /* 0x0000001fff037819 */ /* 0x000fc80000011400 */
[----:B------:R-:W-:Y:S02]  /*8d80*/  LEA.HI R3, R3, R0, RZ, 0x6 ;  /* 0x0000000003037211 */ /* 0x000fe400078f30ff */
[----:B------:R-:W-:Y:S02]  /*8d90*/  SHF.R.S32.HI R0, RZ, 0x1f, R15 ;  /* 0x0000001fff007819 */ /* 0x000fe4000001140f */
[----:B------:R-:W-:Y:S02]  /*8da0*/  SHF.R.S32.HI R3, RZ, 0x6, R3 ;  /* 0x00000006ff037819 */ /* 0x000fe40000011403 */
[----:B------:R-:W-:Y:S02]  /*8db0*/  LEA.HI R0, R0, R15, RZ, 0x6 ;  /* 0x0000000f00007211 */ /* 0x000fe400078f30ff */
[----:B------:R-:W-:Y:S02]  /*8dc0*/  VIMNMX R4, RZ, R3, !PT ;  /* 0x00000003ff047248 */ /* 0x000fe40007fe0100 */
[----:B------:R-:W-:-:S04]  /*8dd0*/  SHF.R.S32.HI R0, RZ, 0x6, R0 ;  /* 0x00000006ff007819 */ /* 0x000fc80000011400 */
[----:B------:R-:W-:-:S13]  /*8de0*/  ISETP.GT.AND P1, PT, R0, R4, PT ;  /* 0x000000040000720c */ /* 0x000fda0003f24270 */
[----:B------:R-:W-:Y:S05]  /*8df0*/  @!P1 BRA `(.L_x_2916) ;  /* 0x0000002000c89947 */ /* 0x000fea0003800000 */
[----:B------:R-:W-:Y:S01]  /*8e00*/  ISETP.NE.U32.AND P1, PT, R8, RZ, PT ;  /* 0x000000ff0800720c */ /* 0x000fe20003f25070 */
[----:B------:R-:W-:Y:S01]  /*8e10*/  USHF.R.S32.HI UR7, URZ, 0x1f, UR20 ;  /* 0x0000001f3f077899 */ /* 0x000fe20008011414 */
[----:B------:R-:W-:Y:S01]  /*8e20*/  SHF.R.S32.HI R2, RZ, 0x1f, R11 ;  /* 0x0000001fff027819 */ /* 0x000fe2000001140b */
[----:B------:R-:W-:Y:S01]  /*8e30*/  ULDC.64 UR10, c[0x0][0x718] ;  /* 0x0001c600000a7ab9 */ /* 0x000fe20000000a00 */
[----:B------:R-:W-:Y:S01]  /*8e40*/  ISETP.NE.AND.EX P1, PT, R9, RZ, PT, P1 ;  /* 0x000000ff0900720c */ /* 0x000fe20003f25310 */
[----:B------:R-:W-:Y:S01]  /*8e50*/  UMOV UR8, UR4 ;  /* 0x0000000400087c82 */ /* 0x000fe20008000000 */
[----:B------:R-:W-:Y:S01]  /*8e60*/  UMOV UR9, UR5 ;  /* 0x0000000500097c82 */ /* 0x000fe20008000000 */
[----:B------:R-:W-:Y:S01]  /*8e70*/  R2UR UR21, R11 ;  /* 0x000000000b1572ca */ /* 0x000fe200000e0000 */
[----:B------:R-:W-:Y:S01]  /*8e80*/  UIMAD.WIDE.U32 UR4, UR20, UR10, UR8 ;  /* 0x0000000a140472a5 */ /* 0x000fe2000f8e0008 */
[----:B------:R-:W-:Y:S01]  /*8e90*/  SEL R2, R2, RZ, !P1 ;  /* 0x000000ff02027207 */ /* 0x000fe20004800000 */
[----:B------:R-:W-:Y:S01]  /*8ea0*/  UIMAD UR10, UR7, UR10, URZ ;  /* 0x0000000a070a72a4 */ /* 0x000fe2000f8e023f */
[----:B------:R-:W-:Y:S01]  /*8eb0*/  R2UR UR18, R12 ;  /* 0x000000000c1272ca */ /* 0x000fe200000e0000 */
[----:B------:R-:W-:Y:S01]  /*8ec0*/  ULDC.64 UR14, c[0x0][0x730] ;  /* 0x0001cc00000e7ab9 */ /* 0x000fe20000000a00 */
[----:B------:R-:W-:Y:S01]  /*8ed0*/  R2UR UR12, R2 ;  /* 0x00000000020c72ca */ /* 0x000fe200000e0000 */
[----:B------:R-:W-:Y:S01]  /*8ee0*/  UIMAD UR7, UR7, UR14, URZ ;  /* 0x0000000e070772a4 */ /* 0x000fe2000f8e023f */
[----:B------:R-:W-:Y:S01]  /*8ef0*/  R2UR UR19, R13 ;  /* 0x000000000d1372ca */ /* 0x000fe200000e0000 */
[----:B------:R-:W-:Y:S01]  /*8f00*/  UIMAD UR10, UR20, UR11, UR10 ;  /* 0x0000000b140a72a4 */ /* 0x000fe2000f8e020a */
[----:B------:R-:W-:Y:S01]  /*8f10*/  SEL R11, R11, RZ, !P0 ;  /* 0x000000ff0b0b7207 */ /* 0x000fe20004000000 */
[----:B------:R-:W-:Y:S01]  /*8f20*/  UIMAD.WIDE.U32 UR8, UR20, UR14, UR8 ;  /* 0x0000000e140872a5 */ /* 0x000fe2000f8e0008 */
[----:B------:R-:W-:Y:S01]  /*8f30*/  BSSY B0, `(.L_x_2916) ;  /* 0x000021e000007945 */ /* 0x000fe20003800000 */
[----:B------:R-:W-:Y:S01]  /*8f40*/  ULDC UR11, c[0x0][0x2e8] ;  /* 0x0000ba00000b7ab9 */ /* 0x000fe20000000800 */
[----:B------:R-:W-:Y:S01]  /*8f50*/  UIMAD UR7, UR20, UR15, UR7 ;  /* 0x0000000f140772a4 */ /* 0x000fe2000f8e0207 */
[----:B------:R-:W-:Y:S01]  /*8f60*/  R2UR UR13, R11 ;  /* 0x000000000b0d72ca */ /* 0x000fe200000e0000 */
[----:B------:R-:W-:Y:S01]  /*8f70*/  UISETP.NE.AND UP0, UPT, UR11, 0x1, UPT ;  /* 0x000000010b00788c */ /* 0x000fe2000bf05270 */
[----:B------:R-:W-:Y:S01]  /*8f80*/  IMAD.MOV.U32 R2, RZ, RZ, RZ ;  /* 0x000000ffff027224 */ /* 0x000fe200078e00ff */
[----:B------:R-:W-:Y:S01]  /*8f90*/  ULDC.64 UR14, c[0x0][0x720] ;  /* 0x0001c800000e7ab9 */ /* 0x000fe20000000a00 */
[----:B------:R-:W-:Y:S01]  /*8fa0*/  VOTEU.ANY UP1, P1 ;  /* 0x00000000003f7886 */ /* 0x000fe20000820100 */
[----:B------:R-:W-:-:S02]  /*8fb0*/  UIADD3 UR5, UR5, UR10, URZ ;  /* 0x0000000a05057290 */ /* 0x000fc4000fffe03f */
[----:B------:R-:W-:Y:S02]  /*8fc0*/  UIADD3 UR9, UR9, UR7, URZ ;  /* 0x0000000709097290 */ /* 0x000fe4000fffe03f */
[----:B------:R-:W-:Y:S02]  /*8fd0*/  USEL UR21, UR21, URZ, !UP1 ;  /* 0x0000003f15157287 */ /* 0x000fe4000c800000 */
[----:B------:R-:W-:Y:S01]  /*8fe0*/  UIMAD UR7, UR12, UR14, URZ ;  /* 0x0000000e0c0772a4 */ /* 0x000fe2000f8e023f */
[----:B------:R-:W-:Y:S01]  /*8ff0*/  ELECT P0, URZ, PT ;  /* 0x00000000003f782f */ /* 0x000fe20003800000 */
[----:B------:R-:W-:Y:S01]  /*9000*/  ULDC.64 UR16, c[0x0][0x738] ;  /* 0x0001ce0000107ab9 */ /* 0x000fe20000000a00 */
[----:B------:R-:W-:Y:S02]  /*9010*/  UIMAD.WIDE.U32 UR22, UR14, UR21, UR4 ;  /* 0x000000150e1672a5 */ /* 0x000fe4000f8e0004 */
[----:B------:R-:W-:Y:S02]  /*9020*/  UIMAD UR5, UR15, UR21, UR7 ;  /* 0x000000150f0572a4 */ /* 0x000fe4000f8e0207 */
[----:B------:R-:W-:-:S02]  /*9030*/  UIMAD.WIDE.U32 UR14, UR16, UR21, UR8 ;  /* 0x00000015100e72a5 */ /* 0x000fc4000f8e0008 */
[----:B------:R-:W-:Y:S01]  /*9040*/  UIMAD UR10, UR12, UR16, URZ ;  /* 0x000000100c0a72a4 */ /* 0x000fe2000f8e023f */
[----:B------:R-:W-:Y:S01]  /*9050*/  @UP0 ULDC UR8, c[0x0][0x2ec] ;  /* 0x0000bb0000080ab9 */ /* 0x000fe20000000800 */
[----:B------:R-:W-:Y:S01]  /*9060*/  @UP0 ULDC UR7, c[0x0][0x2f0] ;  /* 0x0000bc0000070ab9 */ /* 0x000fe20000000800 */
[----:B------:R-:W-:Y:S02]  /*9070*/  UIMAD.WIDE.U32 UR8, UR20, UR8, URZ ;  /* 0x00000008140872a5 */ /* 0x000fe4000f8e003f */
[----:B------:R-:W-:Y:S01]  /*9080*/  UMOV UR12, UR20 ;  /* 0x00000014000c7c82 */ /* 0x000fe20008000000 */
[----:B------:R-:W-:Y:S02]  /*9090*/  UIMAD UR4, UR17, UR21, UR10 ;  /* 0x00000015110472a4 */ /* 0x000fe4000f8e020a */
[----:B------:R-:W-:Y:S02]  /*90a0*/  ULEA UR11, UR18, UR19, 0x7 ;  /* 0x00000013120b7291 */ /* 0x000fe4000f8e383f */
        /* <DEDUP_REMOVED lines=9> */
.L_x_2958:
        /* <DEDUP_REMOVED lines=15> */
.L_x_2922:
        /* <DEDUP_REMOVED lines=122> */
.L_x_2933:
[----:B-123--:R-:W-:-:S04]  /*99d0*/  SHF.L.U32 R18, R10, 0x1f, RZ ;  /* 0x0000001f0a127819 */ /* 0x00efc800000006ff */
[----:B------:R-:W2:Y:S02]  /*99e0*/  SYNCS.PHASECHK.TRANS64.TRYWAIT P1, [R15+URZ+0x26840], R18 ;  /* 0x026840120f0075a7 */ /* 0x000ea4000802017f */
[----:B--2---:R-:W-:Y:S05]  /*99f0*/  @!P1 BRA `(.L_x_2925) ;  /* 0x0000001c00309947 */ /* 0x004fea0003800000 */
.L_x_2959:
        /* <DEDUP_REMOVED lines=8> */
.L_x_2926:
        /* <DEDUP_REMOVED lines=44> */
.L_x_2960:
        /* <DEDUP_REMOVED lines=8> */
.L_x_2928:
        /* <DEDUP_REMOVED lines=44> */
.L_x_2961:
        /* <DEDUP_REMOVED lines=8> */
.L_x_2930:
        /* <DEDUP_REMOVED lines=38> */
.L_x_2963:
        /* <DEDUP_REMOVED lines=8> */
.L_x_2932:
        /* <DEDUP_REMOVED lines=44> */
.L_x_2924:
[----:B------:R-:W4:Y:S02]  /*a6a0*/  LDL.LU R4, [R1+0x4] ;  /* 0x0000040001047983 */ /* 0x000f240000300800 */
[----:B----4-:R-:W-:Y:S02]  /*a6b0*/  ISETP.NE.AND P1, PT, R4, RZ, PT ;  /* 0x000000ff0400720c */ /* 0x010fe40003f25270 */
[----:B------:R4:W5:Y:S11]  /*a6c0*/  LDL R4, [R1] ;  /* 0x0000000001047983 */ /* 0x0009760000100800 */
[----:B----4-:R-:W-:Y:S05]  /*a6d0*/  @!P1 BRA `(.L_x_2923) ;  /* 0x0000000400949947 */ /* 0x010fea0003800000 */
[----:B------:R-:W-:-:S04]  /*a6e0*/  SHF.L.U32 R12, R10, 0x1f, RZ ;  /* 0x0000001f0a0c7819 */ /* 0x000fc800000006ff */
[----:B------:R-:W4:Y:S02]  /*a6f0*/  SYNCS.PHASECHK.TRANS64.TRYWAIT P1, [R15+URZ+0x26840], R12 ;  /* 0x0268400c0f0075a7 */ /* 0x000f24000802017f */
[----:B----4-:R-:W-:Y:S05]  /*a700*/  @!P1 BRA `(.L_x_2934) ;  /* 0x0000001000409947 */ /* 0x010fea0003800000 */
.L_x_2964:
        /* <DEDUP_REMOVED lines=8> */
.L_x_2935:
        /* <DEDUP_REMOVED lines=41> */
.L_x_2965:
        /* <DEDUP_REMOVED lines=8> */
.L_x_2937:
        /* <DEDUP_REMOVED lines=41> */
.L_x_2923:
[----:B------:R-:W1:Y:S01]  /*ad30*/  S2R R0, SR_TID.X ;  /* 0x0000000000007919 */ /* 0x000e620000002100 */
[----:B------:R-:W-:Y:S01]  /*ad40*/  IMAD R3, R16, 0x8, R15 ;  /* 0x0000000810037824 */ /* 0x000fe200078e020f */
[----:B-1----:R-:W-:Y:S02]  /*ad50*/  LOP3.LUT R2, R0, 0x7f, RZ, 0xc0, !PT ;  /* 0x0000007f00027812 */ /* 0x002fe400078ec0ff */
[----:B------:R-:W-:Y:S02]  /*ad60*/  SHF.L.U32 R0, R10, 0x1f, RZ ;  /* 0x0000001f0a007819 */ /* 0x000fe400000006ff */
[----:B------:R-:W-:Y:S02]  /*ad70*/  ISETP.NE.AND P1, PT, R2, RZ, PT ;  /* 0x000000ff0200720c */ /* 0x000fe40003f25270 */
[----:B------:R-:W1:Y:S02]  /*ad80*/  SYNCS.PHASECHK.TRANS64.TRYWAIT P0, [R3+URZ+0x26840], R0 ;  /* 0x02684000030075a7 */ /* 0x000e64000800017f */
[----:B-1----:R-:W-:Y:S09]  /*ad90*/  @!P0 BRA `(.L_x_2938) ;  /* 0x0000000800c48947 */ /* 0x002ff20003800000 */
.L_x_2966:
[----:B------:R-:W-:Y:S05]  /*ada0*/  @P1 BRA `(.L_x_2939) ;  /* 0x0000000000181947 */ /* 0x000fea0003800000 */
[----:B------:R-:W1:Y:S01]  /*adb0*/  S2R R2, SR_TID.X ;  /* 0x0000000000027919 */ /* 0x000e620000002100 */
[----:B------:R-:W-:-:S04]  /*adc0*/  IMAD.MOV.U32 R0, RZ, RZ, 0x3100 ;  /* 0x00003100ff007424 */ /* 0x000fc800078e00ff */
[----:B------:R1:W-:Y:S02]  /*add0*/  SYNCS.ARRIVE.TRANS64 RZ, [R3+URZ+0x26830], R0 ;  /* 0x0268300003ff79a7 */ /* 0x0003e4000800003f */
[----:B-1----:R-:W-:-:S13]  /*ade0*/  LOP3.LUT P0, RZ, R2, 0x1f, RZ, 0xc0, !PT ;  /* 0x0000001f02ff7812 */ /* 0x002fda000780c0ff */
[----:B------:R-:W-:Y:S05]  /*adf0*/  @!P0 BRA `(.L_x_2939) ;  /* 0x0000000000048947 */ /* 0x000fea0003800000 */
[----:B------:R-:W-:Y:S01]  /*ae00*/  BPT.TRAP 0x1 ;  /* 0x000000040000795c */ /* 0x000fe20000300000 */
.L_x_2939:
        /* <DEDUP_REMOVED lines=48> */
.L_x_2920:
[----:B------:R-:W-:Y:S05]  /*b110*/  BSYNC B0 ;  /* 0x0000000000007941 */ /* 0x000fea0003800000 */
.L_x_2916:
[----:B------:R-:W-:-:S03]  /*b120*/  UMOV UR7, 0xffffffff ;  /* 0xffffffff00077882 */ /* 0x000fc60000000000 */
[----:B------:R-:W-:Y:S05]  /*b130*/  BRA.DIV UR7, `(.L_x_2940) ;  /* 0x0000000607f07947 */ /* 0x000fea000b800000 */
[----:B------:R-:W-:-:S13]  /*b140*/  ELECT P6, URZ, PT ;  /* 0x00000000003f782f */ /* 0x000fda00038c0000 */
.L_x_2969:
[----:B------:R-:W-:Y:S05]  /*b150*/  @!P6 BRA `(.L_x_2823) ;  /* 0x000000000084e947 */ /* 0x000fea0003800000 */
[----:B------:R-:W-:-:S06]  /*b160*/  ULOP3.LUT UR7, UR38, 0x2, URZ, 0xfc, !UPT ;  /* 0x0000000226077892 */ /* 0x000fcc000f8efc3f */
[----:B------:R-:W-:-:S05]  /*b170*/  IMAD.U32 R0, RZ, RZ, UR7 ;  /* 0x00000007ff007e24 */ /* 0x000fca000f8e00ff */
[----:B------:R-:W-:-:S13]  /*b180*/  ISETP.NE.AND P2, PT, R0, 0x3, PT ;  /* 0x000000030000780c */ /* 0x000fda0003f45270 */
[----:B------:R-:W-:Y:S05]  /*b190*/  @!P2 BRA `(.L_x_2941) ;  /* 0x000000000004a947 */ /* 0x000fea0003800000 */
[----:B------:R-:W-:Y:S01]  /*b1a0*/  BPT.TRAP 0x1 ;  /* 0x000000040000795c */ /* 0x000fe20000300000 */
.L_x_2941:
        /* <DEDUP_REMOVED lines=15> */
.L_x_2970:
[----:B------:R-:W2:Y:S02]  /*b2a0*/  SYNCS.PHASECHK.TRANS64.TRYWAIT P0, [R3+URZ], R0 ;  /* 0x00000000030075a7 */ /* 0x000ea4000800017f */
[----:B--2---:R-:W-:Y:S05]  /*b2b0*/  @!P0 BRA `(.L_x_2943) ;  /* 0x0000000400c48947 */ /* 0x004fea0003800000 */
.L_x_2971:
[----:B------:R-:W-:Y:S05]  /*b2c0*/  @!P2 BRA `(.L_x_2944) ;  /* 0x000000000004a947 */ /* 0x000fea0003800000 */
[----:B------:R-:W-:Y:S01]  /*b2d0*/  BPT.TRAP 0x1 ;  /* 0x000000040000795c */ /* 0x000fe20000300000 */
.L_x_2944:
[----:B--2---:R-:W-:-:S04]  /*b2e0*/  VIADD R3, R8, 0x26840 ;  /* 0x0002684008037836 */ /* 0x004fc80000000000 */
[----:B------:R-:W-:-:S04]  /*b2f0*/  IMAD R5, R2, 0x8, R3 ;  /* 0x0000000802057824 */ /* 0x000fc800078e0203 */
[----:B------:R-:W2:Y:S02]  /*b300*/  SYNCS.PHASECHK.TRANS64.TRYWAIT P0, [R5+URZ], R4 ;  /* 0x00000004050075a7 */ /* 0x000ea4000800017f */
[----:B--2---:R-:W-:Y:S05]  /*b310*/  @!P0 BRA `(.L_x_2945) ;  /* 0x0000000400c08947 */ /* 0x004fea0003800000 */
.L_x_2972:
[----:B------:R-:W-:-:S07]  /*b320*/  IMAD R3, R6, 0x8, R3 ;  /* 0x0000000806037824 */ /* 0x000fce00078e0203 */
.L_x_2946:
[----:B---3--:R3:W4:Y:S02]  /*b330*/  SYNCS.PHASECHK.TRANS64.TRYWAIT P0, [R3+URZ], R0 ;  /* 0x00000000030075a7 */ /* 0x008724000800017f */
[----:B----4-:R-:W-:Y:S05]  /*b340*/  @!P0 NANOSLEEP.SYNCS 0x989680 ;  /* 0x009896800000895d */ /* 0x010fea0003900000 */
[----:B------:R-:W4:Y:S02]  /*b350*/  @!P0 SYNCS.PHASECHK.TRANS64 P0, [R3+URZ], R0 ;  /* 0x00000000030085a7 */ /* 0x000f24000800007f */
[----:B----4-:R-:W-:Y:S05]  /*b360*/  @!P0 BRA `(.L_x_2946) ;  /* 0xfffffffc00f08947 */ /* 0x010fea000383ffff */
.L_x_2823:
[----:B------:R-:W-:Y:S05]  /*b370*/  BSYNC B6 ;  /* 0x0000000000067941 */ /* 0x000fea0003800000 */
.L_x_2815:
[----:B------:R-:W-:Y:S05]  /*b380*/  EXIT ;  /* 0x000000000000794d */ /* 0x000fea0003800000 */
.L_x_2833:
[----:B------:R-:W-:Y:S02]  /*b390*/  IMAD.MOV.U32 R13, RZ, RZ, R19 ;  /* 0x000000ffff0d7224 */ /* 0x000fe400078e0013 */
[----:B------:R-:W-:Y:S02]  /*b3a0*/  IMAD.MOV.U32 R12, RZ, RZ, RZ ;  /* 0x000000ffff0c7224 */ /* 0x000fe400078e00ff */
[----:B------:R-:W-:Y:S02]  /*b3b0*/  IMAD.MOV.U32 R11, RZ, RZ, 0x1f ;  /* 0x0000001fff0b7424 */ /* 0x000fe400078e00ff */
[----:B------:R-:W-:-:S07]  /*b3c0*/  IMAD.MOV.U32 R15, RZ, RZ, -0x1 ;  /* 0xffffffffff0f7424 */ /* 0x000fce00078e00ff */
[----:B------:R-:W-:Y:S05]  /*b3d0*/  WARPSYNC.COLLECTIVE R15, `(.L_x_2947) ;  /* 0x000000000f087348 */ /* 0x000fea0003c00000 */
[----:B------:R1:W2:Y:S02]  /*b3e0*/  SHFL.IDX P6, R14, R13, R12, R11 ;  /* 0x0000000c0d0e7389 */ /* 0x0002a400000c000b */
[----:B-12---:R-:W-:Y:S01]  /*b3f0*/  ENDCOLLECTIVE ;  /* 0x000000000000791b */ /* 0x006fe20003800000 */
.L_x_2947:
[----:B------:R-:W-:Y:S05]  /*b400*/  BRA `(.L_x_2948) ;  /* 0xffffff6000cc7947 */ /* 0x000fea000383ffff */
.L_x_2835:
[----:B--2---:R2:W3:Y:S02]  /*b410*/  SYNCS.PHASECHK.TRANS64.TRYWAIT P0, [R2+URZ+0x26800], R5 ;  /* 0x02680005020075a7 */ /* 0x0044e4000800017f */
[----:B---3--:R-:W-:Y:S05]  /*b420*/  @!P0 NANOSLEEP.SYNCS 0x989680 ;  /* 0x009896800000895d */ /* 0x008fea0003900000 */
[----:B------:R-:W3:Y:S02]  /*b430*/  @!P0 SYNCS.PHASECHK.TRANS64 P0, [R2+URZ+0x26800], R5 ;  /* 0x02680005020085a7 */ /* 0x000ee4000800007f */
[----:B---3--:R-:W-:Y:S05]  /*b440*/  @!P0 BRA `(.L_x_2835) ;  /* 0xfffffffc00f08947 */ /* 0x008fea000383ffff */
[----:B------:R-:W-:Y:S05]  /*b450*/  BRA `(.L_x_2834) ;  /* 0xffffff6000f47947 */ /* 0x000fea000383ffff */
.L_x_2840:
[----:B--2---:R-:W-:-:S04]  /*b460*/  IMAD.U32 R5, RZ, RZ, UR7 ;  /* 0x00000007ff057e24 */ /* 0x004fc8000f8e00ff */
[----:B------:R2:W3:Y:S03]  /*b470*/  SYNCS.PHASECHK.TRANS64.TRYWAIT P1, [R5+URZ+0x26810], R6 ;  /* 0x02681006050075a7 */ /* 0x0004e6000802017f */
[----:B---3--:R-:W-:Y:S05]  /*b480*/  @!P1 NANOSLEEP.SYNCS 0x989680 ;  /* 0x009896800000995d */ /* 0x008fea0003900000 */
[----:B------:R-:W3:Y:S02]  /*b490*/  @!P1 SYNCS.PHASECHK.TRANS64 P1, [R5+URZ+0x26810], R6 ;  /* 0x02681006050095a7 */ /* 0x000ee4000802007f */
[----:B---3--:R-:W-:Y:S05]  /*b4a0*/  @!P1 BRA `(.L_x_2840) ;  /* 0xfffffffc00ec9947 */ /* 0x008fea000383ffff */
[----:B------:R-:W-:Y:S05]  /*b4b0*/  BRA `(.L_x_2839) ;  /* 0xffffff6c00447947 */ /* 0x000fea000383ffff */
.L_x_2844:
[----:B------:R-:W-:-:S04]  /*b4c0*/  IMAD.U32 R5, RZ, RZ, UR7 ;  /* 0x00000007ff057e24 */ /* 0x000fc8000f8e00ff */
[----:B------:R1:W1:Y:S03]  /*b4d0*/  SYNCS.PHASECHK.TRANS64.TRYWAIT P1, [R5+URZ+0x26830], R6 ;  /* 0x02683006050075a7 */ /* 0x000266000802017f */
[----:B-1----:R-:W-:Y:S05]  /*b4e0*/  @!P1 NANOSLEEP.SYNCS 0x989680 ;  /* 0x009896800000995d */ /* 0x002fea0003900000 */
[----:B------:R-:W1:Y:S02]  /*b4f0*/  @!P1 SYNCS.PHASECHK.TRANS64 P1, [R5+URZ+0x26830], R6 ;  /* 0x02683006050095a7 */ /* 0x000e64000802007f */
[----:B-1----:R-:W-:Y:S05]  /*b500*/  @!P1 BRA `(.L_x_2844) ;  /* 0xfffffffc00ec9947 */ /* 0x002fea000383ffff */
[----:B------:R-:W-:Y:S05]  /*b510*/  BRA `(.L_x_2843) ;  /* 0xffffff70004c7947 */ /* 0x000fea000383ffff */
.L_x_2876:
[----:B------:R-:W-:Y:S01]  /*b520*/  BSSY B0, `(.L_x_2949) ;  /* 0x0000005000007945 */ /* 0x000fe20003800000 */
[----:B------:R-:W-:-:S07]  /*b530*/  IMAD.MOV.U32 R15, RZ, RZ, -0x1 ;  /* 0xffffffffff0f7424 */ /* 0x000fce00078e00ff */
[----:B------:R-:W-:Y:S05]  /*b540*/  WARPSYNC.COLLECTIVE R15, `(.L_x_2950) ;  /* 0x000000000f087348 */ /* 0x000fea0003c00000 */
[----:B------:R-:W-:Y:S01]  /*b550*/  NOP ;  /* 0x0000000000007918 */ /* 0x000fe20000000000 */
[----:B------:R-:W-:Y:S01]  /*b560*/  ENDCOLLECTIVE ;  /* 0x000000000000791b */ /* 0x000fe20003800000 */
.L_x_2950:
[----:B------:R-:W-:Y:S05]  /*b570*/  BSYNC B0 ;  /* 0x0000000000007941 */ /* 0x000fea0003800000 */
.L_x_2949:
[----:B------:R-:W-:Y:S05]  /*b580*/  BRA `(.L_x_2951) ;  /* 0xffffffbc00c47947 */ /* 0x000fea000383ffff */
.L_x_2889:
[----:B------:R-:W-:Y:S01]  /*b590*/  BSSY B0, `(.L_x_2952) ;  /* 0x0000005000007945 */ /* 0x000fe20003800000 */
[----:B------:R-:W-:-:S07]  /*b5a0*/  IMAD.MOV.U32 R15, RZ, RZ, -0x1 ;  /* 0xffffffffff0f7424 */ /* 0x000fce00078e00ff */
[----:B------:R-:W-:Y:S05]  /*b5b0*/  WARPSYNC.COLLECTIVE R15, `(.L_x_2953) ;  /* 0x000000000f087348 */ /* 0x000fea0003c00000 */
[----:B------:R-:W-:Y:S01]  /*b5c0*/  NOP ;  /* 0x0000000000007918 */ /* 0x000fe20000000000 */
[----:B------:R-:W-:Y:S01]  /*b5d0*/  ENDCOLLECTIVE ;  /* 0x000000000000791b */ /* 0x000fe20003800000 */
.L_x_2953:
[----:B------:R-:W-:Y:S05]  /*b5e0*/  BSYNC B0 ;  /* 0x0000000000007941 */ /* 0x000fea0003800000 */
.L_x_2952:
[----:B------:R-:W-:Y:S05]  /*b5f0*/  BRA `(.L_x_2954) ;  /* 0xffffffc400747947 */ /* 0x000fea000383ffff */
.L_x_2901:
[----:B------:R-:W-:Y:S01]  /*b600*/  BSSY B0, `(.L_x_2955) ;  /* 0x0000005000007945 */ /* 0x000fe20003800000 */
[----:B------:R-:W-:-:S07]  /*b610*/  IMAD.MOV.U32 R15, RZ, RZ, -0x1 ;  /* 0xffffffffff0f7424 */ /* 0x000fce00078e00ff */
[----:B------:R-:W-:Y:S05]  /*b620*/  WARPSYNC.COLLECTIVE R15, `(.L_x_2956) ;  /* 0x000000000f087348 */ /* 0x000fea0003c00000 */
[----:B------:R-:W-:Y:S01]  /*b630*/  NOP ;  /* 0x0000000000007918 */ /* 0x000fe20000000000 */
[----:B------:R-:W-:Y:S01]  /*b640*/  ENDCOLLECTIVE ;  /* 0x000000000000791b */ /* 0x000fe20003800000 */
.L_x_2956:
[----:B------:R-:W-:Y:S05]  /*b650*/  BSYNC B0 ;  /* 0x0000000000007941 */ /* 0x000fea0003800000 */
.L_x_2955:
[----:B------:R-:W-:Y:S05]  /*b660*/  BRA `(.L_x_2957) ;  /* 0xffffffc800b07947 */ /* 0x000fea000383ffff */
.L_x_2921:
[----:B-1----:R1:W2:Y:S02]  /*b670*/  SYNCS.PHASECHK.TRANS64.TRYWAIT P0, [R15+URZ+0x26820], R2 ;  /* 0x026820020f0075a7 */ /* 0x0022a4000800017f */
[----:B--2---:R-:W-:Y:S05]  /*b680*/  @!P0 NANOSLEEP.SYNCS 0x989680 ;  /* 0x009896800000895d */ /* 0x004fea0003900000 */
[----:B------:R-:W2:Y:S02]  /*b690*/  @!P0 SYNCS.PHASECHK.TRANS64 P0, [R15+URZ+0x26820], R2 ;  /* 0x026820020f0085a7 */ /* 0x000ea4000800007f */
[----:B--2---:R-:W-:Y:S05]  /*b6a0*/  @!P0 BRA `(.L_x_2921) ;  /* 0xfffffffc00f08947 */ /* 0x004fea000383ffff */
[----:B------:R-:W-:Y:S05]  /*b6b0*/  BRA `(.L_x_2958) ;  /* 0xffffffd800a07947 */ /* 0x000fea000383ffff */
.L_x_2925:
[----:B--2---:R2:W3:Y:S02]  /*b6c0*/  SYNCS.PHASECHK.TRANS64.TRYWAIT P1, [R15+URZ+0x26840], R18 ;  /* 0x026840120f0075a7 */ /* 0x0044e4000802017f */
[----:B---3--:R-:W-:Y:S05]  /*b6d0*/  @!P1 NANOSLEEP.SYNCS 0x989680 ;  /* 0x009896800000995d */ /* 0x008fea0003900000 */
[----:B------:R-:W3:Y:S02]  /*b6e0*/  @!P1 SYNCS.PHASECHK.TRANS64 P1, [R15+URZ+0x26840], R18 ;  /* 0x026840120f0095a7 */ /* 0x000ee4000802007f */
[----:B---3--:R-:W-:Y:S05]  /*b6f0*/  @!P1 BRA `(.L_x_2925) ;  /* 0xfffffffc00f09947 */ /* 0x008fea000383ffff */
[----:B------:R-:W-:Y:S05]  /*b700*/  BRA `(.L_x_2959) ;  /* 0xffffffe000bc7947 */ /* 0x000fea000383ffff */
.L_x_2927:
[----:B-1----:R1:W3:Y:S02]  /*b710*/  SYNCS.PHASECHK.TRANS64.TRYWAIT P1, [R15+URZ+0x26828], R18 ;  /* 0x026828120f0075a7 */ /* 0x0022e4000802017f */
[----:B---3--:R-:W-:Y:S05]  /*b720*/  @!P1 NANOSLEEP.SYNCS 0x989680 ;  /* 0x009896800000995d */ /* 0x008fea0003900000 */
[----:B------:R-:W3:Y:S02]  /*b730*/  @!P1 SYNCS.PHASECHK.TRANS64 P1, [R15+URZ+0x26828], R18 ;  /* 0x026828120f0095a7 */ /* 0x000ee4000802007f */
[----:B---3--:R-:W-:Y:S05]  /*b740*/  @!P1 BRA `(.L_x_2927) ;  /* 0xfffffffc00f09947 */ /* 0x008fea000383ffff */
[----:B------:R-:W-:Y:S05]  /*b750*/  BRA `(.L_x_2960) ;  /* 0xffffffe400787947 */ /* 0x000fea000383ffff */
.L_x_2929:
[----:B---3--:R3:W4:Y:S02]  /*b760*/  SYNCS.PHASECHK.TRANS64.TRYWAIT P1, [R15+URZ+0x26848], R18 ;  /* 0x026848120f0075a7 */ /* 0x008724000802017f */
[----:B----4-:R-:W-:Y:S05]  /*b770*/  @!P1 NANOSLEEP.SYNCS 0x989680 ;  /* 0x009896800000995d */ /* 0x010fea0003900000 */
[----:B------:R-:W4:Y:S02]  /*b780*/  @!P1 SYNCS.PHASECHK.TRANS64 P1, [R15+URZ+0x26848], R18 ;  /* 0x026848120f0095a7 */ /* 0x000f24000802007f */
[----:B----4-:R-:W-:Y:S05]  /*b790*/  @!P1 BRA `(.L_x_2929) ;  /* 0xfffffffc00f09947 */ /* 0x010fea000383ffff */
[----:B------:R-:W-:Y:S05]  /*b7a0*/  BRA `(.L_x_2961) ;  /* 0xffffffe800347947 */ /* 0x000fea000383ffff */
.L_x_2931:
[----:B------:R-:W-:-:S07]  /*b7b0*/  SHF.L.U32 R4, R10, 0x1f, RZ ;  /* 0x0000001f0a047819 */ /* 0x000fce00000006ff */
.L_x_2962:
[----:B----4-:R4:W1:Y:S02]  /*b7c0*/  SYNCS.PHASECHK.TRANS64.TRYWAIT P1, [R15+URZ+0x26820], R4 ;  /* 0x026820040f0075a7 */ /* 0x010864000802017f */
[----:B-1----:R-:W-:Y:S05]  /*b7d0*/  @!P1 NANOSLEEP.SYNCS 0x989680 ;  /* 0x009896800000995d */ /* 0x002fea0003900000 */
[----:B------:R-:W1:Y:S02]  /*b7e0*/  @!P1 SYNCS.PHASECHK.TRANS64 P1, [R15+URZ+0x26820], R4 ;  /* 0x026820040f0095a7 */ /* 0x000e64000802007f */
[----:B-1----:R-:W-:Y:S05]  /*b7f0*/  @!P1 BRA `(.L_x_2962) ;  /* 0xfffffffc00f09947 */ /* 0x002fea000383ffff */
[----:B------:R-:W-:Y:S05]  /*b800*/  BRA `(.L_x_2963) ;  /* 0xffffffe800d47947 */ /* 0x000fea000383ffff */
.L_x_2934:
[----:B----4-:R4:W1:Y:S02]  /*b810*/  SYNCS.PHASECHK.TRANS64.TRYWAIT P1, [R15+URZ+0x26840], R12 ;  /* 0x0268400c0f0075a7 */ /* 0x010864000802017f */
[----:B-1----:R-:W-:Y:S05]  /*b820*/  @!P1 NANOSLEEP.SYNCS 0x989680 ;  /* 0x009896800000995d */ /* 0x002fea0003900000 */
[----:B------:R-:W1:Y:S02]  /*b830*/  @!P1 SYNCS.PHASECHK.TRANS64 P1, [R15+URZ+0x26840], R12 ;  /* 0x0268400c0f0095a7 */ /* 0x000e64000802007f */
[----:B-1----:R-:W-:Y:S05]  /*b840*/  @!P1 BRA `(.L_x_2934) ;  /* 0xfffffffc00f09947 */ /* 0x002fea000383ffff */
[----:B------:R-:W-:Y:S05]  /*b850*/  BRA `(.L_x_2964) ;  /* 0xffffffec00ac7947 */ /* 0x000fea000383ffff */
.L_x_2936:
[----:B-1----:R1:W2:Y:S02]  /*b860*/  SYNCS.PHASECHK.TRANS64.TRYWAIT P1, [R15+URZ+0x26828], R12 ;  /* 0x0268280c0f0075a7 */ /* 0x0022a4000802017f */
[----:B--2---:R-:W-:Y:S05]  /*b870*/  @!P1 NANOSLEEP.SYNCS 0x989680 ;  /* 0x009896800000995d */ /* 0x004fea0003900000 */
[----:B------:R-:W2:Y:S02]  /*b880*/  @!P1 SYNCS.PHASECHK.TRANS64 P1, [R15+URZ+0x26828], R12 ;  /* 0x0268280c0f0095a7 */ /* 0x000ea4000802007f */
[----:B--2---:R-:W-:Y:S05]  /*b890*/  @!P1 BRA `(.L_x_2936) ;  /* 0xfffffffc00f09947 */ /* 0x004fea000383ffff */
[----:B------:R-:W-:Y:S05]  /*b8a0*/  BRA `(.L_x_2965) ;  /* 0xfffffff0005c7947 */ /* 0x000fea000383ffff */
.L_x_2938:
[----:B------:R1:W1:Y:S02]  /*b8b0*/  SYNCS.PHASECHK.TRANS64.TRYWAIT P0, [R3+URZ+0x26840], R0 ;  /* 0x02684000030075a7 */ /* 0x000264000800017f */
[----:B-1----:R-:W-:Y:S05]  /*b8c0*/  @!P0 NANOSLEEP.SYNCS 0x989680 ;  /* 0x009896800000895d */ /* 0x002fea0003900000 */
[----:B------:R-:W1:Y:S02]  /*b8d0*/  @!P0 SYNCS.PHASECHK.TRANS64 P0, [R3+URZ+0x26840], R0 ;  /* 0x02684000030085a7 */ /* 0x000e64000800007f */
[----:B-1----:R-:W-:Y:S05]  /*b8e0*/  @!P0 BRA `(.L_x_2938) ;  /* 0xfffffffc00f08947 */ /* 0x002fea000383ffff */
[----:B------:R-:W-:Y:S05]  /*b8f0*/  BRA `(.L_x_2966) ;  /* 0xfffffff400287947 */ /* 0x000fea000383ffff */
.L_x_2940:
[----:B------:R-:W-:Y:S01]  /*b900*/  BSSY B0, `(.L_x_2967) ;  /* 0x0000006000007945 */ /* 0x000fe20003800000 */
[----:B------:R-:W-:-:S07]  /*b910*/  IMAD.MOV.U32 R15, RZ, RZ, -0x1 ;  /* 0xffffffffff0f7424 */ /* 0x000fce00078e00ff */
[----:B------:R-:W-:Y:S05]  /*b920*/  WARPSYNC.COLLECTIVE R15, `(.L_x_2968) ;  /* 0x000000000f0c7348 */ /* 0x000fea0003c00000 */
[----:B------:R-:W-:Y:S02]  /*b930*/  ELECT P6, UR62, PT ;  /* 0x00000000003e782f */ /* 0x000fe400038c0000 */
[----:B------:R-:W-:Y:S01]  /*b940*/  MOV R14, UR62 ;  /* 0x0000003e000e7c02 */ /* 0x000fe20008000f00 */
[----:B------:R-:W-:Y:S10]  /*b950*/  ENDCOLLECTIVE ;  /* 0x000000000000791b */ /* 0x000ff40003800000 */
.L_x_2968:
[----:B------:R-:W-:Y:S05]  /*b960*/  BSYNC B0 ;  /* 0x0000000000007941 */ /* 0x000fea0003800000 */
.L_x_2967:
[----:B------:R-:W-:Y:S05]  /*b970*/  BRA `(.L_x_2969) ;  /* 0xfffffff400f47947 */ /* 0x000fea000383ffff */
.L_x_2942:
[----:B-1----:R1:W2:Y:S02]  /*b980*/  SYNCS.PHASECHK.TRANS64.TRYWAIT P0, [R7+URZ], R4 ;  /* 0x00000004070075a7 */ /* 0x0022a4000800017f */
[----:B--2---:R-:W-:Y:S05]  /*b990*/  @!P0 NANOSLEEP.SYNCS 0x989680 ;  /* 0x009896800000895d */ /* 0x004fea0003900000 */
[----:B------:R-:W2:Y:S02]  /*b9a0*/  @!P0 SYNCS.PHASECHK.TRANS64 P0, [R7+URZ], R4 ;  /* 0x00000004070085a7 */ /* 0x000ea4000800007f */
[----:B--2---:R-:W-:Y:S05]  /*b9b0*/  @!P0 BRA `(.L_x_2942) ;  /* 0xfffffffc00f08947 */ /* 0x004fea000383ffff */
[----:B------:R-:W-:Y:S05]  /*b9c0*/  BRA `(.L_x_2970) ;  /* 0xfffffff800347947 */ /* 0x000fea000383ffff */
.L_x_2943:
[----:B--2---:R2:W3:Y:S02]  /*b9d0*/  SYNCS.PHASECHK.TRANS64.TRYWAIT P0, [R3+URZ], R0 ;  /* 0x00000000030075a7 */ /* 0x0044e4000800017f */
[----:B---3--:R-:W-:Y:S05]  /*b9e0*/  @!P0 NANOSLEEP.SYNCS 0x989680 ;  /* 0x009896800000895d */ /* 0x008fea0003900000 */
[----:B------:R-:W3:Y:S02]  /*b9f0*/  @!P0 SYNCS.PHASECHK.TRANS64 P0, [R3+URZ], R0 ;  /* 0x00000000030085a7 */ /* 0x000ee4000800007f */
[----:B---3--:R-:W-:Y:S05]  /*ba00*/  @!P0 BRA `(.L_x_2943) ;  /* 0xfffffffc00f08947 */ /* 0x008fea000383ffff */
[----:B------:R-:W-:Y:S05]  /*ba10*/  BRA `(.L_x_2971) ;  /* 0xfffffff800287947 */ /* 0x000fea000383ffff */
.L_x_2945:
[----:B--2---:R2:W3:Y:S02]  /*ba20*/  SYNCS.PHASECHK.TRANS64.TRYWAIT P0, [R5+URZ], R4 ;  /* 0x00000004050075a7 */ /* 0x0044e4000800017f */
[----:B---3--:R-:W-:Y:S05]  /*ba30*/  @!P0 NANOSLEEP.SYNCS 0x989680 ;  /* 0x009896800000895d */ /* 0x008fea0003900000 */
[----:B------:R-:W3:Y:S02]  /*ba40*/  @!P0 SYNCS.PHASECHK.TRANS64 P0, [R5+URZ], R4 ;  /* 0x00000004050085a7 */ /* 0x000ee4000800007f */
[----:B---3--:R-:W-:Y:S05]  /*ba50*/  @!P0 BRA `(.L_x_2945) ;  /* 0xfffffffc00f08947 */ /* 0x008fea000383ffff */
[----:B------:R-:W-:Y:S05]  /*ba60*/  BRA `(.L_x_2972) ;  /* 0xfffffff8002c7947 */ /* 0x000fea000383ffff */
.L_x_2973:
        /* <DEDUP_REMOVED lines=9> */
.L_x_3317:


//--------------------- .text._ZN7cutlass13device_kernelIN5flash11enable_sm90INS1_16FlashAttnBwdSm90INS1_25CollectiveMainloopBwdSm90ILi2ELi2ELi2EN4cute5tupleIJNS5_1CILi1EEES8_S8_EEENS6_IJNS7_ILi64EEENS7_ILi128EEENS7_ILi96EEEEEENS_6half_tEfNS_4arch4Sm90ELb1ELb0ELb0ELb1ELb0ELb1ELb0ELb0ELi2ELi1ELi2ELi1ELb1EEENS1_24CollectiveEpilogueBwdGQAISD_fSG_Li256ELb1ELb0EEENS1_25SingleTileBwdLPTSchedulerILb1ELi128ELb0EEEEEEEEEvNT_6ParamsE --------------------------
	.section	.text._ZN7cutlass13device_kernelIN5flash11enable_sm90INS1_16FlashAttnBwdSm90INS1_25CollectiveMainloopBwdSm90ILi2ELi2ELi2EN4cute5tupleIJNS5_1CILi1EEES8_S8_EEENS6_IJNS7_ILi64EEENS7_ILi128EEENS7_ILi96EEEEEENS_6half_tEfNS_4arch4Sm90ELb1ELb0ELb0ELb1ELb0ELb1ELb0ELb0ELi2ELi1ELi2ELi1ELb1EEENS1_24CollectiveEpilogueBwdGQAISD_fSG_Li256ELb1ELb0EEENS1_25SingleTileBwdLPTSchedulerILb1ELi128ELb0EEEEEEEEEvNT_6ParamsE,"ax",@progbits
	.align	128
.text._ZN7cutlass13device_kernelIN5flash11enable_sm90INS1_16FlashAttnBwdSm90INS1_25CollectiveMainloopBwdSm90ILi2ELi2ELi2EN4cute5tupleIJNS5_1CILi1EEES8_S8_EEENS6_IJNS7_ILi64EEENS7_ILi128EEENS7_ILi96EEEEEENS_6half_tEfNS_4arch4Sm90ELb1ELb0ELb0ELb1ELb0ELb1ELb0ELb0ELi2ELi1ELi2ELi1ELb1EEENS1_24CollectiveEpilogueBwdGQAISD_fSG_Li256ELb1ELb0EEENS1_25SingleTileBwdLPTSchedulerILb1ELi128ELb0EEEEEEEEEvNT_6ParamsE:
        .type           _ZN7cutlass13device_kernelIN5flash11enable_sm90INS1_16FlashAttnBwdSm90INS1_25CollectiveMainloopBwdSm90ILi2ELi2ELi2EN4cute5tupleIJNS5_1CILi1EEES8_S8_EEENS6_IJNS7_ILi64EEENS7_ILi128EEENS7_ILi96EEEEEENS_6half_tEfNS_4arch4Sm90ELb1ELb0ELb0ELb1ELb0ELb1ELb0ELb0ELi2ELi1ELi2ELi1ELb1EEENS1_24CollectiveEpilogueBwdGQAISD_fSG_Li256ELb1ELb0EEENS1_25SingleTileBwdLPTSchedulerILb1ELi128ELb0EEEEEEEEEvNT_6ParamsE,@function
        .size           _ZN7cutlass13device_kernelIN5flash11enable_sm90INS1_16FlashAttnBwdSm90INS1_25CollectiveMainloopBwdSm90ILi2ELi2ELi2EN4cute5tupleIJNS5_1CILi1EEES8_S8_EEENS6_IJNS7_ILi64EEENS7_ILi128EEENS7_ILi96EEEEEENS_6half_tEfNS_4arch4Sm90ELb1ELb0ELb0ELb1ELb0ELb1ELb0ELb0ELi2ELi1ELi2ELi1ELb1EEENS1_24CollectiveEpilogueBwdGQAISD_fSG_Li256ELb1ELb0EEENS1_25SingleTileBwdLPTSchedulerILb1ELi128ELb0EEEEEEEEEvNT_6ParamsE,(.L_x_3318 - _ZN7cutlass13device_kernelIN5flash11enable_sm90INS1_16FlashAttnBwdSm90INS1_25CollectiveMainloopBwdSm90ILi2ELi2ELi2EN4cute5tupleIJNS5_1CILi1EEES8_S8_EEENS6_IJNS7_ILi64EEENS7_ILi128EEENS7_ILi96EEEEEENS_6half_tEfNS_4arch4Sm90ELb1ELb0ELb0ELb1ELb0ELb1ELb0ELb0ELi2ELi1ELi2ELi1ELb1EEENS1_24CollectiveEpilogueBwdGQAISD_fSG_Li256ELb1ELb0EEENS1_25SingleTileBwdLPTSchedulerILb1ELi128ELb0EEEEEEEEEvNT_6ParamsE)
        .other          _ZN7cutlass13device_kernelIN5flash11enable_sm90INS1_16FlashAttnBwdSm90INS1_25CollectiveMainloopBwdSm90ILi2ELi2ELi2EN4cute5tupleIJNS5_1CILi1EEES8_S8_EEENS6_IJNS7_ILi64EEENS7_ILi128EEENS7_ILi96EEEEEENS_6half_tEfNS_4arch4Sm90ELb1ELb0ELb0ELb1ELb0ELb1ELb0ELb0ELi2ELi1ELi2ELi1ELb1EEENS1_24CollectiveEpilogueBwdGQAISD_fSG_Li256ELb1ELb0EEENS1_25SingleTileBwdLPTSchedulerILb1ELi128ELb0EEEEEEEEEvNT_6ParamsE,@"STO_CUDA_ENTRY STV_DEFAULT"
_ZN7cutlass13device_kernelIN5flash11enable_sm90INS1_16FlashAttnBwdSm90INS1_25CollectiveMainloopBwdSm90ILi2ELi2ELi2EN4cute5tupleIJNS5_1CILi1EEES8_S8_EEENS6_IJNS7_ILi64EEENS7_ILi128EEENS7_ILi96EEEEEENS_6half_tEfNS_4arch4Sm90ELb1ELb0ELb0ELb1ELb0ELb1ELb0ELb0ELi2ELi1ELi2ELi1ELb1EEENS1_24CollectiveEpilogueBwdGQAISD_fSG_Li256ELb1ELb0EEENS1_25SingleTileBwdLPTSchedulerILb1ELi128ELb0EEEEEEEEEvNT_6ParamsE:
        /* <DEDUP_REMOVED lines=24> */
.L_x_2975:
[----:B------:R-:W-:Y:S05]  /*0180*/  BSYNC B0 ;  /* 0x0000000000007941 */ /* 0x000fea0003800000 */
.L_x_2974:
        /* <DEDUP_REMOVED lines=37> */
.L_x_2976:
        /* <DEDUP_REMOVED lines=22> */
.L_x_2977:
[----:B------:R-:W-:Y:S01]  /*0540*/  PLOP3.LUT P0, PT, PT, PT, UP0, 0x80, 0x0 ;  /* 0x000000000000781c */ /* 0x000fe20003f0f008 */
[----:B------:R-:W-:Y:S01]  /*0550*/  NOP ;  /* 0x0000000000007918 */ /* 0x000fe20000000000 */
[----:B------:R-:W-:Y:S01]  /*0560*/  ULDC.64 UR46, c[0x0][0x208] ;  /* 0x00008200002e7ab9 */ /* 0x000fe20000000a00 */
[----:B------:R-:W-:Y:S01]  /*0570*/  BSSY B6, `(.L_x_2978) ;  /* 0x000091d000067945 */ /* 0x000fe20003800000 */
[----:B-12-4-:R-:W-:Y:S09]  /*0580*/  BAR.SYNC.DEFER_BLOCKING 0x0 ;  /* 0x0000000000007b1d */ /* 0x016ff20000010000 */
[----:B------:R-:W-:Y:S05]  /*0590*/  @!P0 BRA `(.L_x_2979) ;  /* 0x0000004c00748947 */ /* 0x000fea0003800000 */
.L_x_2980:
        /* <DEDUP_REMOVED lines=32> */
.L_x_2981:
[----:B------:R-:W-:Y:S01]  /*07a0*/  ULDC UR7, c[0x0][0x8cc] ;  /* 0x0002330000077ab9 */ /* 0x000fe20000000800 */
[----:B------:R-:W-:Y:S01]  /*07b0*/  UMOV UR36, UR10 ;  /* 0x0000000a00247c82 */ /* 0x000fe20008000000 */
[----:B------:R-:W-:-:S11]  /*07c0*/  UISETP.NE.AND UP0, UPT, UR7, 0x1, UPT ;  /* 0x000000010700788c */ /* 0x000fd6000bf05270 */
[----:B------:R-:W-:Y:S02]  /*07d0*/  @UP0 ULDC.64 UR8, c[0x0][0x8d0] ;  /* 0x0002340000080ab9 */ /* 0x000fe40000000a00 */
[----:B------:R-:W-:-:S04]  /*07e0*/  UIMAD.WIDE.U32 UR4, UR10, UR8, URZ ;  /* 0x000000080a0472a5 */ /* 0x000fc8000f8e003f */
[----:B------:R-:W-:-:S04]  /*07f0*/  @UP0 USHF.R.U32.HI UR36, URZ, UR9, UR5 ;  /* 0x000000093f240299 */ /* 0x000fc80008011605 */
[----:B------:R-:W-:-:S12]  /*0800*/  UIMAD UR4, UR36, UR7, URZ ;  /* 0x00000007240472a4 */ /* 0x000fd8000f8e023f */
.L_x_2982:
        /* <DEDUP_REMOVED lines=23> */
.L_x_2983:
        /* <DEDUP_REMOVED lines=14> */
.L_x_2985:
[----:B------:R-:W-:-:S05]  /*0a60*/  ULDC UR4, c[0x0][0x8f4] ;  /* 0x00023d0000047ab9 */ /* 0x000fca0000000800 */
.L_x_2984:
        /* <DEDUP_REMOVED lines=22> */
.L_x_2987:
        /* <DEDUP_REMOVED lines=14> */
.L_x_2988:
        /* <DEDUP_REMOVED lines=11> */
.L_x_2989:
        /* <DEDUP_REMOVED lines=13> */
.L_x_2990:
        /* <DEDUP_REMOVED lines=84> */
.L_x_2993:
        /* <DEDUP_REMOVED lines=15> */
.L_x_2992:
        /* <DEDUP_REMOVED lines=22> */
.L_x_2995:
        /* <DEDUP_REMOVED lines=15> */
.L_x_2994:
[----:B------:R-:W-:Y:S01]  /*16b0*/  SHF.R.S32.HI R23, RZ, 0x1f, R22 ;  /* 0x0000001fff177819 */ /* 0x000fe20000011416 */
[----:B------:R-:W-:-:S03]  /*16c0*/  UMOV UR4, 0xffffffff ;  /* 0xffffffff00047882 */ /* 0x000fc60000000000 */
[----:B------:R-:W-:-:S04]  /*16d0*/  LEA.HI R0, R23, R22, RZ, 0x7 ;  /* 0x0000001617007211 */ /* 0x000fc800078f38ff */
[----:B------:R-:W-:Y:S01]  /*16e0*/  SHF.R.S32.HI R19, RZ, 0x7, R0 ;  /* 0x00000007ff137819 */ /* 0x000fe20000011400 */
[----:B------:R-:W-:Y:S06]  /*16f0*/  BRA.DIV UR4, `(.L_x_2996) ;  /* 0x0000008204187947 */ /* 0x000fec000b800000 */
[----:B------:R1:W2:Y:S02]  /*1700*/  SHFL.IDX PT, R14, R19, RZ, 0x1f ;  /* 0x00001fff130e7589 */ /* 0x0002a400000e0000 */
.L_x_3082:
        /* <DEDUP_REMOVED lines=15> */
.L_x_2997:
        /* <DEDUP_REMOVED lines=19> */
.L_x_2999:
        /* <DEDUP_REMOVED lines=34> */
[----:B------:R-:W-:Y:S02]  /*1b50*/  IMAD R5, R3, 0x2, R2 ;  /* 0x0000000203057824 */ /* 0x000fe400078e0202 */
        /* <DEDUP_REMOVED lines=85> */
[----:B-1234-:R-:W-:-:S09]  /*20b0*/  ULDC UR6, c[0x0][0x744] ;  /* 0x0001d10000067ab9 */ /* 0x01efd20000000800 */
.L_x_3010:
[----:B------:R-:W-:-:S06]  /*20c0*/  UISETP.NE.AND UP0, UPT, UR9, 0x3, UPT ;  /* 0x000000030900788c */ /* 0x000fcc000bf05270 */
[----:B------:R-:W-:-:S13]  /*20d0*/  PLOP3.LUT P0, PT, PT, PT, UP0, 0x80, 0x0 ;  /* 0x000000000000781c */ /* 0x000fda0003f0f008 */
[----:B-1----:R-:W-:Y:S05]  /*20e0*/  @!P0 BRA `(.L_x_3000) ;  /* 0x0000000000048947 */ /* 0x002fea0003800000 */
[----:B------:R-:W-:Y:S01]  /*20f0*/  BPT.TRAP 0x1 ;  /* 0x000000040000795c */ /* 0x000fe20000300000 */
.L_x_3000:
[----:B------:R-:W-:Y:S01]  /*2100*/  R2UR UR7, R2 ;  /* 0x00000000020772ca */ /* 0x000fe200000e0000 */
[----:B------:R-:W-:-:S05]  /*2110*/  IMAD.U32 R6, RZ, RZ, UR4 ;  /* 0x00000004ff067e24 */ /* 0x000fca000f8e00ff */
[----:B------:R-:W-:-:S07]  /*2120*/  SHF.L.U32 R6, R6, 0x1f, RZ ;  /* 0x0000001f06067819 */ /* 0x000fce00000006ff */
[----:B------:R-:W-:-:S09]  /*2130*/  ULEA UR7, UR5, UR7, 0x3 ;  /* 0x0000000705077291 */ /* 0x000fd2000f8e183f */
[----:B------:R1:W2:Y:S01]  /*2140*/  SYNCS.PHASECHK.TRANS64.TRYWAIT P1, [UR7+0x26810], R6 ;  /* 0x02681006ff0075a7 */ /* 0x0002a20008020147 */
[----:B------:R-:W-:Y:S05]  /*2150*/  @!P0 BRA `(.L_x_3001) ;  /* 0x0000000000048947 */ /* 0x000fea0003800000 */
[----:B------:R-:W-:Y:S01]  /*2160*/  BPT.TRAP 0x1 ;  /* 0x000000040000795c */ /* 0x000fe20000300000 */
.L_x_3001:
[----:B--2---:R-:W-:Y:S05]  /*2170*/  @P1 BRA `(.L_x_3002) ;  /* 0x0000000000081947 */ /* 0x004fea0003800000 */
[----:B------:R-:W2:Y:S02]  /*2180*/  SYNCS.PHASECHK.TRANS64.TRYWAIT P1, [UR7+0x26810], R6 ;  /* 0x02681006ff0075a7 */ /* 0x000ea40008020147 */
[----:B--2---:R-:W-:Y:S05]  /*2190*/  @!P1 BRA `(.L_x_3003) ;  /* 0x0000007400a49947 */ /* 0x004fea0003800000 */
.L_x_3002:
        /* <DEDUP_REMOVED lines=66> */
.L_x_3004:
[----:B------:R1:W1:Y:S01]  /*25c0*/  SYNCS.PHASECHK.TRANS64.TRYWAIT P1, [UR7+0x26830], R6 ;  /* 0x02683006ff0075a7 */ /* 0x0002620008020147 */
[----:B------:R-:W-:Y:S05]  /*25d0*/  @!P0 BRA `(.L_x_3005) ;  /* 0x0000000000048947 */ /* 0x000fea0003800000 */
[----:B------:R-:W-:Y:S01]  /*25e0*/  BPT.TRAP 0x1 ;  /* 0x000000040000795c */ /* 0x000fe20000300000 */
.L_x_3005:
[----:B-1----:R-:W-:Y:S05]  /*25f0*/  @P1 BRA `(.L_x_3006) ;  /* 0x0000000000081947 */ /* 0x002fea0003800000 */
[----:B------:R-:W1:Y:S02]  /*2600*/  SYNCS.PHASECHK.TRANS64.TRYWAIT P1, [UR7+0x26830], R6 ;  /* 0x02683006ff0075a7 */ /* 0x000e640008020147 */
[----:B-1----:R-:W-:Y:S05]  /*2610*/  @!P1 BRA `(.L_x_3007) ;  /* 0x00000070009c9947 */ /* 0x002fea0003800000 */
.L_x_3006:
        /* <DEDUP_REMOVED lines=474> */
.L_x_3008:
        /* <DEDUP_REMOVED lines=46> */
.L_x_3009:
        /* <DEDUP_REMOVED lines=62> */
.L_x_2991:
[----:B------:R-:W-:Y:S05]  /*4a80*/  @P0 BRA `(.L_x_2986) ;  /* 0x0000004c002c0947 */ /* 0x000fea0003800000 */
[----:B------:R-:W-:Y:S01]  /*4a90*/  ULDC.64 UR4, c[0x0][0x878] ;  /* 0x00021e0000047ab9 */ /* 0x000fe20000000a00 */
[----:B-1----:R-:W1:Y:S01]  /*4aa0*/  S2R R4, SR_TID.X ;  /* 0x0000000000047919 */ /* 0x002e620000002100 */
[----:B------:R-:W-:Y:S01]  /*4ab0*/  UISETP.NE.U32.AND UP0, UPT, UR4, URZ, UPT ;  /* 0x0000003f0400728c */ /* 0x000fe2000bf05070 */
[----:B------:R-:W2:Y:S01]  /*4ac0*/  S2UR UR9, SR_CgaCtaId ;  /* 0x00000000000979c3 */ /* 0x000ea20000008800 */
[----:B------:R-:W-:Y:S01]  /*4ad0*/  UMOV UR8, 0x400 ;  /* 0x0000040000087882 */ /* 0x000fe20000000000 */
[----:B------:R-:W-:Y:S02]  /*4ae0*/  UIMAD UR36, UR36, 0x3000, URZ ;  /* 0x00003000242478a4 */ /* 0x000fe4000f8e023f */
[----:B------:R-:W-:Y:S01]  /*4af0*/  UISETP.NE.AND.EX UP0, UPT, UR5, URZ, UPT, UP0 ;  /* 0x0000003f0500728c */ /* 0x000fe2000bf05300 */
[----:B------:R-:W-:Y:S01]  /*4b00*/  ULDC.64 UR12, c[0x0][0x818] ;  /* 0x00020600000c7ab9 */ /* 0x000fe20000000a00 */
[----:B------:R-:W-:Y:S01]  /*4b10*/  ULDC.64 UR14, c[0x0][0x840] ;  /* 0x00021000000e7ab9 */ /* 0x000fe20000000a00 */
[----:B------:R-:W-:-:S03]  /*4b20*/  ULDC.64 UR16, c[0x0][0x848] ;  /* 0x0002120000107ab9 */ /* 0x000fc60000000a00 */
[----:B------:R-:W-:-:S05]  /*4b30*/  PLOP3.LUT P0, PT, PT, PT, UP0, 0x80, 0x0 ;  /* 0x000000000000781c */ /* 0x000fca0003f0f008 */
[----:B------:R-:W-:Y:S02]  /*4b40*/  @UP0 ULDC.64 UR4, c[0x0][0x878] ;  /* 0x00021e0000040ab9 */ /* 0x000fe40000000a00 */
[----:B------:R-:W-:-:S06]  /*4b50*/  @UP0 UIMAD.WIDE UR4, UR39, 0x4, UR4 ;  /* 0x00000004270408a5 */ /* 0x000fcc000f8e0204 */
[----:B------:R-:W-:Y:S02]  /*4b60*/  IMAD.U32 R2, RZ, RZ, UR4 ;  /* 0x00000004ff027e24 */ /* 0x000fe4000f8e00ff */
[----:B------:R-:W-:Y:S01]  /*4b70*/  IMAD.U32 R3, RZ, RZ, UR5 ;  /* 0x00000005ff037e24 */ /* 0x000fe2000f8e00ff */
[----:B------:R-:W-:-:S04]  /*4b80*/  ULDC UR5, c[0x0][0x850] ;  /* 0x0002140000057ab9 */ /* 0x000fc80000000800 */
[----:B------:R-:W3:Y:S01]  /*4b90*/  @P0 LDG.E R2, desc[UR46][R2.64] ;  /* 0x0000002e02020981 */ /* 0x000ee2000c1e1900 */
[----:B-1----:R-:W-:Y:S01]  /*4ba0*/  VIADD R5, R4, 0xffffff80 ;  /* 0xffffff8004057836 */ /* 0x002fe20000000000 */
[----:B------:R-:W-:Y:S01]  /*4bb0*/  UISETP.NE.AND UP1, UPT, UR5, 0x1, UPT ;  /* 0x000000010500788c */ /* 0x000fe2000bf25270 */
[----:B------:R-:W-:Y:S03]  /*4bc0*/  BSSY B0, `(.L_x_3011) ;  /* 0x0000056000007945 */ /* 0x000fe60003800000 */
[----:B------:R-:W-:-:S07]  /*4bd0*/  SHF.R.S32.HI R0, RZ, 0x1f, R5 ;  /* 0x0000001fff007819 */ /* 0x000fce0000011405 */
[----:B------:R-:W-:Y:S01]  /*4be0*/  @UP1 ULDC UR10, c[0x0][0x858] ;  /* 0x00021600000a1ab9 */ /* 0x000fe20000000800 */
[----:B------:R-:W-:Y:S01]  /*4bf0*/  BAR.SYNC.DEFER_BLOCKING 0x1, 0x100 ;  /* 0x0044000000007b1d */ /* 0x000fe20000010000 */
[----:B---3--:R-:W-:Y:S02]  /*4c00*/  @P0 R2UR UR4, R2 ;  /* 0x00000000020402ca */ /* 0x008fe400000e0000 */
        /* <DEDUP_REMOVED lines=9> */
[----:B------:R-:W-:-:S03]  /*4ca0*/  @UP0 ULEA.HI UR5, UR5, UR4, URZ, 0x7 ;  /* 0x0000000405050291 */ /* 0x000fc6000f8f383f */
[----:B------:R-:W-:Y:S01]  /*4cb0*/  @UP1 ULDC UR4, c[0x0][0x854] ;  /* 0x0002150000041ab9 */ /* 0x000fe20000000800 */
[----:B------:R-:W-:Y:S02]  /*4cc0*/  @UP0 USHF.R.S32.HI UR6, URZ, 0x7, UR5 ;  /* 0x000000073f060899 */ /* 0x000fe40008011405 */
[----:B------:R-:W-:Y:S02]  /*4cd0*/  UIMAD.WIDE.U32 UR4, UR37, UR4, URZ ;  /* 0x00000004250472a5 */ /* 0x000fe4000f8e003f */
[----:B------:R-:W-:Y:S02]  /*4ce0*/  @UP0 UIMAD UR6, UR6, 0x3000, URZ ;  /* 0x00003000060608a4 */ /* 0x000fe4000f8e023f */
[----:B------:R-:W-:Y:S02]  /*4cf0*/  @UP1 USHF.R.U32.HI UR37, URZ, UR10, UR5 ;  /* 0x0000000a3f251299 */ /* 0x000fe40008011605 */
[----:B------:R-:W-:Y:S02]  /*4d00*/  @UP0 USHF.R.S32.HI UR7, URZ, 0x1f, UR6 ;  /* 0x0000001f3f070899 */ /* 0x000fe40008011406 */
[----:B--2---:R-:W-:Y:S01]  /*4d10*/  ULEA UR4, UR9, UR8, 0x18 ;  /* 0x0000000809047291 */ /* 0x004fe2000f8ec03f */
[----:B------:R-:W-:Y:S01]  /*4d20*/  @!UP0 UMOV UR6, URZ ;  /* 0x0000003f00068c82 */ /* 0x000fe20008000000 */
[----:B------:R-:W-:-:S02]  /*4d30*/  USHF.R.S32.HI UR5, URZ, 0x1f, UR37 ;  /* 0x0000001f3f057899 */ /* 0x000fc40008011425 */
[----:B------:R-:W-:Y:S02]  /*4d40*/  UIADD3 UR8, UP1, UR36, UR6, URZ ;  /* 0x0000000624087290 */ /* 0x000fe4000ff3e03f */
[----:B------:R-:W-:Y:S01]  /*4d50*/  LEA R0, R0, UR4, 0x2 ;  /* 0x0000000400007c11 */ /* 0x000fe2000f8e10ff */
[----:B------:R-:W-:Y:S01]  /*4d60*/  @!UP0 UMOV UR7, URZ ;  /* 0x0000003f00078c82 */ /* 0x000fe20008000000 */
[----:B------:R-:W-:Y:S02]  /*4d70*/  UIMAD UR6, UR5, UR12, URZ ;  /* 0x0000000c050672a4 */ /* 0x000fe4000f8e023f */
[----:B------:R-:W-:Y:S01]  /*4d80*/  ULEA.HI.X.SX32 UR9, UR36, UR7, 0x1, UP1 ;  /* 0x0000000724097291 */ /* 0x000fe200088f0e3f */
[----:B------:R1:W-:Y:S01]  /*4d90*/  STS.128 [R0], R24 ;  /* 0x0000001800007388 */ /* 0x0003e20000000c00 */
[----:B------:R-:W-:Y:S02]  /*4da0*/  UIMAD UR5, UR5, UR14, URZ ;  /* 0x0000000e050572a4 */ /* 0x000fe4000f8e023f */
[----:B------:R-:W-:Y:S01]  /*4db0*/  UIMAD UR10, UR37, UR13, UR6 ;  /* 0x0000000d250a72a4 */ /* 0x000fe2000f8e0206 */
[----:B------:R1:W-:Y:S01]  /*4dc0*/  STS.128 [R0+0x800], R28 ;  /* 0x0008001c00007388 */ /* 0x0003e20000000c00 */
[----:B------:R-:W-:-:S02]  /*4dd0*/  UIMAD.WIDE.U32 UR6, UR37, UR12, UR8 ;  /* 0x0000000c250672a5 */ /* 0x000fc4000f8e0008 */
[----:B------:R-:W-:Y:S01]  /*4de0*/  UIMAD UR12, UR37, UR15, UR5 ;  /* 0x0000000f250c72a4 */ /* 0x000fe2000f8e0205 */
[----:B------:R1:W-:Y:S01]  /*4df0*/  STS.128 [R0+0x1000], R32 ;  /* 0x0010002000007388 */ /* 0x0003e20000000c00 */
[----:B------:R-:W-:Y:S02]  /*4e00*/  USHF.R.S32.HI UR5, URZ, 0x1f, UR39 ;  /* 0x0000001f3f057899 */ /* 0x000fe40008011427 */
[----:B------:R-:W-:Y:S01]  /*4e10*/  UIMAD.WIDE.U32 UR8, UR37, UR14, UR8 ;  /* 0x0000000e250872a5 */ /* 0x000fe2000f8e0008 */
[----:B------:R1:W-:Y:S01]  /*4e20*/  STS.128 [R0+0x1800], R36 ;  /* 0x0018002400007388 */ /* 0x0003e20000000c00 */
[----:B------:R-:W-:Y:S01]  /*4e30*/  USEL UR5, UR5, URZ, !UP0 ;  /* 0x0000003f05057287 */ /* 0x000fe2000c000000 */
[----:B------:R-:W-:Y:S02]  /*4e40*/  ULDC.64 UR14, c[0x0][0x820] ;  /* 0x00020800000e7ab9 */ /* 0x000fe40000000a00 */
[----:B------:R1:W-:Y:S01]  /*4e50*/  STS.128 [R0+0x2000], R40 ;  /* 0x0020002800007388 */ /* 0x0003e20000000c00 */
[----:B------:R-:W-:-:S02]  /*4e60*/  USEL UR39, UR39, URZ, !UP0 ;  /* 0x0000003f27277287 */ /* 0x000fc4000c000000 */
[----:B------:R-:W-:Y:S01]  /*4e70*/  UIMAD UR11, UR5, UR14, URZ ;  /* 0x0000000e050b72a4 */ /* 0x000fe2000f8e023f */
[----:B------:R1:W-:Y:S01]  /*4e80*/  STS.128 [R0+0x2800], R44 ;  /* 0x0028002c00007388 */ /* 0x0003e20000000c00 */
[----:B------:R-:W-:Y:S02]  /*4e90*/  UIADD3 UR7, UR7, UR10, URZ ;  /* 0x0000000a07077290 */ /* 0x000fe4000fffe03f */
[----:B------:R-:W-:Y:S01]  /*4ea0*/  UIMAD UR5, UR5, UR16, URZ ;  /* 0x00000010050572a4 */ /* 0x000fe2000f8e023f */
[----:B------:R1:W-:Y:S01]  /*4eb0*/  STS.128 [R0+0x3000], R48 ;  /* 0x0030003000007388 */ /* 0x0003e20000000c00 */
[----:B------:R-:W-:Y:S02]  /*4ec0*/  UIADD3 UR9, UR9, UR12, URZ ;  /* 0x0000000c09097290 */ /* 0x000fe4000fffe03f */
        /* <DEDUP_REMOVED lines=16> */
[----:B------:R-:W-:Y:S01]  /*4fd0*/  @!PT LDS RZ, [RZ] ;  /* 0x00000000fffff984 */ /* 0x000fe20000000800 */
[----:B------:R-:W-:Y:S01]  /*4fe0*/  @!PT LDS RZ, [RZ] ;  /* 0x00000000fffff984 */ /* 0x000fe20000000800 */
[----:B------:R-:W-:Y:S01]  /*4ff0*/  @!PT LDS RZ, [RZ] ;  /* 0x00000000fffff984 */ /* 0x000fe20000000800 */
[----:B------:R-:W-:Y:S01]  /*5000*/  @!PT LDS RZ, [RZ] ;  /* 0x00000000fffff984 */ /* 0x000fe20000000800 */
[----:B------:R2:W-:Y:S06]  /*5010*/  MEMBAR.ALL.CTA ;  /* 0x0000000000007992 */ /* 0x0005ec0000008000 */
[----:B--2---:R-:W2:Y:S01]  /*5020*/  FENCE.VIEW.ASYNC.S ;  /* 0x00000000000073c6 */ /* 0x004ea20000000000 */
        /* <DEDUP_REMOVED lines=8> */
.L_x_3013:
[----:B------:R-:W-:Y:S01]  /*50b0*/  @P0 ELECT P1, URZ, PT ;  /* 0x00000000003f082f */ /* 0x000fe20003820000 */
[----:B------:R2:W-:-:S12]  /*50c0*/  UBLKRED.G.S.ADD.F32.RN [UR6], [UR4], UR5, desc[UR8] ;  /* 0x00000806040073bb */ /* 0x0005d800080a1405 */
[----:B------:R-:W-:Y:S02]  /*50d0*/  @P1 PLOP3.LUT P0, PT, P1, PT, PT, 0x8, 0x0 ;  /* 0x000000000000181c */ /* 0x000fe40000f0e170 */
[----:B------:R-:W-:-:S11]  /*50e0*/  PLOP3.LUT P1, PT, PT, PT, PT, 0x8, 0x0 ;  /* 0x000000000000781c */ /* 0x000fd60003f2e170 */
[----:B--2---:R-:W-:Y:S05]  /*50f0*/  @P0 BRA.U.ANY `(.L_x_3013) ;  /* 0xfffffffd00ec0947 */ /* 0x004fea000393ffff */
[----:B------:R0:W-:Y:S01]  /*5100*/  UTMACMDFLUSH ;  /* 0x00000000000079b7 */ /* 0x0001e20000000000 */
[----:B------:R-:W-:-:S04]  /*5110*/  DEPBAR.LE SB0, 0x0 ;  /* 0x000080000000791a */ /* 0x000fc80000000000 */
.L_x_3012:
[----:B------:R-:W-:Y:S05]  /*5120*/  BSYNC B0 ;  /* 0x0000000000007941 */ /* 0x000fea0003800000 */
.L_x_3011:
        /* <DEDUP_REMOVED lines=28> */
.L_x_3014:
        /* <DEDUP_REMOVED lines=8> */
.L_x_2979:
        /* <DEDUP_REMOVED lines=29> */
.L_x_3016:
[----:B------:R-:W-:Y:S01]  /*5540*/  ULDC UR9, c[0x0][0x8cc] ;  /* 0x0002330000097ab9 */ /* 0x000fe20000000800 */
[----:B------:R-:W-:Y:S01]  /*5550*/  UMOV UR7, UR8 ;  /* 0x0000000800077c82 */ /* 0x000fe20008000000 */
[----:B------:R-:W-:-:S11]  /*5560*/  UISETP.NE.AND UP0, UPT, UR9, 0x1, UPT ;  /* 0x000000010900788c */ /* 0x000fd6000bf05270 */
[----:B------:R-:W-:Y:S02]  /*5570*/  @UP0 ULDC.64 UR10, c[0x0][0x8d0] ;  /* 0x00023400000a0ab9 */ /* 0x000fe40000000a00 */
[----:B------:R-:W-:-:S04]  /*5580*/  UIMAD.WIDE.U32 UR4, UR8, UR10, URZ ;  /* 0x0000000a080472a5 */ /* 0x000fc8000f8e003f */
[----:B------:R-:W-:-:S04]  /*5590*/  @UP0 USHF.R.U32.HI UR7, URZ, UR11, UR5 ;  /* 0x0000000b3f070299 */ /* 0x000fc80008011605 */
[----:B------:R-:W-:-:S12]  /*55a0*/  UIMAD UR4, UR7, UR9, URZ ;  /* 0x00000009070472a4 */ /* 0x000fd8000f8e023f */
.L_x_3017:
        /* <DEDUP_REMOVED lines=23> */
.L_x_3018:
        /* <DEDUP_REMOVED lines=13> */
.L_x_3020:
[----:B------:R-:W-:-:S05]  /*57f0*/  ULDC UR4, c[0x0][0x8f4] ;  /* 0x00023d0000047ab9 */ /* 0x000fca0000000800 */
.L_x_3019:
        /* <DEDUP_REMOVED lines=46> */
.L_x_3021:
        /* <DEDUP_REMOVED lines=13> */
.L_x_3022:
        /* <DEDUP_REMOVED lines=12> */
.L_x_3023:
        /* <DEDUP_REMOVED lines=54> */
.L_x_3026:
[----:B------:R-:W-:Y:S05]  /*5fd0*/  BSYNC B0 ;  /* 0x0000000000007941 */ /* 0x000fea0003800000 */
.L_x_3025:
        /* <DEDUP_REMOVED lines=19> */
.L_x_3028:
[----:B------:R-:W-:Y:S05]  /*6110*/  BSYNC B0 ;  /* 0x0000000000007941 */ /* 0x000fea0003800000 */
.L_x_3027:
[----:B------:R-:W-:Y:S06]  /*6120*/  BAR.ARV 0xa, 0xa0 ;  /* 0x0282800000007b1d */ /* 0x000fec0000002000 */
[----:B------:R-:W-:Y:S04]  /*6130*/  BSSY B0, `(.L_x_3029) ;  /* 0x0000003000007945 */ /* 0x000fe80003800000 */
[----:B------:R-:W-:Y:S05]  /*6140*/  @!P0 BRA `(.L_x_3030) ;  /* 0x0000000000048947 */ /* 0x000fea0003800000 */
[----:B------:R-:W-:-:S04]  /*6150*/  DEPBAR.LE SB0, 0x0 ;  /* 0x000080000000791a */ /* 0x000fc80000000000 */
.L_x_3030:
[----:B------:R-:W-:Y:S05]  /*6160*/  BSYNC B0 ;  /* 0x0000000000007941 */ /* 0x000fea0003800000 */
.L_x_3029:
[----:B------:R-:W-:Y:S06]  /*6170*/  BAR.ARV 0xb, 0xa0 ;  /* 0x02c2800000007b1d */ /* 0x000fec0000002000 */
[----:B------:R-:W-:Y:S01]  /*6180*/  UIADD3 UR18, UR12, 0x1, URZ ;  /* 0x000000010c127890 */ /* 0x000fe2000fffe03f */
[----:B------:R-:W-:Y:S11]  /*6190*/  BRA `(.L_x_3031) ;  /* 0x0000000000047947 */ /* 0x000ff60003800000 */
.L_x_3024:
[----:B------:R-:W-:-:S05]  /*61a0*/  UMOV UR18, UR12 ;  /* 0x0000000c00127c82 */ /* 0x000fca0008000000 */
.L_x_3031:
        /* <DEDUP_REMOVED lines=22> */
.L_x_3044:
        /* <DEDUP_REMOVED lines=20> */
.L_x_3033:
[----:B------:R-:W-:Y:S05]  /*6450*/  BSYNC B0 ;  /* 0x0000000000007941 */ /* 0x000fea0003800000 */
.L_x_3032:
        /* <DEDUP_REMOVED lines=13> */
.L_x_3035:
[----:B------:R-:W-:Y:S05]  /*6530*/  BSYNC B0 ;  /* 0x0000000000007941 */ /* 0x000fea0003800000 */
.L_x_3034:
[----:B------:R-:W-:Y:S06]  /*6540*/  BAR.ARV 0xa, 0xa0 ;  /* 0x0282800000007b1d */ /* 0x000fec0000002000 */
[----:B------:R-:W-:Y:S04]  /*6550*/  BSSY B0, `(.L_x_3036) ;  /* 0x0000003000007945 */ /* 0x000fe80003800000 */
[----:B------:R-:W-:Y:S05]  /*6560*/  @!P0 BRA `(.L_x_3037) ;  /* 0x0000000000048947 */ /* 0x000fea0003800000 */
[----:B------:R-:W-:-:S04]  /*6570*/  DEPBAR.LE SB0, 0x0 ;  /* 0x000080000000791a */ /* 0x000fc80000000000 */
.L_x_3037:
[----:B------:R-:W-:Y:S05]  /*6580*/  BSYNC B0 ;  /* 0x0000000000007941 */ /* 0x000fea0003800000 */
.L_x_3036:
        /* <DEDUP_REMOVED lines=13> */
.L_x_3039:
[----:B------:R-:W-:Y:S05]  /*6660*/  BSYNC B0 ;  /* 0x0000000000007941 */ /* 0x000fea0003800000 */
.L_x_3038:
        /* <DEDUP_REMOVED lines=13> */
.L_x_3041:
[----:B------:R-:W-:Y:S05]  /*6740*/  BSYNC B0 ;  /* 0x0000000000007941 */ /* 0x000fea0003800000 */
.L_x_3040:
[----:B------:R-:W-:Y:S01]  /*6750*/  UIADD3 UR18, UR18, 0x2, URZ ;  /* 0x0000000212127890 */ /* 0x000fe2000fffe03f */
[----:B------:R-:W-:Y:S06]  /*6760*/  BAR.ARV 0xa, 0xa0 ;  /* 0x0282800000007b1d */ /* 0x000fec0000002000 */
[----:B------:R-:W-:Y:S01]  /*6770*/  UISETP.GE.AND UP0, UPT, UR18, UR7, UPT ;  /* 0x000000071200728c */ /* 0x000fe2000bf06270 */
[----:B------:R-:W-:Y:S04]  /*6780*/  BSSY B0, `(.L_x_3042) ;  /* 0x0000003000007945 */ /* 0x000fe80003800000 */
[----:B------:R-:W-:Y:S06]  /*6790*/  @!P0 BRA `(.L_x_3043) ;  /* 0x0000000000048947 */ /* 0x000fec0003800000 */
[----:B------:R-:W-:-:S04]  /*67a0*/  DEPBAR.LE SB0, 0x0 ;  /* 0x000080000000791a */ /* 0x000fc80000000000 */
.L_x_3043:
[----:B------:R-:W-:Y:S05]  /*67b0*/  BSYNC B0 ;  /* 0x0000000000007941 */ /* 0x000fea0003800000 */
.L_x_3042:
[----:B------:R-:W-:Y:S06]  /*67c0*/  BAR.ARV 0xb, 0xa0 ;  /* 0x02c2800000007b1d */ /* 0x000fec0000002000 */
[----:B------:R-:W-:Y:S01]  /*67d0*/  PLOP3.LUT P1, PT, PT, PT, UP0, 0x80, 0x0 ;  /* 0x000000000000781c */ /* 0x000fe20003f2f008 */
[----:B------:R-:W-:Y:S02]  /*67e0*/  UIADD3 UR26, UR26, 0x3000, URZ ;  /* 0x000030001a1a7890 */ /* 0x000fe4000fffe03f */
[----:B------:R-:W-:-:S10]  /*67f0*/  UIADD3 UR6, UR6, 0x3000, URZ ;  /* 0x0000300006067890 */ /* 0x000fd4000fffe03f */
[----:B------:R-:W-:Y:S05]  /*6800*/  @!P1 BRA `(.L_x_3044) ;  /* 0xfffffff800c09947 */ /* 0x000fea000383ffff */
[----:B------:R-:W-:Y:S05]  /*6810*/  BRA `(.L_x_2986) ;  /* 0x0000002c00c87947 */ /* 0x000fea0003800000 */
.L_x_3015:
        /* <DEDUP_REMOVED lines=22> */
.L_x_3045:
[----:B------:R-:W-:Y:S01]  /*6980*/  ULDC UR9, c[0x0][0x8cc] ;  /* 0x0002330000097ab9 */ /* 0x000fe20000000800 */
[----:B------:R-:W-:Y:S01]  /*6990*/  UMOV UR7, UR8 ;  /* 0x0000000800077c82 */ /* 0x000fe20008000000 */
[----:B------:R-:W-:-:S11]  /*69a0*/  UISETP.NE.AND UP0, UPT, UR9, 0x1, UPT ;  /* 0x000000010900788c */ /* 0x000fd6000bf05270 */
[----:B------:R-:W-:Y:S02]  /*69b0*/  @UP0 ULDC.64 UR10, c[0x0][0x8d0] ;  /* 0x00023400000a0ab9 */ /* 0x000fe40000000a00 */
[----:B------:R-:W-:-:S04]  /*69c0*/  UIMAD.WIDE.U32 UR4, UR8, UR10, URZ ;  /* 0x0000000a080472a5 */ /* 0x000fc8000f8e003f */
[----:B------:R-:W-:-:S04]  /*69d0*/  @UP0 USHF.R.U32.HI UR7, URZ, UR11, UR5 ;  /* 0x0000000b3f070299 */ /* 0x000fc80008011605 */
[----:B------:R-:W-:-:S12]  /*69e0*/  UIMAD UR4, UR7, UR9, URZ ;  /* 0x00000009070472a4 */ /* 0x000fd8000f8e023f */
.L_x_3046:
        /* <DEDUP_REMOVED lines=23> */
.L_x_3047:
        /* <DEDUP_REMOVED lines=14> */
.L_x_3049:
[----:B------:R-:W-:-:S05]  /*6c40*/  ULDC UR4, c[0x0][0x8f4] ;  /* 0x00023d0000047ab9 */ /* 0x000fca0000000800 */
.L_x_3048:
        /* <DEDUP_REMOVED lines=60> */
.L_x_3051:
        /* <DEDUP_REMOVED lines=12> */
.L_x_3052:
[----:B------:R-:W-:Y:S05]  /*70d0*/  @!P2 BRA `(.L_x_3053) ;  /* 0x000000000014a947 */ /* 0x000fea0003800000 */
[----:B------:R-:W-:Y:S02]  /*70e0*/  IMAD.U32 R2, RZ, RZ, UR14 ;  /* 0x0000000eff027e24 */ /* 0x000fe4000f8e00ff */
[----:B------:R-:W-:-:S05]  /*70f0*/  IMAD.U32 R3, RZ, RZ, UR15 ;  /* 0x0000000fff037e24 */ /* 0x000fca000f8e00ff */
[----:B------:R-:W2:Y:S04]  /*7100*/  LDG.E R5, desc[UR46][R2.64] ;  /* 0x0000002e02057981 */ /* 0x000ea8000c1e1900 */
[----:B------:R-:W2:Y:S02]  /*7110*/  LDG.E R4, desc[UR46][R2.64+0x4] ;  /* 0x0000042e02047981 */ /* 0x000ea4000c1e1900 */
[----:B--2---:R-:W-:-:S07]  /*7120*/  IMAD.IADD R4, R4, 0x1, -R5 ;  /* 0x0000000104047824 */ /* 0x004fce00078e0a05 */
.L_x_3053:
        /* <DEDUP_REMOVED lines=62> */
.L_x_3083:
        /* <DEDUP_REMOVED lines=15> */
.L_x_3056:
        /* <DEDUP_REMOVED lines=122> */
.L_x_3067:
[----:B-123--:R-:W-:-:S04]  /*7da0*/  SHF.L.U32 R18, R10, 0x1f, RZ ;  /* 0x0000001f0a127819 */ /* 0x00efc800000006ff */
[----:B------:R-:W2:Y:S02]  /*7db0*/  SYNCS.PHASECHK.TRANS64.TRYWAIT P1, [R15+URZ+0x26840], R18 ;  /* 0x026840120f0075a7 */ /* 0x000ea4000802017f */
[----:B--2---:R-:W-:Y:S05]  /*7dc0*/  @!P1 BRA `(.L_x_3059) ;  /* 0x0000001800dc9947 */ /* 0x004fea0003800000 */
.L_x_3084:
        /* <DEDUP_REMOVED lines=8> */
.L_x_3060:
        /* <DEDUP_REMOVED lines=44> */
.L_x_3085:
        /* <DEDUP_REMOVED lines=8> */
.L_x_3062:
        /* <DEDUP_REMOVED lines=44> */
.L_x_3086:
        /* <DEDUP_REMOVED lines=8> */
.L_x_3064:
        /* <DEDUP_REMOVED lines=38> */
.L_x_3088:
        /* <DEDUP_REMOVED lines=8> */
.L_x_3066:
        /* <DEDUP_REMOVED lines=44> */
.L_x_3058:
[----:B------:R-:W4:Y:S02]  /*8a70*/  LDL.LU R4, [R1+0x4] ;  /* 0x0000040001047983 */ /* 0x000f240000300800 */
[----:B----4-:R-:W-:Y:S02]  /*8a80*/  ISETP.NE.AND P1, PT, R4, RZ, PT ;  /* 0x000000ff0400720c */ /* 0x010fe40003f25270 */
[----:B------:R4:W5:Y:S11]  /*8a90*/  LDL R4, [R1] ;  /* 0x0000000001047983 */ /* 0x0009760000100800 */
[----:B----4-:R-:W-:Y:S05]  /*8aa0*/  @!P1 BRA `(.L_x_3057) ;  /* 0x0000000400949947 */ /* 0x010fea0003800000 */
[----:B------:R-:W-:-:S04]  /*8ab0*/  SHF.L.U32 R12, R10, 0x1f, RZ ;  /* 0x0000001f0a0c7819 */ /* 0x000fc800000006ff */
[----:B------:R-:W4:Y:S02]  /*8ac0*/  SYNCS.PHASECHK.TRANS64.TRYWAIT P1, [R15+URZ+0x26840], R12 ;  /* 0x0268400c0f0075a7 */ /* 0x000f24000802017f */
[----:B----4-:R-:W-:Y:S05]  /*8ad0*/  @!P1 BRA `(.L_x_3068) ;  /* 0x0000000c00ec9947 */ /* 0x010fea0003800000 */
.L_x_3089:
        /* <DEDUP_REMOVED lines=8> */
.L_x_3069:
        /* <DEDUP_REMOVED lines=41> */
.L_x_3090:
        /* <DEDUP_REMOVED lines=8> */
.L_x_3071:
        /* <DEDUP_REMOVED lines=41> */
.L_x_3057:
[----:B------:R-:W1:Y:S01]  /*9100*/  S2R R0, SR_TID.X ;  /* 0x0000000000007919 */ /* 0x000e620000002100 */
[----:B------:R-:W-:Y:S01]  /*9110*/  IMAD R3, R16, 0x8, R15 ;  /* 0x0000000810037824 */ /* 0x000fe200078e020f */
[----:B-1----:R-:W-:Y:S02]  /*9120*/  LOP3.LUT R2, R0, 0x7f, RZ, 0xc0, !PT ;  /* 0x0000007f00027812 */ /* 0x002fe400078ec0ff */
[----:B------:R-:W-:Y:S02]  /*9130*/  SHF.L.U32 R0, R10, 0x1f, RZ ;  /* 0x0000001f0a007819 */ /* 0x000fe400000006ff */
[----:B------:R-:W-:Y:S02]  /*9140*/  ISETP.NE.AND P1, PT, R2, RZ, PT ;  /* 0x000000ff0200720c */ /* 0x000fe40003f25270 */
[----:B------:R-:W1:Y:S02]  /*9150*/  SYNCS.PHASECHK.TRANS64.TRYWAIT P0, [R3+URZ+0x26840], R0 ;  /* 0x02684000030075a7 */ /* 0x000e64000800017f */
[----:B-1----:R-:W-:Y:S09]  /*9160*/  @!P0 BRA `(.L_x_3072) ;  /* 0x0000000800708947 */ /* 0x002ff20003800000 */
.L_x_3091:
[----:B------:R-:W-:Y:S05]  /*9170*/  @P1 BRA `(.L_x_3073) ;  /* 0x0000000000181947 */ /* 0x000fea0003800000 */
[----:B------:R-:W1:Y:S01]  /*9180*/  S2R R2, SR_TID.X ;  /* 0x0000000000027919 */ /* 0x000e620000002100 */
[----:B------:R-:W-:-:S04]  /*9190*/  IMAD.MOV.U32 R0, RZ, RZ, 0x3100 ;  /* 0x00003100ff007424 */ /* 0x000fc800078e00ff */
[----:B------:R1:W-:Y:S02]  /*91a0*/  SYNCS.ARRIVE.TRANS64 RZ, [R3+URZ+0x26830], R0 ;  /* 0x0268300003ff79a7 */ /* 0x0003e4000800003f */
[----:B-1----:R-:W-:-:S13]  /*91b0*/  LOP3.LUT P0, RZ, R2, 0x1f, RZ, 0xc0, !PT ;  /* 0x0000001f02ff7812 */ /* 0x002fda000780c0ff */
[----:B------:R-:W-:Y:S05]  /*91c0*/  @!P0 BRA `(.L_x_3073) ;  /* 0x0000000000048947 */ /* 0x000fea0003800000 */
[----:B------:R-:W-:Y:S01]  /*91d0*/  BPT.TRAP 0x1 ;  /* 0x000000040000795c */ /* 0x000fe20000300000 */
.L_x_3073:
        /* <DEDUP_REMOVED lines=48> */
.L_x_3054:
[----:B------:R-:W-:Y:S05]  /*94e0*/  BSYNC B0 ;  /* 0x0000000000007941 */ /* 0x000fea0003800000 */
.L_x_3050:
[----:B------:R-:W-:-:S03]  /*94f0*/  UMOV UR7, 0xffffffff ;  /* 0xffffffff00077882 */ /* 0x000fc60000000000 */
[----:B------:R-:W-:Y:S05]  /*9500*/  BRA.DIV UR7, `(.L_x_3074) ;  /* 0x00000006079c7947 */ /* 0x000fea000b800000 */
[----:B------:R-:W-:-:S13]  /*9510*/  ELECT P6, URZ, PT ;  /* 0x00000000003f782f */ /* 0x000fda00038c0000 */
.L_x_3094:
[----:B------:R-:W-:Y:S05]  /*9520*/  @!P6 BRA `(.L_x_2986) ;  /* 0x000000000084e947 */ /* 0x000fea0003800000 */
[----:B------:R-:W-:-:S06]  /*9530*/  ULOP3.LUT UR7, UR38, 0x2, URZ, 0xfc, !UPT ;  /* 0x0000000226077892 */ /* 0x000fcc000f8efc3f */
[----:B------:R-:W-:-:S05]  /*9540*/  IMAD.U32 R0, RZ, RZ, UR7 ;  /* 0x00000007ff007e24 */ /* 0x000fca000f8e00ff */
[----:B------:R-:W-:-:S13]  /*9550*/  ISETP.NE.AND P2, PT, R0, 0x3, PT ;  /* 0x000000030000780c */ /* 0x000fda0003f45270 */
[----:B------:R-:W-:Y:S05]  /*9560*/  @!P2 BRA `(.L_x_3075) ;  /* 0x000000000004a947 */ /* 0x000fea0003800000 */
[----:B------:R-:W-:Y:S01]  /*9570*/  BPT.TRAP 0x1 ;  /* 0x000000040000795c */ /* 0x000fe20000300000 */
.L_x_3075:
        /* <DEDUP_REMOVED lines=15> */
.L_x_3095:
[----:B------:R-:W2:Y:S02]  /*9670*/  SYNCS.PHASECHK.TRANS64.TRYWAIT P0, [R3+URZ], R0 ;  /* 0x00000000030075a7 */ /* 0x000ea4000800017f */
[----:B--2---:R-:W-:Y:S05]  /*9680*/  @!P0 BRA `(.L_x_3077) ;  /* 0x0000000400708947 */ /* 0x004fea0003800000 */
.L_x_3096:
[----:B------:R-:W-:Y:S05]  /*9690*/  @!P2 BRA `(.L_x_3078) ;  /* 0x000000000004a947 */ /* 0x000fea0003800000 */
[----:B------:R-:W-:Y:S01]  /*96a0*/  BPT.TRAP 0x1 ;  /* 0x000000040000795c */ /* 0x000fe20000300000 */
.L_x_3078:
[----:B--2---:R-:W-:-:S04]  /*96b0*/  VIADD R3, R8, 0x26840 ;  /* 0x0002684008037836 */ /* 0x004fc80000000000 */
[----:B------:R-:W-:-:S04]  /*96c0*/  IMAD R5, R2, 0x8, R3 ;  /* 0x0000000802057824 */ /* 0x000fc800078e0203 */
[----:B------:R-:W2:Y:S02]  /*96d0*/  SYNCS.PHASECHK.TRANS64.TRYWAIT P0, [R5+URZ], R4 ;  /* 0x00000004050075a7 */ /* 0x000ea4000800017f */
[----:B--2---:R-:W-:Y:S05]  /*96e0*/  @!P0 BRA `(.L_x_3079) ;  /* 0x00000004006c8947 */ /* 0x004fea0003800000 */
.L_x_3097:
[----:B------:R-:W-:-:S07]  /*96f0*/  IMAD R3, R6, 0x8, R3 ;  /* 0x0000000806037824 */ /* 0x000fce00078e0203 */
.L_x_3080:
[----:B---3--:R3:W4:Y:S02]  /*9700*/  SYNCS.PHASECHK.TRANS64.TRYWAIT P0, [R3+URZ], R0 ;  /* 0x00000000030075a7 */ /* 0x008724000800017f */
[----:B----4-:R-:W-:Y:S05]  /*9710*/  @!P0 NANOSLEEP.SYNCS 0x989680 ;  /* 0x009896800000895d */ /* 0x010fea0003900000 */
[----:B------:R-:W4:Y:S02]  /*9720*/  @!P0 SYNCS.PHASECHK.TRANS64 P0, [R3+URZ], R0 ;  /* 0x00000000030085a7 */ /* 0x000f24000800007f */
[----:B----4-:R-:W-:Y:S05]  /*9730*/  @!P0 BRA `(.L_x_3080) ;  /* 0xfffffffc00f08947 */ /* 0x010fea000383ffff */
.L_x_2986:
[----:B------:R-:W-:Y:S05]  /*9740*/  BSYNC B6 ;  /* 0x0000000000067941 */ /* 0x000fea0003800000 */
.L_x_2978:
[----:B------:R-:W-:Y:S05]  /*9750*/  EXIT ;  /* 0x000000000000794d */ /* 0x000fea0003800000 */
.L_x_2996:
[----:B------:R-:W-:Y:S02]  /*9760*/  IMAD.MOV.U32 R13, RZ, RZ, R19 ;  /* 0x000000ffff0d7224 */ /* 0x000fe400078e0013 */
[----:B------:R-:W-:Y:S02]  /*9770*/  IMAD.MOV.U32 R12, RZ, RZ, RZ ;  /* 0x000000ffff0c7224 */ /* 0x000fe400078e00ff */
[----:B------:R-:W-:Y:S02]  /*9780*/  IMAD.MOV.U32 R11, RZ, RZ, 0x1f ;  /* 0x0000001fff0b7424 */ /* 0x000fe400078e00ff */
[----:B------:R-:W-:-:S07]  /*9790*/  IMAD.MOV.U32 R15, RZ, RZ, -0x1 ;  /* 0xffffffffff0f7424 */ /* 0x000fce00078e00ff */
[----:B------:R-:W-:Y:S05]  /*97a0*/  WARPSYNC.COLLECTIVE R15, `(.L_x_3081) ;  /* 0x000000000f087348 */ /* 0x000fea0003c00000 */
[----:B------:R1:W2:Y:S02]  /*97b0*/  SHFL.IDX P6, R14, R13, R12, R11 ;  /* 0x0000000c0d0e7389 */ /* 0x0002a400000c000b */
[----:B-12---:R-:W-:Y:S01]  /*97c0*/  ENDCOLLECTIVE ;  /* 0x000000000000791b */ /* 0x006fe20003800000 */
.L_x_3081:
[----:B------:R-:W-:Y:S05]  /*97d0*/  BRA `(.L_x_3082) ;  /* 0xffffff7c00cc7947 */ /* 0x000fea000383ffff */
.L_x_2998:
[----:B--2---:R2:W3:Y:S02]  /*97e0*/  SYNCS.PHASECHK.TRANS64.TRYWAIT P0, [R2+URZ+0x26800], R5 ;  /* 0x02680005020075a7 */ /* 0x0044e4000800017f */
[----:B---3--:R-:W-:Y:S05]  /*97f0*/  @!P0 NANOSLEEP.SYNCS 0x989680 ;  /* 0x009896800000895d */ /* 0x008fea0003900000 */
[----:B------:R-:W3:Y:S02]  /*9800*/  @!P0 SYNCS.PHASECHK.TRANS64 P0, [R2+URZ+0x26800], R5 ;  /* 0x02680005020085a7 */ /* 0x000ee4000800007f */
[----:B---3--:R-:W-:Y:S05]  /*9810*/  @!P0 BRA `(.L_x_2998) ;  /* 0xfffffffc00f08947 */ /* 0x008fea000383ffff */
[----:B------:R-:W-:Y:S05]  /*9820*/  BRA `(.L_x_2997) ;  /* 0xffffff7c00f47947 */ /* 0x000fea000383ffff */
.L_x_3003:
[----:B--2---:R-:W-:-:S04]  /*9830*/  IMAD.U32 R5, RZ, RZ, UR7 ;  /* 0x00000007ff057e24 */ /* 0x004fc8000f8e00ff */
[----:B------:R2:W3:Y:S03]  /*9840*/  SYNCS.PHASECHK.TRANS64.TRYWAIT P1, [R5+URZ+0x26810], R6 ;  /* 0x02681006050075a7 */ /* 0x0004e6000802017f */
[----:B---3--:R-:W-:Y:S05]  /*9850*/  @!P1 NANOSLEEP.SYNCS 0x989680 ;  /* 0x009896800000995d */ /* 0x008fea0003900000 */
[----:B------:R-:W3:Y:S02]  /*9860*/  @!P1 SYNCS.PHASECHK.TRANS64 P1, [R5+URZ+0x26810], R6 ;  /* 0x02681006050095a7 */ /* 0x000ee4000802007f */
[----:B---3--:R-:W-:Y:S05]  /*9870*/  @!P1 BRA `(.L_x_3003) ;  /* 0xfffffffc00ec9947 */ /* 0x008fea000383ffff */
[----:B------:R-:W-:Y:S05]  /*9880*/  BRA `(.L_x_3002) ;  /* 0xffffff8800447947 */ /* 0x000fea000383ffff */
.L_x_3007:
[----:B------:R-:W-:-:S04]  /*9890*/  IMAD.U32 R5, RZ, RZ, UR7 ;  /* 0x00000007ff057e24 */ /* 0x000fc8000f8e00ff */
[----:B------:R1:W1:Y:S03]  /*98a0*/  SYNCS.PHASECHK.TRANS64.TRYWAIT P1, [R5+URZ+0x26830], R6 ;  /* 0x02683006050075a7 */ /* 0x000266000802017f */
[----:B-1----:R-:W-:Y:S05]  /*98b0*/  @!P1 NANOSLEEP.SYNCS 0x989680 ;  /* 0x009896800000995d */ /* 0x002fea0003900000 */
[----:B------:R-:W1:Y:S02]  /*98c0*/  @!P1 SYNCS.PHASECHK.TRANS64 P1, [R5+URZ+0x26830], R6 ;  /* 0x02683006050095a7 */ /* 0x000e64000802007f */
[----:B-1----:R-:W-:Y:S05]  /*98d0*/  @!P1 BRA `(.L_x_3007) ;  /* 0xfffffffc00ec9947 */ /* 0x002fea000383ffff */
[----:B------:R-:W-:Y:S05]  /*98e0*/  BRA `(.L_x_3006) ;  /* 0xffffff8c004c7947 */ /* 0x000fea000383ffff */
.L_x_3055:
[----:B-1----:R1:W2:Y:S02]  /*98f0*/  SYNCS.PHASECHK.TRANS64.TRYWAIT P0, [R15+URZ+0x26820], R2 ;  /* 0x026820020f0075a7 */ /* 0x0022a4000800017f */
[----:B--2---:R-:W-:Y:S05]  /*9900*/  @!P0 NANOSLEEP.SYNCS 0x989680 ;  /* 0x009896800000895d */ /* 0x004fea0003900000 */
[----:B------:R-:W2:Y:S02]  /*9910*/  @!P0 SYNCS.PHASECHK.TRANS64 P0, [R15+URZ+0x26820], R2 ;  /* 0x026820020f0085a7 */ /* 0x000ea4000800007f */
[----:B--2---:R-:W-:Y:S05]  /*9920*/  @!P0 BRA `(.L_x_3055) ;  /* 0xfffffffc00f08947 */ /* 0x004fea000383ffff */
[----:B------:R-:W-:Y:S05]  /*9930*/  BRA `(.L_x_3083) ;  /* 0xffffffd800f47947 */ /* 0x000fea000383ffff */
.L_x_3059:
[----:B--2---:R2:W3:Y:S02]  /*9940*/  SYNCS.PHASECHK.TRANS64.TRYWAIT P1, [R15+URZ+0x26840], R18 ;  /* 0x026840120f0075a7 */ /* 0x0044e4000802017f */
[----:B---3--:R-:W-:Y:S05]  /*9950*/  @!P1 NANOSLEEP.SYNCS 0x989680 ;  /* 0x009896800000995d */ /* 0x008fea0003900000 */
[----:B------:R-:W3:Y:S02]  /*9960*/  @!P1 SYNCS.PHASECHK.TRANS64 P1, [R15+URZ+0x26840], R18 ;  /* 0x026840120f0095a7 */ /* 0x000ee4000802007f */
[----:B---3--:R-:W-:Y:S05]  /*9970*/  @!P1 BRA `(.L_x_3059) ;  /* 0xfffffffc00f09947 */ /* 0x008fea000383ffff */
[----:B------:R-:W-:Y:S05]  /*9980*/  BRA `(.L_x_3084) ;  /* 0xffffffe400107947 */ /* 0x000fea000383ffff */
.L_x_3061:
[----:B-1----:R1:W3:Y:S02]  /*9990*/  SYNCS.PHASECHK.TRANS64.TRYWAIT P1, [R15+URZ+0x26828], R18 ;  /* 0x026828120f0075a7 */ /* 0x0022e4000802017f */
[----:B---3--:R-:W-:Y:S05]  /*99a0*/  @!P1 NANOSLEEP.SYNCS 0x989680 ;  /* 0x009896800000995d */ /* 0x008fea0003900000 */
[----:B------:R-:W3:Y:S02]  /*99b0*/  @!P1 SYNCS.PHASECHK.TRANS64 P1, [R15+URZ+0x26828], R18 ;  /* 0x026828120f0095a7 */ /* 0x000ee4000802007f */
[----:B---3--:R-:W-:Y:S05]  /*99c0*/  @!P1 BRA `(.L_x_3061) ;  /* 0xfffffffc00f09947 */ /* 0x008fea000383ffff */
[----:B------:R-:W-:Y:S05]  /*99d0*/  BRA `(.L_x_3085) ;  /* 0xffffffe400cc7947 */ /* 0x000fea000383ffff */
.L_x_3063:
[----:B---3--:R3:W4:Y:S02]  /*99e0*/  SYNCS.PHASECHK.TRANS64.TRYWAIT P1, [R15+URZ+0x26848], R18 ;  /* 0x026848120f0075a7 */ /* 0x008724000802017f */
[----:B----4-:R-:W-:Y:S05]  /*99f0*/  @!P1 NANOSLEEP.SYNCS 0x989680 ;  /* 0x009896800000995d */ /* 0x010fea0003900000 */
[----:B------:R-:W4:Y:S02]  /*9a00*/  @!P1 SYNCS.PHASECHK.TRANS64 P1, [R15+URZ+0x26848], R18 ;  /* 0x026848120f0095a7 */ /* 0x000f24000802007f */
[----:B----4-:R-:W-:Y:S05]  /*9a10*/  @!P1 BRA `(.L_x_3063) ;  /* 0xfffffffc00f09947 */ /* 0x010fea000383ffff */
[----:B------:R-:W-:Y:S05]  /*9a20*/  BRA `(.L_x_3086) ;  /* 0xffffffe800887947 */ /* 0x000fea000383ffff */
.L_x_3065:
[----:B------:R-:W-:-:S07]  /*9a30*/  SHF.L.U32 R4, R10, 0x1f, RZ ;  /* 0x0000001f0a047819 */ /* 0x000fce00000006ff */
.L_x_3087:
[----:B----4-:R4:W1:Y:S02]  /*9a40*/  SYNCS.PHASECHK.TRANS64.TRYWAIT P1, [R15+URZ+0x26820], R4 ;  /* 0x026820040f0075a7 */ /* 0x010864000802017f */
[----:B-1----:R-:W-:Y:S05]  /*9a50*/  @!P1 NANOSLEEP.SYNCS 0x989680 ;  /* 0x009896800000995d */ /* 0x002fea0003900000 */
[----:B------:R-:W1:Y:S02]  /*9a60*/  @!P1 SYNCS.PHASECHK.TRANS64 P1, [R15+URZ+0x26820], R4 ;  /* 0x026820040f0095a7 */ /* 0x000e64000802007f */
[----:B-1----:R-:W-:Y:S05]  /*9a70*/  @!P1 BRA `(.L_x_3087) ;  /* 0xfffffffc00f09947 */ /* 0x002fea000383ffff */
[----:B------:R-:W-:Y:S05]  /*9a80*/  BRA `(.L_x_3088) ;  /* 0xffffffec00287947 */ /* 0x000fea000383ffff */
.L_x_3068:
[----:B----4-:R4:W1:Y:S02]  /*9a90*/  SYNCS.PHASECHK.TRANS64.TRYWAIT P1, [R15+URZ+0x26840], R12 ;  /* 0x0268400c0f0075a7 */ /* 0x010864000802017f */
[----:B-1----:R-:W-:Y:S05]  /*9aa0*/  @!P1 NANOSLEEP.SYNCS 0x989680 ;  /* 0x009896800000995d */ /* 0x002fea0003900000 */
[----:B------:R-:W1:Y:S02]  /*9ab0*/  @!P1 SYNCS.PHASECHK.TRANS64 P1, [R15+URZ+0x26840], R12 ;  /* 0x0268400c0f0095a7 */ /* 0x000e64000802007f */
[----:B-1----:R-:W-:Y:S05]  /*9ac0*/  @!P1 BRA `(.L_x_3068) ;  /* 0xfffffffc00f09947 */ /* 0x002fea000383ffff */
[----:B------:R-:W-:Y:S05]  /*9ad0*/  BRA `(.L_x_3089) ;  /* 0xfffffff000007947 */ /* 0x000fea000383ffff */
.L_x_3070:
[----:B-1----:R1:W2:Y:S02]  /*9ae0*/  SYNCS.PHASECHK.TRANS64.TRYWAIT P1, [R15+URZ+0x26828], R12 ;  /* 0x0268280c0f0075a7 */ /* 0x0022a4000802017f */
[----:B--2---:R-:W-:Y:S05]  /*9af0*/  @!P1 NANOSLEEP.SYNCS 0x989680 ;  /* 0x009896800000995d */ /* 0x004fea0003900000 */
[----:B------:R-:W2:Y:S02]  /*9b00*/  @!P1 SYNCS.PHASECHK.TRANS64 P1, [R15+URZ+0x26828], R12 ;  /* 0x0268280c0f0095a7 */ /* 0x000ea4000802007f */
[----:B--2---:R-:W-:Y:S05]  /*9b10*/  @!P1 BRA `(.L_x_3070) ;  /* 0xfffffffc00f09947 */ /* 0x004fea000383ffff */
[----:B------:R-:W-:Y:S05]  /*9b20*/  BRA `(.L_x_3090) ;  /* 0xfffffff000b07947 */ /* 0x000fea000383ffff */
.L_x_3072:
[----:B------:R1:W1:Y:S02]  /*9b30*/  SYNCS.PHASECHK.TRANS64.TRYWAIT P0, [R3+URZ+0x26840], R0 ;  /* 0x02684000030075a7 */ /* 0x000264000800017f */
[----:B-1----:R-:W-:Y:S05]  /*9b40*/  @!P0 NANOSLEEP.SYNCS 0x989680 ;  /* 0x009896800000895d */ /* 0x002fea0003900000 */
[----:B------:R-:W1:Y:S02]  /*9b50*/  @!P0 SYNCS.PHASECHK.TRANS64 P0, [R3+URZ+0x26840], R0 ;  /* 0x02684000030085a7 */ /* 0x000e64000800007f */
[----:B-1----:R-:W-:Y:S05]  /*9b60*/  @!P0 BRA `(.L_x_3072) ;  /* 0xfffffffc00f08947 */ /* 0x002fea000383ffff */
[----:B------:R-:W-:Y:S05]  /*9b70*/  BRA `(.L_x_3091) ;  /* 0xfffffff4007c7947 */ /* 0x000fea000383ffff */
.L_x_3074:
[----:B------:R-:W-:Y:S01]  /*9b80*/  BSSY B0, `(.L_x_3092) ;  /* 0x0000006000007945 */ /* 0x000fe20003800000 */
[----:B------:R-:W-:-:S07]  /*9b90*/  IMAD.MOV.U32 R15, RZ, RZ, -0x1 ;  /* 0xffffffffff0f7424 */ /* 0x000fce00078e00ff */
[----:B------:R-:W-:Y:S05]  /*9ba0*/  WARPSYNC.COLLECTIVE R15, `(.L_x_3093) ;  /* 0x000000000f0c7348 */ /* 0x000fea0003c00000 */
[----:B------:R-:W-:Y:S02]  /*9bb0*/  ELECT P6, UR62, PT ;  /* 0x00000000003e782f */ /* 0x000fe400038c0000 */
[----:B------:R-:W-:Y:S01]  /*9bc0*/  MOV R14, UR62 ;  /* 0x0000003e000e7c02 */ /* 0x000fe20008000f00 */
[----:B------:R-:W-:Y:S10]  /*9bd0*/  ENDCOLLECTIVE ;  /* 0x000000000000791b */ /* 0x000ff40003800000 */
.L_x_3093:
[----:B------:R-:W-:Y:S05]  /*9be0*/  BSYNC B0 ;  /* 0x0000000000007941 */ /* 0x000fea0003800000 */
.L_x_3092:
[----:B------:R-:W-:Y:S05]  /*9bf0*/  BRA `(.L_x_3094) ;  /* 0xfffffff800487947 */ /* 0x000fea000383ffff */
.L_x_3076:
[----:B-1----:R1:W2:Y:S02]  /*9c00*/  SYNCS.PHASECHK.TRANS64.TRYWAIT P0, [R7+URZ], R4 ;  /* 0x00000004070075a7 */ /* 0x0022a4000800017f */
[----:B--2---:R-:W-:Y:S05]  /*9c10*/  @!P0 NANOSLEEP.SYNCS 0x989680 ;  /* 0x009896800000895d */ /* 0x004fea0003900000 */
[----:B------:R-:W2:Y:S02]  /*9c20*/  @!P0 SYNCS.PHASECHK.TRANS64 P0, [R7+URZ], R4 ;  /* 0x00000004070085a7 */ /* 0x000ea4000800007f */
[----:B--2---:R-:W-:Y:S05]  /*9c30*/  @!P0 BRA `(.L_x_3076) ;  /* 0xfffffffc00f08947 */ /* 0x004fea000383ffff */
[----:B------:R-:W-:Y:S05]  /*9c40*/  BRA `(.L_x_3095) ;  /* 0xfffffff800887947 */ /* 0x000fea000383ffff */
.L_x_3077:
[----:B--2---:R2:W3:Y:S02]  /*9c50*/  SYNCS.PHASECHK.TRANS64.TRYWAIT P0, [R3+URZ], R0 ;  /* 0x00000000030075a7 */ /* 0x0044e4000800017f */
[----:B---3--:R-:W-:Y:S05]  /*9c60*/  @!P0 NANOSLEEP.SYNCS 0x989680 ;  /* 0x009896800000895d */ /* 0x008fea0003900000 */
[----:B------:R-:W3:Y:S02]  /*9c70*/  @!P0 SYNCS.PHASECHK.TRANS64 P0, [R3+URZ], R0 ;  /* 0x00000000030085a7 */ /* 0x000ee4000800007f */
[----:B---3--:R-:W-:Y:S05]  /*9c80*/  @!P0 BRA `(.L_x_3077) ;  /* 0xfffffffc00f08947 */ /* 0x008fea000383ffff */
[----:B------:R-:W-:Y:S05]  /*9c90*/  BRA `(.L_x_3096) ;  /* 0xfffffff8007c7947 */ /* 0x000fea000383ffff */
.L_x_3079:
[----:B--2---:R2:W3:Y:S02]  /*9ca0*/  SYNCS.PHASECHK.TRANS64.TRYWAIT P0, [R5+URZ], R4 ;  /* 0x00000004050075a7 */ /* 0x0044e4000800017f */
[----:B---3--:R-:W-:Y:S05]  /*9cb0*/  @!P0 NANOSLEEP.SYNCS 0x989680 ;  /* 0x009896800000895d */ /* 0x008fea0003900000 */
[----:B------:R-:W3:Y:S02]  /*9cc0*/  @!P0 SYNCS.PHASECHK.TRANS64 P0, [R5+URZ], R4 ;  /* 0x00000004050085a7 */ /* 0x000ee4000800007f */
[----:B---3--:R-:W-:Y:S05]  /*9cd0*/  @!P0 BRA `(.L_x_3079) ;  /* 0xfffffffc00f08947 */ /* 0x008fea000383ffff */
[----:B------:R-:W-:Y:S05]  /*9ce0*/  BRA `(.L_x_3097) ;  /* 0xfffffff800807947 */ /* 0x000fea000383ffff */
.L_x_3098:
        /* <DEDUP_REMOVED lines=9> */
.L_x_3318:


//--------------------- .text._ZN7cutlass13device_kernelIN5flash32FlashAttnBwdPostprocessConvertdQIN4cute5tupleIJNS3_1CILi128EEENS5_ILi96EEEEEENS_6half_tEfNS_4arch4Sm90ELi256ENS3_8TiledMMAINS3_8MMA_AtomIJNS3_4SM904GMMA25MMA_64x96x16_F32F16F16_RSILNSF_5MajorE0ELSH_1ELNSF_7ScaleInE1ELSI_1EEEEEENS3_6LayoutINS4_IJNS5_ILi2EEENS5_ILi1EEESN_EEENS4_IJSN_NS5_ILi0EEESP_EEEEENS4_IJNS3_10UnderscoreESS_SS_EEEEELb0EEEEEvNT_6ParamsE --------------------------
	.section	.text._ZN7cutlass13device_kernelIN5flash32FlashAttnBwdPostprocessConvertdQIN4cute5tupleIJNS3_1CILi128EEENS5_ILi96EEEEEENS_6half_tEfNS_4arch4Sm90ELi256ENS3_8TiledMMAINS3_8MMA_AtomIJNS3_4SM904GMMA25MMA_64x96x16_F32F16F16_RSILNSF_5MajorE0ELSH_1ELNSF_7ScaleInE1ELSI_1EEEEEENS3_6LayoutINS4_IJNS5_ILi2EEENS5_ILi1EEESN_EEENS4_IJSN_NS5_ILi0EEESP_EEEEENS4_IJNS3_10UnderscoreESS_SS_EEEEELb0EEEEEvNT_6ParamsE,"ax",@progbits
	.align	128
.text._ZN7cutlass13device_kernelIN5flash32FlashAttnBwdPostprocessConvertdQIN4cute5tupleIJNS3_1CILi128EEENS5_ILi96EEEEEENS_6half_tEfNS_4arch4Sm90ELi256ENS3_8TiledMMAINS3_8MMA_AtomIJNS3_4SM904GMMA25MMA_64x96x16_F32F16F16_RSILNSF_5MajorE0ELSH_1ELNSF_7ScaleInE1ELSI_1EEEEEENS3_6LayoutINS4_IJNS5_ILi2EEENS5_ILi1EEESN_EEENS4_IJSN_NS5_ILi0EEESP_EEEEENS4_IJNS3_10UnderscoreESS_SS_EEEEELb0EEEEEvNT_6ParamsE:
        .type           _ZN7cutlass13device_kernelIN5flash32FlashAttnBwdPostprocessConvertdQIN4cute5tupleIJNS3_1CILi128EEENS5_ILi96EEEEEENS_6half_tEfNS_4arch4Sm90ELi256ENS3_8TiledMMAINS3_8MMA_AtomIJNS3_4SM904GMMA25MMA_64x96x16_F32F16F16_RSILNSF_5MajorE0ELSH_1ELNSF_7ScaleInE1ELSI_1EEEEEENS3_6LayoutINS4_IJNS5_ILi2EEENS5_ILi1EEESN_EEENS4_IJSN_NS5_ILi0EEESP_EEEEENS4_IJNS3_10UnderscoreESS_SS_EEEEELb0EEEEEvNT_6ParamsE,@function
        .size           _ZN7cutlass13device_kernelIN5flash32FlashAttnBwdPostprocessConvertdQIN4cute5tupleIJNS3_1CILi128EEENS5_ILi96EEEEEENS_6half_tEfNS_4arch4Sm90ELi256ENS3_8TiledMMAINS3_8MMA_AtomIJNS3_4SM904GMMA25MMA_64x96x16_F32F16F16_RSILNSF_5MajorE0ELSH_1ELNSF_7ScaleInE1ELSI_1EEEEEENS3_6LayoutINS4_IJNS5_ILi2EEENS5_ILi1EEESN_EEENS4_IJSN_NS5_ILi0EEESP_EEEEENS4_IJNS3_10UnderscoreESS_SS_EEEEELb0EEEEEvNT_6ParamsE,(.L_x_3319 - _ZN7cutlass13device_kernelIN5flash32FlashAttnBwdPostprocessConvertdQIN4cute5tupleIJNS3_1CILi128EEENS5_ILi96EEEEEENS_6half_tEfNS_4arch4Sm90ELi256ENS3_8TiledMMAINS3_8MMA_AtomIJNS3_4SM904GMMA25MMA_64x96x16_F32F16F16_RSILNSF_5MajorE0ELSH_1ELNSF_7ScaleInE1ELSI_1EEEEEENS3_6LayoutINS4_IJNS5_ILi2EEENS5_ILi1EEESN_EEENS4_IJSN_NS5_ILi0EEESP_EEEEENS4_IJNS3_10UnderscoreESS_SS_EEEEELb0EEEEEvNT_6ParamsE)
        .other          _ZN7cutlass13device_kernelIN5flash32FlashAttnBwdPostprocessConvertdQIN4cute5tupleIJNS3_1CILi128EEENS5_ILi96EEEEEENS_6half_tEfNS_4arch4Sm90ELi256ENS3_8TiledMMAINS3_8MMA_AtomIJNS3_4SM904GMMA25MMA_64x96x16_F32F16F16_RSILNSF_5MajorE0ELSH_1ELNSF_7ScaleInE1ELSI_1EEEEEENS3_6LayoutINS4_IJNS5_ILi2EEENS5_ILi1EEESN_EEENS4_IJSN_NS5_ILi0EEESP_EEEEENS4_IJNS3_10UnderscoreESS_SS_EEEEELb0EEEEEvNT_6ParamsE,@"STO_CUDA_ENTRY STV_DEFAULT"
_ZN7cutlass13device_kernelIN5flash32FlashAttnBwdPostprocessConvertdQIN4cute5tupleIJNS3_1CILi128EEENS5_ILi96EEEEEENS_6half_tEfNS_4arch4Sm90ELi256ENS3_8TiledMMAINS3_8MMA_AtomIJNS3_4SM904GMMA25MMA_64x96x16_F32F16F16_RSILNSF_5MajorE0ELSH_1ELNSF_7ScaleInE1ELSI_1EEEEEENS3_6LayoutINS4_IJNS5_ILi2EEENS5_ILi1EEESN_EEENS4_IJSN_NS5_ILi0EEESP_EEEEENS4_IJNS3_10UnderscoreESS_SS_EEEEELb0EEEEEvNT_6ParamsE:
[----:B------:R-:W-:Y:S08]  /*0000*/  LDC R1, c[0x0][0x28] ;  /* 0x00000a00ff017b82 */ /* 0x000ff00000000800 */
[----:B------:R-:W0:Y:S01]  /*0010*/  LDC.64 R4, c[0x0][0x278] ;  /* 0x00009e00ff047b82 */ /* 0x000e220000000a00 */
[----:B------:R-:W1:Y:S01]  /*0020*/  S2R R13, SR_CTAID.Z ;  /* 0x00000000000d7919 */ /* 0x000e620000002700 */
[----:B------:R-:W-:-:S06]  /*0030*/  ULDC.64 UR8, c[0x0][0x208] ;  /* 0x0000820000087ab9 */ /* 0x000fcc0000000a00 */
[----:B------:R-:W2:Y:S08]  /*0040*/  LDC.64 R6, c[0x0][0x270] ;  /* 0x00009c00ff067b82 */ /* 0x000eb00000000a00 */
[----:B------:R-:W1:Y:S01]  /*0050*/  LDC.64 R2, c[0x0][0x270] ;  /* 0x00009c00ff027b82 */ /* 0x000e620000000a00 */
[----:B0-----:R-:W-:-:S04]  /*0060*/  ISETP.NE.U32.AND P2, PT, R4, RZ, PT ;  /* 0x000000ff0400720c */ /* 0x001fc80003f45070 */
[----:B------:R-:W-:Y:S02]  /*0070*/  ISETP.NE.AND.EX P2, PT, R5, RZ, PT, P2 ;  /* 0x000000ff0500720c */ /* 0x000fe40003f45320 */
[----:B--2---:R-:W-:-:S04]  /*0080*/  ISETP.NE.U32.AND P1, PT, R6, RZ, PT ;  /* 0x000000ff0600720c */ /* 0x004fc80003f25070 */
[----:B------:R-:W-:Y:S01]  /*0090*/  ISETP.NE.AND.EX P1, PT, R7, RZ, PT, P1 ;  /* 0x000000ff0700720c */ /* 0x000fe20003f25310 */
[----:B------:R-:W-:Y:S01]  /*00a0*/  ULDC UR4, c[0x0][0x240] ;  /* 0x0000900000047ab9 */ /* 0x000fe20000000800 */
[----:B-1----:R-:W-:-:S05]  /*00b0*/  IMAD.WIDE R2, R13, 0x4, R2 ;  /* 0x000000040d027825 */ /* 0x002fca00078e0202 */
[----:B------:R-:W0:Y:S01]  /*00c0*/  @P2 LDC.64 R4, c[0x0][0x278] ;  /* 0x00009e00ff042b82 */ /* 0x000e220000000a00 */
[----:B------:R-:W-:-:S05]  /*00d0*/  IMAD.U32 R8, RZ, RZ, UR4 ;  /* 0x00000004ff087e24 */ /* 0x000fca000f8e00ff */
[----:B------:R1:W5:Y:S01]  /*00e0*/  @P1 LDG.E R9, desc[UR8][R2.64] ;  /* 0x0000000802091981 */ /* 0x000362000c1e1900 */
[----:B0-----:R-:W-:-:S05]  /*00f0*/  @P2 IMAD.WIDE R4, R13, 0x4, R4 ;  /* 0x000000040d042825 */ /* 0x001fca00078e0204 */
[----:B------:R1:W5:Y:S01]  /*0100*/  @P2 LDG.E R8, desc[UR8][R4.64] ;  /* 0x0000000804082981 */ /* 0x000362000c1e1900 */
[----:B------:R-:W-:Y:S01]  /*0110*/  ISETP.NE.U32.AND P0, PT, R6, RZ, PT ;  /* 0x000000ff0600720c */ /* 0x000fe20003f05070 */
[----:B------:R-:W0:Y:S03]  /*0120*/  S2R R66, SR_CTAID.X ;  /* 0x0000000000427919 */ /* 0x000e260000002500 */
[----:B------:R-:W-:Y:S01]  /*0130*/  ISETP.NE.AND.EX P0, PT, R7, RZ, PT, P0 ;  /* 0x000000ff0700720c */ /* 0x000fe20003f05300 */
[----:B0-----:R-:W-:Y:S01]  /*0140*/  IMAD.SHL.U32 R11, R66, 0x80, RZ ;  /* 0x00000080420b7824 */ /* 0x001fe200078e00ff */
[----:B-1----:R-:W-:Y:S11]  /*0150*/  @P2 BRA `(.L_x_3099) ;  /* 0x0000000000102947 */ /* 0x002ff60003800000 */
[----:B------:R-:W-:Y:S05]  /*0160*/  @!P1 BRA `(.L_x_3099) ;  /* 0x00000000000c9947 */ /* 0x000fea0003800000 */
[----:B------:R-:W2:Y:S04]  /*0170*/  LDG.E R5, desc[UR8][R2.64] ;  /* 0x0000000802057981 */ /* 0x000ea8000c1e1900 */
[----:B-----5:R-:W2:Y:S02]  /*0180*/  LDG.E R8, desc[UR8][R2.64+0x4] ;  /* 0x0000040802087981 */ /* 0x020ea4000c1e1900 */
[----:B--2---:R-:W-:-:S07]  /*0190*/  IMAD.IADD R8, R8, 0x1, -R5 ;  /* 0x0000000108087824 */ /* 0x004fce00078e0a05 */
.L_x_3099:
[----:B-----5:R-:W-:-:S13]  /*01a0*/  ISETP.LE.AND P2, PT, R8, R11, PT ;  /* 0x0000000b0800720c */ /* 0x020fda0003f43270 */
[----:B------:R-:W-:Y:S05]  /*01b0*/  @P0 EXIT P2 ;  /* 0x000000000000094d */ /* 0x000fea0001000000 */
[----:B------:R-:W0:Y:S01]  /*01c0*/  S2R R0, SR_CTAID.Y ;  /* 0x0000000000007919 */ /* 0x000e220000002600 */
[----:B------:R-:W-:Y:S01]  /*01d0*/  @P1 IMAD R2, R13, 0x80, R9 ;  /* 0x000000800d021824 */ /* 0x000fe200078e0209 */
[----:B------:R-:W1:Y:S01]  /*01e0*/  LDC.64 R14, c[0x0][0x228] ;  /* 0x00008a00ff0e7b82 */ /* 0x000e620000000a00 */
[----:B------:R-:W-:Y:S01]  /*01f0*/  CS2R R4, SRZ ;  /* 0x0000000000047805 */ /* 0x000fe2000001ff00 */
[----:B------:R-:W2:Y:S01]  /*0200*/  S2R R68, SR_TID.X ;  /* 0x0000000000447919 */ /* 0x000ea20000002100 */
[----:B------:R-:W-:Y:S01]  /*0210*/  IMAD R7, R66, 0x3000, RZ ;  /* 0x0000300042077824 */ /* 0x000fe200078e02ff */
[----:B------:R-:W-:Y:S01]  /*0220*/  @P1 SHF.R.S32.HI R3, RZ, 0x1f, R2 ;  /* 0x0000001fff031819 */ /* 0x000fe20000011402 */
[----:B------:R-:W-:Y:S01]  /*0230*/  BSSY B0, `(.L_x_3100) ;  /* 0x0000030000007945 */ /* 0x000fe20003800000 */
[----:B------:R-:W3:Y:S02]  /*0240*/  S2R R21, SR_CgaCtaId ;  /* 0x0000000000157919 */ /* 0x000ee40000008800 */
[----:B------:R-:W-:Y:S01]  /*0250*/  @P1 LEA.HI R3, R3, R2, RZ, 0x7 ;  /* 0x0000000203031211 */ /* 0x000fe200078f38ff */
[----:B------:R-:W4:Y:S03]  /*0260*/  LDC.64 R16, c[0x0][0x230] ;  /* 0x00008c00ff107b82 */ /* 0x000f260000000a00 */
[----:B------:R-:W-:-:S05]  /*0270*/  @P1 SHF.R.S32.HI R3, RZ, 0x7, R3 ;  /* 0x00000007ff031819 */ /* 0x000fca0000011403 */
[----:B------:R-:W-:Y:S01]  /*0280*/  @P1 IMAD R3, R3, 0x3000, RZ ;  /* 0x0000300003031824 */ /* 0x000fe200078e02ff */
[----:B------:R-:W5:Y:S03]  /*0290*/  LDC.64 R18, c[0x0][0x210] ;  /* 0x00008400ff127b82 */ /* 0x000f660000000a00 */
[--C-:B------:R-:W-:Y:S01]  /*02a0*/  @P1 IMAD.MOV.U32 R4, RZ, RZ, R3.reuse ;  /* 0x000000ffff041224 */ /* 0x100fe200078e0003 */
[----:B------:R-:W-:-:S04]  /*02b0*/  @P1 SHF.R.S32.HI R5, RZ, 0x1f, R3 ;  /* 0x0000001fff051819 */ /* 0x000fc80000011403 */
[C---:B------:R-:W-:Y:S02]  /*02c0*/  IADD3 R6, P2, R7.reuse, R4, RZ ;  /* 0x0000000407067210 */ /* 0x040fe40007f5e0ff */
[----:B0-----:R-:W-:Y:S02]  /*02d0*/  SHF.R.S32.HI R3, RZ, 0x1f, R0 ;  /* 0x0000001fff037819 */ /* 0x001fe40000011400 */
[----:B------:R-:W-:Y:S02]  /*02e0*/  LEA.HI.X.SX32 R7, R7, R5, 0x1, P2 ;  /* 0x0000000507077211 */ /* 0x000fe400010f0eff */
[----:B------:R-:W-:Y:S01]  /*02f0*/  SHF.R.S32.HI R5, RZ, 0x1f, R13 ;  /* 0x0000001fff057819 */ /* 0x000fe2000001140d */
[-C--:B-1----:R-:W-:Y:S02]  /*0300*/  IMAD R2, R3, R14.reuse, RZ ;  /* 0x0000000e03027224 */ /* 0x082fe400078e02ff */
[----:B------:R-:W-:Y:S01]  /*0310*/  IMAD.WIDE.U32 R6, R0, R14, R6 ;  /* 0x0000000e00067225 */ /* 0x000fe200078e0006 */
[----:B------:R-:W-:-:S03]  /*0320*/  SEL R5, R5, RZ, !P0 ;  /* 0x000000ff05057207 */ /* 0x000fc60004000000 */
[----:B------:R-:W-:Y:S01]  /*0330*/  IMAD R15, R0, R15, R2 ;  /* 0x0000000f000f7224 */ /* 0x000fe200078e0202 */
[----:B------:R-:W-:Y:S01]  /*0340*/  SEL R2, R13, RZ, !P0 ;  /* 0x000000ff0d027207 */ /* 0x000fe20004000000 */
[-C--:B----4-:R-:W-:Y:S01]  /*0350*/  IMAD R4, R5, R16.reuse, RZ ;  /* 0x0000001005047224 */ /* 0x090fe200078e02ff */
[----:B--2---:R-:W-:Y:S02]  /*0360*/  ISETP.NE.AND P0, PT, R68, RZ, PT ;  /* 0x000000ff4400720c */ /* 0x004fe40003f05270 */
[----:B------:R-:W-:Y:S01]  /*0370*/  IADD3 R7, R7, R15, RZ ;  /* 0x0000000f07077210 */ /* 0x000fe20007ffe0ff */
[C---:B------:R-:W-:Y:S02]  /*0380*/  IMAD R13, R2.reuse, R17, R4 ;  /* 0x00000011020d7224 */ /* 0x040fe400078e0204 */
[----:B------:R-:W-:-:S04]  /*0390*/  IMAD.WIDE.U32 R6, R2, R16, R6 ;  /* 0x0000001002067225 */ /* 0x000fc800078e0006 */
[----:B------:R-:W-:Y:S01]  /*03a0*/  IMAD.IADD R4, R7, 0x1, R13 ;  /* 0x0000000107047824 */ /* 0x000fe200078e020d */
[----:B-----5:R-:W-:-:S04]  /*03b0*/  LEA R18, P2, R6, R18, 0x2 ;  /* 0x0000001206127211 */ /* 0x020fc800078410ff */
[----:B------:R-:W-:Y:S01]  /*03c0*/  LEA.HI.X R4, R6, R19, R4, 0x2, P2 ;  /* 0x0000001306047211 */ /* 0x000fe200010f1404 */
[----:B---3--:R-:W-:Y:S08]  /*03d0*/  @P0 BRA `(.L_x_3101) ;  /* 0x0000000000540947 */ /* 0x008ff00003800000 */
[----:B------:R-:W0:Y:S01]  /*03e0*/  S2UR UR7, SR_CgaCtaId ;  /* 0x00000000000779c3 */ /* 0x000e220000008800 */
[----:B------:R-:W-:Y:S01]  /*03f0*/  UMOV UR6, 0x400 ;  /* 0x0000040000067882 */ /* 0x000fe20000000000 */
[----:B------:R-:W-:Y:S01]  /*0400*/  UMOV UR4, 0x1 ;  /* 0x0000000100047882 */ /* 0x000fe20000000000 */
[----:B------:R-:W-:Y:S01]  /*0410*/  IMAD.MOV.U32 R6, RZ, RZ, 0xc000 ;  /* 0x0000c000ff067424 */ /* 0x000fe200078e00ff */
[----:B------:R-:W-:-:S04]  /*0420*/  UIADD3 UR4, -UR4, 0x100000, URZ ;  /* 0x0010000004047890 */ /* 0x000fc8000fffe13f */
[----:B------:R-:W-:Y:S02]  /*0430*/  USHF.L.U32 UR5, UR4, 0xb, URZ ;  /* 0x0000000b04057899 */ /* 0x000fe4000800063f */
[----:B------:R-:W-:Y:S01]  /*0440*/  USHF.L.U32 UR4, UR4, 0x1, URZ ;  /* 0x0000000104047899 */ /* 0x000fe2000800063f */
[----:B------:R-:W-:Y:S01]  /*0450*/  PLOP3.LUT P0, PT, PT, PT, PT, 0x80, 0x0 ;  /* 0x000000000000781c */ /* 0x000fe20003f0f070 */
[----:B------:R-:W-:Y:S01]  /*0460*/  UMOV UR10, 0xc00 ;  /* 0x00000c00000a7882 */ /* 0x000fe20000000000 */
[----:B0-----:R-:W-:-:S04]  /*0470*/  ULEA UR6, UR7, UR6, 0x18 ;  /* 0x0000000607067291 */ /* 0x001fc8000f8ec03f */
[----:B------:R-:W-:Y:S01]  /*0480*/  UIADD3 UR7, UR6, 0x12000, URZ ;  /* 0x0001200006077890 */ /* 0x000fe2000fffe03f */
[----:B------:R-:W0:Y:S07]  /*0490*/  FENCE.VIEW.ASYNC.S ;  /* 0x00000000000073c6 */ /* 0x000e2e0000000000 */
[----:B0-----:R0:W1:Y:S02]  /*04a0*/  SYNCS.EXCH.64 URZ, [UR6+0x12000], UR4 ;  /* 0x01200004063f75b2 */ /* 0x0010640008000100 */
[----:B0-----:R-:W-:-:S02]  /*04b0*/  R2UR UR4, R18 ;  /* 0x00000000120472ca */ /* 0x001fc400000e0000 */
[----:B------:R-:W-:Y:S01]  /*04c0*/  R2UR UR5, R4 ;  /* 0x00000000040572ca */ /* 0x000fe200000e0000 */
[----:B-1----:R0:W-:-:S14]  /*04d0*/  SYNCS.ARRIVE.TRANS64 RZ, [UR6+0x12000], R6 ;  /* 0x01200006ffff79a7 */ /* 0x0021dc0008000006 */
.L_x_3102:
[----:B------:R-:W-:Y:S01]  /*04e0*/  @P0 ELECT P2, URZ, PT ;  /* 0x00000000003f082f */ /* 0x000fe20003840000 */
[----:B------:R1:W-:-:S12]  /*04f0*/  UBLKCP.S.G [UR6], [UR4], UR10 ;  /* 0x00000006040073ba */ /* 0x0003d8000800020a */
[----:B------:R-:W-:Y:S02]  /*0500*/  @P2 PLOP3.LUT P0, PT, P2, PT, PT, 0x8, 0x0 ;  /* 0x000000000000281c */ /* 0x000fe4000170e170 */
[----:B------:R-:W-:-:S11]  /*0510*/  PLOP3.LUT P2, PT, PT, PT, PT, 0x8, 0x0 ;  /* 0x000000000000781c */ /* 0x000fd60003f4e170 */
[----:B-1----:R-:W-:Y:S05]  /*0520*/  @P0 BRA.U.ANY `(.L_x_3102) ;  /* 0xfffffffd00ec0947 */ /* 0x002fea000393ffff */
.L_x_3101:
[----:B------:R-:W-:Y:S05]  /*0530*/  BSYNC B0 ;  /* 0x0000000000007941 */ /* 0x000fea0003800000 */
.L_x_3100:
[----:B------:R-:W-:Y:S01]  /*0540*/  BAR.SYNC.DEFER_BLOCKING 0x0 ;  /* 0x0000000000007b1d */ /* 0x000fe20000010000 */
[----:B------:R-:W-:Y:S02]  /*0550*/  MOV R4, 0x400 ;  /* 0x0000040000047802 */ /* 0x000fe40000000f00 */
[----:B0-----:R-:W-:Y:S02]  /*0560*/  CS2R R6, SRZ ;  /* 0x0000000000067805 */ /* 0x001fe4000001ff00 */
[----:B------:R-:W-:Y:S01]  /*0570*/  SHF.L.U32 R13, RZ, 0x1f, RZ ;  /* 0x0000001fff0d7819 */ /* 0x000fe200000006ff */
[--C-:B------:R-:W-:Y:S01]  /*0580*/  @P1 IMAD.MOV.U32 R6, RZ, RZ, R9.reuse ;  /* 0x000000ffff061224 */ /* 0x100fe200078e0009 */
[----:B------:R-:W-:Y:S02]  /*0590*/  LEA R4, R21, R4, 0x18 ;  /* 0x0000000415047211 */ /* 0x000fe400078ec0ff */
[----:B------:R-:W-:-:S07]  /*05a0*/  @P1 SHF.R.S32.HI R7, RZ, 0x1f, R9 ;  /* 0x0000001fff071819 */ /* 0x000fce0000011409 */
.L_x_3103:
[----:B0-----:R0:W1:Y:S02]  /*05b0*/  SYNCS.PHASECHK.TRANS64.TRYWAIT P0, [R4+URZ+0x12000], R13 ;  /* 0x0120000d040075a7 */ /* 0x001064000800017f */
[----:B-1----:R-:W-:Y:S05]  /*05c0*/  @!P0 NANOSLEEP.SYNCS 0x989680 ;  /* 0x009896800000895d */ /* 0x002fea0003900000 */
[----:B------:R-:W1:Y:S02]  /*05d0*/  @!P0 SYNCS.PHASECHK.TRANS64 P0, [R4+URZ+0x12000], R13 ;  /* 0x0120000d040085a7 */ /* 0x000e64000800007f */
[----:B-1----:R-:W-:Y:S05]  /*05e0*/  @!P0 BRA `(.L_x_3103) ;  /* 0xfffffffc00f08947 */ /* 0x002fea000383ffff */
[----:B------:R-:W-:Y:S01]  /*05f0*/  SHF.R.S32.HI R9, RZ, 0x1f, R68 ;  /* 0x0000001fff097819 */ /* 0x000fe20000011444 */
[----:B------:R-:W-:Y:S01]  /*0600*/  IMAD.MOV.U32 R49, RZ, RZ, 0x20 ;  /* 0x00000020ff317424 */ /* 0x000fe200078e00ff */
[----:B------:R-:W-:Y:S01]  /*0610*/  VIADDMNMX R18, R8, -R11, 0x80, PT ;  /* 0x0000008008127446 */ /* 0x000fe2000380090b */
[----:B------:R-:W-:Y:S01]  /*0620*/  ULDC UR4, c[0x0][0x268] ;  /* 0x00009a0000047ab9 */ /* 0x000fe20000000800 */
[CC--:B------:R-:W-:Y:S01]  /*0630*/  LEA.HI R12, R9.reuse, R68.reuse, RZ, 0x4 ;  /* 0x00000044090c7211 */ /* 0x0c0fe200078f20ff */
[----:B------:R-:W-:Y:S01]  /*0640*/  BSSY B0, `(.L_x_3104) ;  /* 0x00000b9000007945 */ /* 0x000fe20003800000 */
[CC--:B------:R-:W-:Y:S02]  /*0650*/  LEA.HI R8, R9.reuse, R68.reuse, RZ, 0x7 ;  /* 0x0000004409087211 */ /* 0x0c0fe400078f38ff */
[----:B------:R-:W-:Y:S02]  /*0660*/  LOP3.LUT R10, R12, 0xfffffff0, RZ, 0xc0, !PT ;  /* 0xfffffff00c0a7812 */ /* 0x000fe400078ec0ff */
[----:B0-----:R-:W-:-:S02]  /*0670*/  LEA.HI R13, R9, R68, RZ, 0x5 ;  /* 0x00000044090d7211 */ /* 0x001fc400078f28ff */
[CC--:B------:R-:W-:Y:S01]  /*0680*/  LEA.HI R11, R9.reuse, R68.reuse, RZ, 0x2 ;  /* 0x00000044090b7211 */ /* 0x0c0fe200078f10ff */
[----:B------:R-:W-:Y:S01]  /*0690*/  IMAD.IADD R10, R68, 0x1, -R10 ;  /* 0x00000001440a7824 */ /* 0x000fe200078e0a0a */
[-C--:B------:R-:W-:Y:S02]  /*06a0*/  LEA.HI R15, R9, R68.reuse, RZ, 0x3 ;  /* 0x00000044090f7211 */ /* 0x080fe400078f18ff */
[----:B------:R-:W-:Y:S02]  /*06b0*/  LOP3.LUT R9, R8, 0x3fffff80, RZ, 0xc0, !PT ;  /* 0x3fffff8008097812 */ /* 0x000fe400078ec0ff */
[----:B------:R-:W-:Y:S02]  /*06c0*/  SHF.R.S32.HI R17, RZ, 0x2, R11 ;  /* 0x00000002ff117819 */ /* 0x000fe4000001140b */
[----:B------:R-:W-:Y:S02]  /*06d0*/  IADD3 R9, -R9, R68, RZ ;  /* 0x0000004409097210 */ /* 0x000fe40007ffe1ff */
[----:B------:R-:W-:Y:S01]  /*06e0*/  SHF.R.S32.HI R8, RZ, 0x7, R8 ;  /* 0x00000007ff087819 */ /* 0x000fe20000011408 */
[C---:B------:R-:W-:Y:S01]  /*06f0*/  VIADD R16, R17.reuse, 0x40 ;  /* 0x0000004011107836 */ /* 0x040fe20000000000 */
[----:B------:R-:W-:-:S02]  /*0700*/  IADD3 R40, P1, R17, R6, RZ ;  /* 0x0000000611287210 */ /* 0x000fc40007f3e0ff */
[----:B------:R-:W-:Y:S01]  /*0710*/  LEA.HI R6, R10, R10, RZ, 0x1 ;  /* 0x0000000a0a067211 */ /* 0x000fe200078f08ff */
[----:B------:R-:W-:Y:S01]  /*0720*/  IMAD R9, R8, 0x600, R9 ;  /* 0x0000060008097824 */ /* 0x000fe200078e0209 */
[C---:B------:R-:W-:Y:S02]  /*0730*/  LOP3.LUT R14, R11.reuse, 0x1ffffffc, RZ, 0xc0, !PT ;  /* 0x1ffffffc0b0e7812 */ /* 0x040fe400078ec0ff */
[----:B------:R-:W-:Y:S01]  /*0740*/  LEA.HI R11, R11, R17, RZ, 0x1 ;  /* 0x000000110b0b7211 */ /* 0x000fe200078f08ff */
[----:B------:R-:W-:Y:S01]  /*0750*/  IMAD.SHL.U32 R63, R9, 0x4, RZ ;  /* 0x00000004093f7824 */ /* 0x000fe200078e00ff */
[----:B------:R-:W-:Y:S01]  /*0760*/  LEA.HI.X.SX32 R41, R17, R7, 0x1, P1 ;  /* 0x0000000711297211 */ /* 0x000fe200008f0eff */
[----:B------:R-:W-:Y:S01]  /*0770*/  IMAD.IADD R68, R68, 0x1, -R14 ;  /* 0x0000000144447824 */ /* 0x000fe200078e0a0e */
[----:B------:R-:W-:Y:S01]  /*0780*/  SHF.R.S32.HI R7, RZ, 0x1, R6 ;  /* 0x00000001ff077819 */ /* 0x000fe20000011406 */
[----:B------:R-:W-:Y:S01]  /*0790*/  IMAD R63, R63, 0x4, R4 ;  /* 0x000000043f3f7824 */ /* 0x000fe200078e0204 */
[----:B------:R-:W-:Y:S01]  /*07a0*/  SHF.R.S32.HI R8, RZ, 0x1f, R6 ;  /* 0x0000001fff087819 */ /* 0x000fe20000011406 */
[----:B------:R-:W-:Y:S01]  /*07b0*/  IMAD.SHL.U32 R68, R68, 0x8, RZ ;  /* 0x0000000844447824 */ /* 0x000fe200078e00ff */
[----:B------:R-:W-:Y:S01]  /*07c0*/  LOP3.LUT R14, R11, 0x3fffffe, RZ, 0xc0, !PT ;  /* 0x03fffffe0b0e7812 */ /* 0x000fe200078ec0ff */
[----:B------:R-:W-:Y:S01]  /*07d0*/  IMAD.WIDE R66, R66, 0x80, R40 ;  /* 0x0000008042427825 */ /* 0x000fe200078e0228 */
[----:B------:R-:W-:Y:S01]  /*07e0*/  SHF.R.S32.HI R11, RZ, 0x1f, R10 ;  /* 0x0000001fff0b7819 */ /* 0x000fe2000001140a */
[----:B------:R-:W0:Y:S01]  /*07f0*/  LDS.128 R40, [R63+0x4000] ;  /* 0x004000003f287984 */ /* 0x000e220000000c00 */
[----:B------:R-:W-:-:S02]  /*0800*/  LEA.HI R8, R8, R7, RZ, 0x2 ;  /* 0x0000000708087211 */ /* 0x000fc400078f10ff */
[----:B------:R-:W-:Y:S02]  /*0810*/  LOP3.LUT R9, R6, 0x3fffffe, RZ, 0xc0, !PT ;  /* 0x03fffffe06097812 */ /* 0x000fe400078ec0ff */
[----:B------:R-:W-:Y:S02]  /*0820*/  ISETP.GE.AND P0, PT, R16, R18, PT ;  /* 0x000000121000720c */ /* 0x000fe40003f06270 */
[----:B------:R-:W-:Y:S01]  /*0830*/  IADD3 R6, R17, -R14, RZ ;  /* 0x8000000e11067210 */ /* 0x000fe20007ffe0ff */
[----:B------:R-:W-:Y:S01]  /*0840*/  IMAD.IADD R29, R10, 0x1, -R9 ;  /* 0x000000010a1d7824 */ /* 0x000fe200078e0a09 */
[----:B------:R-:W-:Y:S02]  /*0850*/  LOP3.LUT R14, R8, 0xfffffffc, RZ, 0xc0, !PT ;  /* 0xfffffffc080e7812 */ /* 0x000fe400078ec0ff */
[----:B------:R-:W-:Y:S02]  /*0860*/  LEA.HI R16, R11, R10, RZ, 0x3 ;  /* 0x0000000a0b107211 */ /* 0x000fe400078f18ff */
[----:B------:R-:W1:Y:S01]  /*0870*/  LDS.128 R8, [R63] ;  /* 0x000000003f087984 */ /* 0x000e620000000c00 */
[----:B------:R-:W-:Y:S01]  /*0880*/  IMAD.IADD R32, R7, 0x1, -R14 ;  /* 0x0000000107207824 */ /* 0x000fe200078e0a0e */
[----:B------:R-:W-:Y:S01]  /*0890*/  SHF.L.U32 R20, R16, 0x5, RZ ;  /* 0x0000000510147819 */ /* 0x000fe200000006ff */
[----:B------:R-:W-:Y:S01]  /*08a0*/  IMAD.SHL.U32 R7, R15, 0x8, RZ ;  /* 0x000000080f077824 */ /* 0x000fe200078e00ff */
[----:B------:R-:W-:-:S02]  /*08b0*/  SHF.R.S32.HI R35, RZ, 0x5, R13 ;  /* 0x00000005ff237819 */ /* 0x000fc4000001140d */
[----:B------:R-:W-:Y:S02]  /*08c0*/  LOP3.LUT R30, R20, 0x7fffff00, RZ, 0xc0, !PT ;  /* 0x7fffff00141e7812 */ /* 0x000fe400078ec0ff */
[----:B------:R-:W-:Y:S01]  /*08d0*/  LOP3.LUT R25, R7, 0xc0, RZ, 0xc0, !PT ;  /* 0x000000c007197812 */ /* 0x000fe200078ec0ff */
[----:B------:R-:W-:Y:S01]  /*08e0*/  IMAD.SHL.U32 R7, R32, 0x40, RZ ;  /* 0x0000004020077824 */ /* 0x000fe200078e00ff */
[----:B------:R-:W-:Y:S01]  /*08f0*/  SHF.R.U32.HI R28, RZ, 0x1, R12 ;  /* 0x00000001ff1c7819 */ /* 0x000fe2000001160c */
[C---:B------:R-:W-:Y:S01]  /*0900*/  IMAD R30, R35.reuse, 0x200, R30 ;  /* 0x00000200231e7824 */ /* 0x040fe200078e021e */
[----:B------:R-:W-:Y:S01]  /*0910*/  SHF.R.U32.HI R36, RZ, 0x3, R25 ;  /* 0x00000003ff247819 */ /* 0x000fe20000011619 */
[----:B------:R-:W-:Y:S01]  /*0920*/  IMAD R44, R35, 0x8, R6 ;  /* 0x00000008232c7824 */ /* 0x000fe200078e0206 */
[----:B------:R-:W-:Y:S01]  /*0930*/  LOP3.LUT R7, R7, 0xc0, RZ, 0xc0, !PT ;  /* 0x000000c007077812 */ /* 0x000fe200078ec0ff */
[----:B------:R-:W-:Y:S01]  /*0940*/  VIADD R6, R4, 0xc000 ;  /* 0x0000c00004067836 */ /* 0x000fe20000000000 */
[----:B------:R-:W-:Y:S01]  /*0950*/  LOP3.LUT R31, R25, 0x18, R68, 0xf8, !PT ;  /* 0x00000018191f7812 */ /* 0x000fe200078ef844 */
[----:B------:R-:W2:Y:S01]  /*0960*/  LDS.128 R20, [R63+0x1800] ;  /* 0x001800003f147984 */ /* 0x000ea20000000c00 */
[----:B------:R-:W-:-:S02]  /*0970*/  LOP3.LUT R33, R7, 0x8, R28, 0xf8, !PT ;  /* 0x0000000807217812 */ /* 0x000fc400078ef81c */
[----:B------:R-:W-:Y:S01]  /*0980*/  SHF.R.U32.HI R34, RZ, 0x3, R7 ;  /* 0x00000003ff227819 */ /* 0x000fe20000011607 */
[----:B------:R-:W3:Y:S01]  /*0990*/  LDS.128 R24, [R63+0x2000] ;  /* 0x002000003f187984 */ /* 0x000ee20000000c00 */
[----:B------:R-:W-:Y:S01]  /*09a0*/  LOP3.LUT R7, R31, R36, RZ, 0x3c, !PT ;  /* 0x000000241f077212 */ /* 0x000fe200078e3cff */
[----:B------:R-:W-:Y:S01]  /*09b0*/  IMAD R36, R29, 0x20, R30 ;  /* 0x000000201d247824 */ /* 0x000fe200078e021e */
[----:B------:R-:W-:Y:S01]  /*09c0*/  LOP3.LUT R53, R33, R34, RZ, 0x3c, !PT ;  /* 0x0000002221357212 */ /* 0x000fe200078e3cff */
[----:B------:R-:W4:Y:S01]  /*09d0*/  LDS.128 R12, [R63+0x800] ;  /* 0x000800003f0c7984 */ /* 0x000f220000000c00 */
[----:B------:R-:W-:Y:S01]  /*09e0*/  LOP3.LUT P1, RZ, R32, 0x2, RZ, 0xc0, !PT ;  /* 0x0000000220ff7812 */ /* 0x000fe2000782c0ff */
[----:B------:R-:W-:Y:S01]  /*09f0*/  IMAD.U32 R7, R44, 0x20, R7 ;  /* 0x000000202c077824 */ /* 0x000fe200078e0007 */
[----:B------:R-:W-:Y:S01]  /*0a00*/  IADD3 R53, R53, R36, RZ ;  /* 0x0000002435357210 */ /* 0x000fe20007ffe0ff */
[----:B------:R-:W5:Y:S01]  /*0a10*/  LDS.128 R28, [R63+0x2800] ;  /* 0x002800003f1c7984 */ /* 0x000f620000000c00 */
[----:B------:R-:W-:Y:S01]  /*0a20*/  SEL R49, R49, 0xffffffe0, !P1 ;  /* 0xffffffe031317807 */ /* 0x000fe20004800000 */
[----:B0-----:R-:W-:Y:S01]  /*0a30*/  FMUL.FTZ R41, R41, UR4 ;  /* 0x0000000429297c20 */ /* 0x001fe20008410000 */
[----:B------:R-:W-:Y:S01]  /*0a40*/  ISETP.GE.AND P2, PT, R17, R18, PT ;  /* 0x000000121100720c */ /* 0x000fe20003f46270 */
[C---:B------:R-:W-:Y:S01]  /*0a50*/  IMAD R52, R53.reuse, 0x2, R6 ;  /* 0x0000000235347824 */ /* 0x040fe200078e0206 */
[----:B------:R-:W0:Y:S01]  /*0a60*/  LDS.128 R32, [R63+0x3000] ;  /* 0x003000003f207984 */ /* 0x000e220000000c00 */
[----:B------:R-:W-:-:S02]  /*0a70*/  IMAD R53, R53, 0x2, R4 ;  /* 0x0000000235357824 */ /* 0x000fc400078e0204 */
[----:B------:R-:W-:Y:S01]  /*0a80*/  FMUL.FTZ R43, R43, UR4 ;  /* 0x000000042b2b7c20 */ /* 0x000fe20008410000 */
[----:B------:R-:W-:Y:S01]  /*0a90*/  IMAD R6, R7, 0x2, R6 ;  /* 0x0000000207067824 */ /* 0x000fe200078e0206 */
[----:B------:R-:W0:Y:S01]  /*0aa0*/  LDS.128 R16, [R63+0x1000] ;  /* 0x001000003f107984 */ /* 0x000e220000000c00 */
[----:B------:R-:W-:Y:S01]  /*0ab0*/  IADD3 R52, R52, R49, RZ ;  /* 0x0000003134347210 */ /* 0x000fe20007ffe0ff */
[----:B-1----:R-:W-:Y:S01]  /*0ac0*/  FMUL.FTZ R54, R8, UR4 ;  /* 0x0000000408367c20 */ /* 0x002fe20008410000 */
[----:B------:R-:W-:Y:S01]  /*0ad0*/  FMUL.FTZ R57, R9, UR4 ;  /* 0x0000000409397c20 */ /* 0x000fe20008410000 */
[----:B------:R-:W1:Y:S01]  /*0ae0*/  LDS.128 R36, [R63+0x3800] ;  /* 0x003800003f247984 */ /* 0x000e620000000c00 */
[----:B------:R-:W-:Y:S01]  /*0af0*/  FMUL.FTZ R55, R10, UR4 ;  /* 0x000000040a377c20 */ /* 0x000fe20008410000 */
[----:B------:R-:W-:Y:S02]  /*0b00*/  FMUL.FTZ R56, R11, UR4 ;  /* 0x000000040b387c20 */ /* 0x000fe40008410000 */
[----:B------:R-:W1:Y:S04]  /*0b10*/  LDS.128 R44, [R63+0x4800] ;  /* 0x004800003f2c7984 */ /* 0x000e680000000c00 */
[----:B------:R-:W1:Y:S04]  /*0b20*/  LDS.128 R48, [R63+0x5000] ;  /* 0x005000003f307984 */ /* 0x000e680000000c00 */
[----:B------:R-:W1:Y:S01]  /*0b30*/  LDS.128 R8, [R63+0x5800] ;  /* 0x005800003f087984 */ /* 0x000e620000000c00 */
[----:B--2---:R-:W-:Y:S01]  /*0b40*/  FMUL.FTZ R62, R21, UR4 ;  /* 0x00000004153e7c20 */ /* 0x004fe20008410000 */
[----:B------:R-:W-:Y:S01]  /*0b50*/  FMUL.FTZ R64, R23, UR4 ;  /* 0x0000000417407c20 */ /* 0x000fe20008410000 */
[----:B------:R-:W-:Y:S01]  /*0b60*/  FMUL.FTZ R21, R22, UR4 ;  /* 0x0000000416157c20 */ /* 0x000fe20008410000 */
[----:B------:R-:W-:Y:S01]  /*0b70*/  FMUL.FTZ R20, R20, UR4 ;  /* 0x0000000414147c20 */ /* 0x000fe20008410000 */
[----:B---3--:R-:W-:Y:S01]  /*0b80*/  FMUL.FTZ R23, R26, UR4 ;  /* 0x000000041a177c20 */ /* 0x008fe20008410000 */
[----:B------:R-:W-:Y:S01]  /*0b90*/  FMUL.FTZ R22, R24, UR4 ;  /* 0x0000000418167c20 */ /* 0x000fe20008410000 */
[----:B------:R-:W-:Y:S01]  /*0ba0*/  FMUL.FTZ R26, R27, UR4 ;  /* 0x000000041b1a7c20 */ /* 0x000fe20008410000 */
[----:B------:R-:W-:Y:S01]  /*0bb0*/  FMUL.FTZ R25, R25, UR4 ;  /* 0x0000000419197c20 */ /* 0x000fe20008410000 */
[----:B----4-:R-:W-:Y:S01]  /*0bc0*/  FMUL.FTZ R59, R13, UR4 ;  /* 0x000000040d3b7c20 */ /* 0x010fe20008410000 */
[----:B------:R-:W-:Y:S01]  /*0bd0*/  FMUL.FTZ R12, R12, UR4 ;  /* 0x000000040c0c7c20 */ /* 0x000fe20008410000 */
[----:B------:R-:W-:Y:S01]  /*0be0*/  FMUL.FTZ R13, R14, UR4 ;  /* 0x000000040e0d7c20 */ /* 0x000fe20008410000 */
[----:B------:R-:W-:Y:S01]  /*0bf0*/  FMUL.FTZ R58, R15, UR4 ;  /* 0x000000040f3a7c20 */ /* 0x000fe20008410000 */
[----:B-----5:R-:W-:Y:S01]  /*0c00*/  FMUL.FTZ R24, R28, UR4 ;  /* 0x000000041c187c20 */ /* 0x020fe20008410000 */
[----:B------:R-:W-:Y:S01]  /*0c10*/  FMUL.FTZ R27, R30, UR4 ;  /* 0x000000041e1b7c20 */ /* 0x000fe20008410000 */
[----:B------:R-:W-:Y:S01]  /*0c20*/  FMUL.FTZ R30, R31, UR4 ;  /* 0x000000041f1e7c20 */ /* 0x000fe20008410000 */
[----:B------:R-:W-:Y:S01]  /*0c30*/  FMUL.FTZ R29, R29, UR4 ;  /* 0x000000041d1d7c20 */ /* 0x000fe20008410000 */
[----:B0-----:R-:W-:Y:S01]  /*0c40*/  FMUL.FTZ R28, R32, UR4 ;  /* 0x00000004201c7c20 */ /* 0x001fe20008410000 */
[----:B------:R-:W-:Y:S01]  /*0c50*/  FMUL.FTZ R31, R34, UR4 ;  /* 0x00000004221f7c20 */ /* 0x000fe20008410000 */
[----:B------:R-:W-:Y:S01]  /*0c60*/  FMUL.FTZ R35, R35, UR4 ;  /* 0x0000000423237c20 */ /* 0x000fe20008410000 */
[----:B------:R-:W-:Y:S01]  /*0c70*/  FMUL.FTZ R33, R33, UR4 ;  /* 0x0000000421217c20 */ /* 0x000fe20008410000 */
[----:B------:R-:W-:Y:S01]  /*0c80*/  FMUL.FTZ R14, R16, UR4 ;  /* 0x00000004100e7c20 */ /* 0x000fe20008410000 */
[----:B------:R-:W-:Y:S01]  /*0c90*/  FMUL.FTZ R61, R17, UR4 ;  /* 0x00000004113d7c20 */ /* 0x000fe20008410000 */
[----:B------:R-:W-:Y:S01]  /*0ca0*/  FMUL.FTZ R15, R18, UR4 ;  /* 0x00000004120f7c20 */ /* 0x000fe20008410000 */
[----:B------:R-:W-:Y:S01]  /*0cb0*/  FMUL.FTZ R60, R19, UR4 ;  /* 0x00000004133c7c20 */ /* 0x000fe20008410000 */
        /* <DEDUP_REMOVED lines=9> */
[----:B------:R-:W-:Y:S01]  /*0d50*/  F2FP.F16.F32.PACK_AB R16, R57, R54 ;  /* 0x000000363910723e */ /* 0x000fe200000000ff */
[----:B------:R-:W-:Y:S01]  /*0d60*/  FMUL.FTZ R45, R45, UR4 ;  /* 0x000000042d2d7c20 */ /* 0x000fe20008410000 */
[----:B------:R-:W-:Y:S01]  /*0d70*/  F2FP.F16.F32.PACK_AB R17, R56, R55 ;  /* 0x000000373811723e */ /* 0x000fe200000000ff */
[----:B------:R-:W-:Y:S01]  /*0d80*/  FMUL.FTZ R47, R47, UR4 ;  /* 0x000000042f2f7c20 */ /* 0x000fe20008410000 */
[----:B------:R-:W-:Y:S01]  /*0d90*/  F2FP.F16.F32.PACK_AB R18, R59, R12 ;  /* 0x0000000c3b12723e */ /* 0x000fe200000000ff */
[----:B------:R-:W-:Y:S01]  /*0da0*/  FMUL.FTZ R46, R50, UR4 ;  /* 0x00000004322e7c20 */ /* 0x000fe20008410000 */
[----:B------:R-:W-:Y:S01]  /*0db0*/  F2FP.F16.F32.PACK_AB R19, R58, R13 ;  /* 0x0000000d3a13723e */ /* 0x000fe200000000ff */
[----:B------:R-:W-:Y:S01]  /*0dc0*/  FMUL.FTZ R48, R8, UR4 ;  /* 0x0000000408307c20 */ /* 0x000fe20008410000 */
[----:B------:R-:W-:Y:S01]  /*0dd0*/  FMUL.FTZ R49, R49, UR4 ;  /* 0x0000000431317c20 */ /* 0x000fe20008410000 */
[----:B------:R-:W-:Y:S01]  /*0de0*/  FMUL.FTZ R51, R51, UR4 ;  /* 0x0000000433337c20 */ /* 0x000fe20008410000 */
[----:B------:R-:W-:Y:S01]  /*0df0*/  FMUL.FTZ R55, R9, UR4 ;  /* 0x0000000409377c20 */ /* 0x000fe20008410000 */
[----:B------:R-:W-:Y:S01]  /*0e00*/  FMUL.FTZ R50, R10, UR4 ;  /* 0x000000040a327c20 */ /* 0x000fe20008410000 */
[----:B------:R-:W-:Y:S01]  /*0e10*/  FMUL.FTZ R57, R11, UR4 ;  /* 0x000000040b397c20 */ /* 0x000fe20008410000 */
[----:B------:R-:W-:Y:S01]  /*0e20*/  F2FP.F16.F32.PACK_AB R8, R61, R14 ;  /* 0x0000000e3d08723e */ /* 0x000fe200000000ff */
[----:B------:R0:W-:Y:S01]  /*0e30*/  STSM.16.M88.4 [R53+0xc000], R16 ;  /* 0x00c0001035007844 */ /* 0x0001e20000000200 */
[----:B------:R-:W-:-:S02]  /*0e40*/  F2FP.F16.F32.PACK_AB R9, R60, R15 ;  /* 0x0000000f3c09723e */ /* 0x000fc400000000ff */
[----:B------:R-:W-:Y:S02]  /*0e50*/  F2FP.F16.F32.PACK_AB R10, R62, R20 ;  /* 0x000000143e0a723e */ /* 0x000fe400000000ff */
[----:B------:R-:W-:Y:S02]  /*0e60*/  F2FP.F16.F32.PACK_AB R11, R64, R21 ;  /* 0x00000015400b723e */ /* 0x000fe400000000ff */
[----:B------:R-:W-:Y:S01]  /*0e70*/  F2FP.F16.F32.PACK_AB R14, R29, R24 ;  /* 0x000000181d0e723e */ /* 0x000fe200000000ff */
[----:B------:R-:W-:Y:S01]  /*0e80*/  VIADD R24, R68, 0x40 ;  /* 0x0000004044187836 */ /* 0x000fe20000000000 */
[----:B------:R-:W-:Y:S01]  /*0e90*/  F2FP.F16.F32.PACK_AB R12, R25, R22 ;  /* 0x00000016190c723e */ /* 0x000fe200000000ff */
[----:B------:R1:W-:Y:S01]  /*0ea0*/  STSM.16.M88.4 [R52], R8 ;  /* 0x0000000834007844 */ /* 0x0003e20000000200 */
[----:B------:R-:W-:Y:S01]  /*0eb0*/  F2FP.F16.F32.PACK_AB R13, R26, R23 ;  /* 0x000000171a0d723e */ /* 0x000fe200000000ff */
[----:B------:R-:W-:Y:S01]  /*0ec0*/  VIADD R25, R68, 0x20 ;  /* 0x0000002044197836 */ /* 0x000fe20000000000 */
[----:B------:R-:W-:-:S02]  /*0ed0*/  F2FP.F16.F32.PACK_AB R15, R30, R27 ;  /* 0x0000001b1e0f723e */ /* 0x000fc400000000ff */
[----:B------:R-:W-:Y:S02]  /*0ee0*/  F2FP.F16.F32.PACK_AB R29, R35, R31 ;  /* 0x0000001f231d723e */ /* 0x000fe400000000ff */
[----:B------:R-:W-:Y:S01]  /*0ef0*/  F2FP.F16.F32.PACK_AB R28, R33, R28 ;  /* 0x0000001c211c723e */ /* 0x000fe200000000ff */
[----:B------:R1:W-:Y:S01]  /*0f00*/  STSM.16.M88.4 [R53+0xe000], R12 ;  /* 0x00e0000c35007844 */ /* 0x0003e20000000200 */
[----:B------:R-:W-:Y:S02]  /*0f10*/  F2FP.F16.F32.PACK_AB R30, R37, R32 ;  /* 0x00000020251e723e */ /* 0x000fe400000000ff */
[----:B------:R-:W-:Y:S02]  /*0f20*/  F2FP.F16.F32.PACK_AB R31, R39, R34 ;  /* 0x00000022271f723e */ /* 0x000fe400000000ff */
[----:B0-----:R-:W-:Y:S02]  /*0f30*/  F2FP.F16.F32.PACK_AB R16, R41, R36 ;  /* 0x000000242910723e */ /* 0x001fe400000000ff */
        /* <DEDUP_REMOVED lines=8> */
[----:B------:R-:W-:-:S05]  /*0fc0*/  F2FP.F16.F32.PACK_AB R23, R57, R50 ;  /* 0x000000323917723e */ /* 0x000fca00000000ff */
[----:B------:R1:W-:Y:S01]  /*0fd0*/  STSM.16.M88.4 [R52+0x4000], R20 ;  /* 0x0040001434007844 */ /* 0x0003e20000000200 */
[----:B------:R-:W-:Y:S06]  /*0fe0*/  BAR.SYNC.DEFER_BLOCKING 0x0 ;  /* 0x0000000000007b1d */ /* 0x000fec0000010000 */
[----:B------:R-:W-:Y:S05]  /*0ff0*/  @P2 BRA `(.L_x_3105) ;  /* 0x0000000000742947 */ /* 0x000fea0003800000 */
[----:B------:R-:W-:Y:S01]  /*1000*/  ULDC UR4, c[0x0][0x244] ;  /* 0x0000910000047ab9 */ /* 0x000fe20000000800 */
[----:B------:R-:W-:Y:S01]  /*1010*/  ULDC.64 UR6, c[0x0][0x258] ;  /* 0x0000960000067ab9 */ /* 0x000fe20000000a00 */
[----:B------:R-:W-:Y:S01]  /*1020*/  ISETP.GE.AND P1, PT, R68, UR4, PT ;  /* 0x0000000444007c0c */ /* 0x000fe2000bf26270 */
[----:B-1----:R-:W-:Y:S01]  /*1030*/  IMAD R9, R3, UR6, RZ ;  /* 0x0000000603097c24 */ /* 0x002fe2000f8e02ff */
[----:B------:R-:W0:Y:S01]  /*1040*/  LDS.128 R16, [R6+0x2000] ;  /* 0x0020000006107984 */ /* 0x000e220000000c00 */
[--C-:B------:R-:W-:Y:S02]  /*1050*/  SHF.R.S32.HI R69, RZ, 0x1f, R68.reuse ;  /* 0x0000001fff457819 */ /* 0x100fe40000011444 */
[C---:B------:R-:W-:Y:S01]  /*1060*/  IMAD R23, R0.reuse, UR7, R9 ;  /* 0x0000000700177c24 */ /* 0x040fe2000f8e0209 */
[----:B------:R-:W-:Y:S01]  /*1070*/  ISETP.GE.AND P2, PT, R25, UR4, PT ;  /* 0x0000000419007c0c */ /* 0x000fe2000bf46270 */
[----:B------:R-:W1:Y:S01]  /*1080*/  LDS.128 R8, [R6+0x4000] ;  /* 0x0040000006087984 */ /* 0x000e620000000c00 */
[----:B------:R-:W-:Y:S01]  /*1090*/  IMAD.WIDE.U32 R20, R0, UR6, R68 ;  /* 0x0000000600147c25 */ /* 0x000fe2000f8e0044 */
[----:B------:R-:W-:Y:S01]  /*10a0*/  ULDC.64 UR6, c[0x0][0x260] ;  /* 0x0000980000067ab9 */ /* 0x000fe20000000a00 */
[----:B------:R-:W-:-:S03]  /*10b0*/  ISETP.GE.AND P3, PT, R24, UR4, PT ;  /* 0x0000000418007c0c */ /* 0x000fc6000bf66270 */
[----:B------:R-:W2:Y:S01]  /*10c0*/  @!P1 LDS.128 R12, [R6] ;  /* 0x00000000060c9984 */ /* 0x000ea20000000c00 */
[----:B------:R-:W-:Y:S01]  /*10d0*/  IADD3 R21, R21, R23, RZ ;  /* 0x0000001715157210 */ /* 0x000fe20007ffe0ff */
[----:B------:R-:W-:-:S04]  /*10e0*/  IMAD R23, R5, UR6, RZ ;  /* 0x0000000605177c24 */ /* 0x000fc8000f8e02ff */
[C---:B------:R-:W-:Y:S02]  /*10f0*/  IMAD R23, R2.reuse, UR7, R23 ;  /* 0x0000000702177c24 */ /* 0x040fe4000f8e0217 */
[----:B------:R-:W-:Y:S01]  /*1100*/  IMAD.WIDE.U32 R20, R2, UR6, R20 ;  /* 0x0000000602147c25 */ /* 0x000fe2000f8e0014 */
[----:B------:R-:W-:-:S03]  /*1110*/  ULDC.64 UR6, c[0x0][0x250] ;  /* 0x0000940000067ab9 */ /* 0x000fc60000000a00 */
[----:B------:R-:W-:Y:S02]  /*1120*/  IMAD.IADD R21, R21, 0x1, R23 ;  /* 0x0000000115157824 */ /* 0x000fe400078e0217 */
[----:B------:R-:W-:Y:S02]  /*1130*/  IMAD R23, R67, UR6, RZ ;  /* 0x0000000643177c24 */ /* 0x000fe4000f8e02ff */
[----:B------:R-:W-:-:S04]  /*1140*/  IMAD.WIDE.U32 R20, R66, UR6, R20 ;  /* 0x0000000642147c25 */ /* 0x000fc8000f8e0014 */
[----:B------:R-:W-:Y:S01]  /*1150*/  IMAD R23, R66, UR7, R23 ;  /* 0x0000000742177c24 */ /* 0x000fe2000f8e0217 */
[----:B------:R-:W-:Y:S02]  /*1160*/  ULDC.64 UR6, c[0x0][0x238] ;  /* 0x00008e0000067ab9 */ /* 0x000fe40000000a00 */
[----:B------:R-:W-:Y:S01]  /*1170*/  LEA R22, P4, R20, UR6, 0x1 ;  /* 0x0000000614167c11 */ /* 0x000fe2000f8808ff */
[----:B------:R-:W-:-:S05]  /*1180*/  IMAD.IADD R21, R21, 0x1, R23 ;  /* 0x0000000115157824 */ /* 0x000fca00078e0217 */
[----:B------:R-:W-:-:S05]  /*1190*/  LEA.HI.X R23, R20, UR7, R21, 0x1, P4 ;  /* 0x0000000714177c11 */ /* 0x000fca000a0f0c15 */
[----:B0-----:R0:W-:Y:S04]  /*11a0*/  @!P2 STG.E.128 desc[UR8][R22.64+0x40], R16 ;  /* 0x000040101600a986 */ /* 0x0011e8000c101d08 */
[----:B-1----:R0:W-:Y:S04]  /*11b0*/  @!P3 STG.E.128 desc[UR8][R22.64+0x80], R8 ;  /* 0x000080081600b986 */ /* 0x0021e8000c101d08 */
[----:B--2---:R0:W-:Y:S02]  /*11c0*/  @!P1 STG.E.128 desc[UR8][R22.64], R12 ;  /* 0x0000000c16009986 */ /* 0x0041e4000c101d08 */
.L_x_3105:
[----:B------:R-:W-:Y:S05]  /*11d0*/  BSYNC B0 ;  /* 0x0000000000007941 */ /* 0x000fea0003800000 */
.L_x_3104:
[----:B------:R-:W-:Y:S05]  /*11e0*/  @P0 EXIT ;  /* 0x000000000000094d */ /* 0x000fea0003800000 */
[----:B------:R-:W-:Y:S01]  /*11f0*/  ULDC.64 UR4, c[0x0][0x258] ;  /* 0x0000960000047ab9 */ /* 0x000fe20000000a00 */
[----:B01----:R-:W-:Y:S01]  /*1200*/  IMAD R18, R7, 0x2, R4 ;  /* 0x0000000207127824 */ /* 0x003fe200078e0204 */
[--C-:B------:R-:W-:Y:S01]  /*1210*/  SHF.R.S32.HI R69, RZ, 0x1f, R68.reuse ;  /* 0x0000001fff457819 */ /* 0x100fe20000011444 */
[----:B------:R-:W-:Y:S01]  /*1220*/  IMAD R3, R3, UR4, RZ ;  /* 0x0000000403037c24 */ /* 0x000fe2000f8e02ff */
[----:B------:R-:W-:Y:S01]  /*1230*/  IADD3 R19, P0, R66, 0x40, RZ ;  /* 0x0000004042137810 */ /* 0x000fe20007f1e0ff */
[----:B------:R-:W-:Y:S01]  /*1240*/  ULDC.64 UR6, c[0x0][0x238] ;  /* 0x00008e0000067ab9 */ /* 0x000fe20000000a00 */
[----:B------:R-:W0:Y:S01]  /*1250*/  LDS.128 R12, [R18+0xd000] ;  /* 0x00d00000120c7984 */ /* 0x000e220000000c00 */
[----:B------:R-:W-:-:S03]  /*1260*/  IMAD.WIDE.U32 R6, R0, UR4, R68 ;  /* 0x0000000400067c25 */ /* 0x000fc6000f8e0044 */
[----:B------:R-:W1:Y:S01]  /*1270*/  LDS.128 R8, [R18+0xf000] ;  /* 0x00f0000012087984 */ /* 0x000e620000000c00 */
[----:B------:R-:W-:Y:S01]  /*1280*/  IMAD R3, R0, UR5, R3 ;  /* 0x0000000500037c24 */ /* 0x000fe2000f8e0203 */
[----:B------:R-:W-:Y:S01]  /*1290*/  ULDC.64 UR4, c[0x0][0x260] ;  /* 0x0000980000047ab9 */ /* 0x000fe20000000a00 */
[----:B------:R-:W-:Y:S01]  /*12a0*/  MOV R16, R6 ;  /* 0x0000000600107202 */ /* 0x000fe20000000f00 */
[----:B------:R-:W-:Y:S02]  /*12b0*/  IMAD.X R66, RZ, RZ, R67, P0 ;  /* 0x000000ffff427224 */ /* 0x000fe400000e0643 */
[----:B------:R-:W-:Y:S02]  /*12c0*/  IMAD.IADD R17, R7, 0x1, R3 ;  /* 0x0000000107117824 */ /* 0x000fe400078e0203 */
[----:B------:R-:W-:Y:S02]  /*12d0*/  IMAD R3, R5, UR4, RZ ;  /* 0x0000000405037c24 */ /* 0x000fe4000f8e02ff */
[----:B------:R2:W3:Y:S02]  /*12e0*/  LDS.128 R4, [R18+0x11000] ;  /* 0x0110000012047984 */ /* 0x0004e40000000c00 */
[----:B------:R-:W-:-:S02]  /*12f0*/  IMAD R21, R2, UR5, R3 ;  /* 0x0000000502157c24 */ /* 0x000fc4000f8e0203 */
[----:B------:R-:W-:Y:S01]  /*1300*/  IMAD.WIDE.U32 R2, R2, UR4, R16 ;  /* 0x0000000402027c25 */ /* 0x000fe2000f8e0010 */
[----:B------:R-:W-:-:S03]  /*1310*/  ULDC.64 UR4, c[0x0][0x250] ;  /* 0x0000940000047ab9 */ /* 0x000fc60000000a00 */
[----:B------:R-:W-:Y:S02]  /*1320*/  IMAD.IADD R3, R3, 0x1, R21 ;  /* 0x0000000103037824 */ /* 0x000fe400078e0215 */
[----:B------:R-:W-:Y:S02]  /*1330*/  IMAD R66, R66, UR4, RZ ;  /* 0x0000000442427c24 */ /* 0x000fe4000f8e02ff */
[C---:B------:R-:W-:Y:S01]  /*1340*/  IMAD.WIDE.U32 R2, R19.reuse, UR4, R2 ;  /* 0x0000000413027c25 */ /* 0x040fe2000f8e0002 */
[----:B------:R-:W-:Y:S02]  /*1350*/  ULDC UR4, c[0x0][0x244] ;  /* 0x0000910000047ab9 */ /* 0x000fe40000000800 */
[----:B------:R-:W-:Y:S01]  /*1360*/  ISETP.GE.AND P1, PT, R68, UR4, PT ;  /* 0x0000000444007c0c */ /* 0x000fe2000bf26270 */
[----:B------:R-:W-:Y:S01]  /*1370*/  IMAD R17, R19, UR5, R66 ;  /* 0x0000000513117c24 */ /* 0x000fe2000f8e0242 */
[----:B------:R-:W-:Y:S02]  /*1380*/  ISETP.GE.AND P2, PT, R25, UR4, PT ;  /* 0x0000000419007c0c */ /* 0x000fe4000bf46270 */
[----:B------:R-:W-:Y:S01]  /*1390*/  ISETP.GE.AND P3, PT, R24, UR4, PT ;  /* 0x0000000418007c0c */ /* 0x000fe2000bf66270 */
[----:B------:R-:W-:Y:S01]  /*13a0*/  IMAD.IADD R3, R3, 0x1, R17 ;  /* 0x0000000103037824 */ /* 0x000fe200078e0211 */
[----:B------:R-:W-:-:S04]  /*13b0*/  LEA R16, P0, R2, UR6, 0x1 ;  /* 0x0000000602107c11 */ /* 0x000fc8000f8008ff */
[----:B------:R-:W-:-:S05]  /*13c0*/  LEA.HI.X R17, R2, UR7, R3, 0x1, P0 ;  /* 0x0000000702117c11 */ /* 0x000fca00080f0c03 */
[----:B0-----:R2:W-:Y:S04]  /*13d0*/  @!P1 STG.E.128 desc[UR8][R16.64], R12 ;  /* 0x0000000c10009986 */ /* 0x0015e8000c101d08 */
[----:B-1----:R2:W-:Y:S01]  /*13e0*/  @!P2 STG.E.128 desc[UR8][R16.64+0x40], R8 ;  /* 0x000040081000a986 */ /* 0x0025e2000c101d08 */
[----:B------:R-:W-:Y:S05]  /*13f0*/  @P3 EXIT ;  /* 0x000000000000394d */ /* 0x000fea0003800000 */
[----:B---3--:R-:W-:Y:S01]  /*1400*/  STG.E.128 desc[UR8][R16.64+0x80], R4 ;  /* 0x0000800410007986 */ /* 0x008fe2000c101d08 */
[----:B------:R-:W-:Y:S05]  /*1410*/  EXIT ;  /* 0x000000000000794d */ /* 0x000fea0003800000 */
.L_x_3106:
        /* <DEDUP_REMOVED lines=14> */
.L_x_3319:


//--------------------- .text._ZN7cutlass13device_kernelIN5flash32FlashAttnBwdPostprocessConvertdQIN4cute5tupleIJNS3_1CILi64EEENS5_ILi96EEEEEENS_6half_tEfNS_4arch4Sm90ELi256ENS3_8TiledMMAINS3_8MMA_AtomIJNS3_4SM904GMMA25MMA_64x16x16_F32F16F16_SSILNSF_5MajorE0ELSH_1ELNSF_7ScaleInE1ELSI_1EEEEEENS3_6LayoutINS4_IJNS5_ILi1EEENS5_ILi2EEESM_EEENS4_IJNS5_ILi0EEESM_SP_EEEEENS4_IJNS3_10UnderscoreESS_SS_EEEEELb0EEEEEvNT_6ParamsE --------------------------
	.section	.text._ZN7cutlass13device_kernelIN5flash32FlashAttnBwdPostprocessConvertdQIN4cute5tupleIJNS3_1CILi64EEENS5_ILi96EEEEEENS_6half_tEfNS_4arch4Sm90ELi256ENS3_8TiledMMAINS3_8MMA_AtomIJNS3_4SM904GMMA25MMA_64x16x16_F32F16F16_SSILNSF_5MajorE0ELSH_1ELNSF_7ScaleInE1ELSI_1EEEEEENS3_6LayoutINS4_IJNS5_ILi1EEENS5_ILi2EEESM_EEENS4_IJNS5_ILi0EEESM_SP_EEEEENS4_IJNS3_10UnderscoreESS_SS_EEEEELb0EEEEEvNT_6ParamsE,"ax",@progbits
	.align	128
.text._ZN7cutlass13device_kernelIN5flash32FlashAttnBwdPostprocessConvertdQIN4cute5tupleIJNS3_1CILi64EEENS5_ILi96EEEEEENS_6half_tEfNS_4arch4Sm90ELi256ENS3_8TiledMMAINS3_8MMA_AtomIJNS3_4SM904GMMA25MMA_64x16x16_F32F16F16_SSILNSF_5MajorE0ELSH_1ELNSF_7ScaleInE1ELSI_1EEEEEENS3_6LayoutINS4_IJNS5_ILi1EEENS5_ILi2EEESM_EEENS4_IJNS5_ILi0EEESM_SP_EEEEENS4_IJNS3_10UnderscoreESS_SS_EEEEELb0EEEEEvNT_6ParamsE:
        .type           _ZN7cutlass13device_kernelIN5flash32FlashAttnBwdPostprocessConvertdQIN4cute5tupleIJNS3_1CILi64EEENS5_ILi96EEEEEENS_6half_tEfNS_4arch4Sm90ELi256ENS3_8TiledMMAINS3_8MMA_AtomIJNS3_4SM904GMMA25MMA_64x16x16_F32F16F16_SSILNSF_5MajorE0ELSH_1ELNSF_7ScaleInE1ELSI_1EEEEEENS3_6LayoutINS4_IJNS5_ILi1EEENS5_ILi2EEESM_EEENS4_IJNS5_ILi0EEESM_SP_EEEEENS4_IJNS3_10UnderscoreESS_SS_EEEEELb0EEEEEvNT_6ParamsE,@function
        .size           _ZN7cutlass13device_kernelIN5flash32FlashAttnBwdPostprocessConvertdQIN4cute5tupleIJNS3_1CILi64EEENS5_ILi96EEEEEENS_6half_tEfNS_4arch4Sm90ELi256ENS3_8TiledMMAINS3_8MMA_AtomIJNS3_4SM904GMMA25MMA_64x16x16_F32F16F16_SSILNSF_5MajorE0ELSH_1ELNSF_7ScaleInE1ELSI_1EEEEEENS3_6LayoutINS4_IJNS5_ILi1EEENS5_ILi2EEESM_EEENS4_IJNS5_ILi0EEESM_SP_EEEEENS4_IJNS3_10UnderscoreESS_SS_EEEEELb0EEEEEvNT_6ParamsE,(.L_x_3320 - _ZN7cutlass13device_kernelIN5flash32FlashAttnBwdPostprocessConvertdQIN4cute5tupleIJNS3_1CILi64EEENS5_ILi96EEEEEENS_6half_tEfNS_4arch4Sm90ELi256ENS3_8TiledMMAINS3_8MMA_AtomIJNS3_4SM904GMMA25MMA_64x16x16_F32F16F16_SSILNSF_5MajorE0ELSH_1ELNSF_7ScaleInE1ELSI_1EEEEEENS3_6LayoutINS4_IJNS5_ILi1EEENS5_ILi2EEESM_EEENS4_IJNS5_ILi0EEESM_SP_EEEEENS4_IJNS3_10UnderscoreESS_SS_EEEEELb0EEEEEvNT_6ParamsE)
        .other          _ZN7cutlass13device_kernelIN5flash32FlashAttnBwdPostprocessConvertdQIN4cute5tupleIJNS3_1CILi64EEENS5_ILi96EEEEEENS_6half_tEfNS_4arch4Sm90ELi256ENS3_8TiledMMAINS3_8MMA_AtomIJNS3_4SM904GMMA25MMA_64x16x16_F32F16F16_SSILNSF_5MajorE0ELSH_1ELNSF_7ScaleInE1ELSI_1EEEEEENS3_6LayoutINS4_IJNS5_ILi1EEENS5_ILi2EEESM_EEENS4_IJNS5_ILi0EEESM_SP_EEEEENS4_IJNS3_10UnderscoreESS_SS_EEEEELb0EEEEEvNT_6ParamsE,@"STO_CUDA_ENTRY STV_DEFAULT"
_ZN7cutlass13device_kernelIN5flash32FlashAttnBwdPostprocessConvertdQIN4cute5tupleIJNS3_1CILi64EEENS5_ILi96EEEEEENS_6half_tEfNS_4arch4Sm90ELi256ENS3_8TiledMMAINS3_8MMA_AtomIJNS3_4SM904GMMA25MMA_64x16x16_F32F16F16_SSILNSF_5MajorE0ELSH_1ELNSF_7ScaleInE1ELSI_1EEEEEENS3_6LayoutINS4_IJNS5_ILi1EEENS5_ILi2EEESM_EEENS4_IJNS5_ILi0EEESM_SP_EEEEENS4_IJNS3_10UnderscoreESS_SS_EEEEELb0EEEEEvNT_6ParamsE:
        /* <DEDUP_REMOVED lines=26> */
.L_x_3107:
        /* <DEDUP_REMOVED lines=14> */
[----:B------:R-:W-:-:S04]  /*0280*/  @P1 IMAD R3, R6, 0x1800, RZ ;  /* 0x0000180006031824 */ /* 0x000fc800078e02ff */
[--C-:B------:R-:W-:Y:S01]  /*0290*/  @P1 IMAD.MOV.U32 R12, RZ, RZ, R3.reuse ;  /* 0x000000ffff0c1224 */ /* 0x100fe200078e0003 */
[----:B------:R-:W-:-:S04]  /*02a0*/  @P1 SHF.R.S32.HI R13, RZ, 0x1f, R3 ;  /* 0x0000001fff0d1819 */ /* 0x000fc80000011403 */
[C---:B------:R-:W-:Y:S02]  /*02b0*/  IADD3 R14, P2, R15.reuse, R12, RZ ;  /* 0x0000000c0f0e7210 */ /* 0x040fe40007f5e0ff */
[----:B0-----:R-:W-:Y:S02]  /*02c0*/  SHF.R.S32.HI R5, RZ, 0x1f, R2 ;  /* 0x0000001fff057819 */ /* 0x001fe40000011402 */
[----:B------:R-:W-:Y:S02]  /*02d0*/  LEA.HI.X.SX32 R15, R15, R13, 0x1, P2 ;  /* 0x0000000d0f0f7211 */ /* 0x000fe400010f0eff */
[----:B------:R-:W0:Y:S01]  /*02e0*/  LDC.64 R12, c[0x0][0x210] ;  /* 0x00008400ff0c7b82 */ /* 0x000e220000000a00 */
[-C--:B-1----:R-:W-:Y:S02]  /*02f0*/  IMAD R3, R5, R16.reuse, RZ ;  /* 0x0000001005037224 */ /* 0x082fe400078e02ff */
[----:B------:R-:W-:-:S04]  /*0300*/  IMAD.WIDE.U32 R14, R2, R16, R14 ;  /* 0x00000010020e7225 */ /* 0x000fc800078e000e */
[----:B------:R-:W-:Y:S01]  /*0310*/  IMAD R17, R2, R17, R3 ;  /* 0x0000001102117224 */ /* 0x000fe200078e0203 */
[----:B------:R-:W-:Y:S02]  /*0320*/  SHF.R.S32.HI R3, RZ, 0x1f, R0 ;  /* 0x0000001fff037819 */ /* 0x000fe40000011400 */
[----:B------:R-:W-:Y:S01]  /*0330*/  SEL R0, R0, RZ, !P0 ;  /* 0x000000ff00007207 */ /* 0x000fe20004000000 */
[----:B------:R-:W-:Y:S01]  /*0340*/  IMAD.IADD R15, R15, 0x1, R17 ;  /* 0x000000010f0f7824 */ /* 0x000fe200078e0211 */
[----:B------:R-:W-:Y:S02]  /*0350*/  SEL R3, R3, RZ, !P0 ;  /* 0x000000ff03037207 */ /* 0x000fe40004000000 */
[----:B--2---:R-:W-:-:S03]  /*0360*/  ISETP.NE.AND P0, PT, R36, RZ, PT ;  /* 0x000000ff2400720c */ /* 0x004fc60003f05270 */
[----:B----4-:R-:W-:-:S04]  /*0370*/  IMAD R6, R3, R10, RZ ;  /* 0x0000000a03067224 */ /* 0x010fc800078e02ff */
[C---:B------:R-:W-:Y:S02]  /*0380*/  IMAD R17, R0.reuse, R11, R6 ;  /* 0x0000000b00117224 */ /* 0x040fe400078e0206 */
[----:B------:R-:W-:-:S04]  /*0390*/  IMAD.WIDE.U32 R10, R0, R10, R14 ;  /* 0x0000000a000a7225 */ /* 0x000fc800078e000e */
[----:B------:R-:W-:Y:S01]  /*03a0*/  IMAD.IADD R6, R11, 0x1, R17 ;  /* 0x000000010b067824 */ /* 0x000fe200078e0211 */
[----:B0-----:R-:W-:-:S04]  /*03b0*/  LEA R12, P2, R10, R12, 0x2 ;  /* 0x0000000c0a0c7211 */ /* 0x001fc800078410ff */
        /* <DEDUP_REMOVED lines=18> */
.L_x_3110:
[----:B------:R-:W-:Y:S01]  /*04e0*/  @P0 ELECT P2, URZ, PT ;  /* 0x00000000003f082f */ /* 0x000fe20003840000 */
[----:B------:R1:W-:-:S12]  /*04f0*/  UBLKCP.S.G [UR6], [UR4], UR10 ;  /* 0x00000006040073ba */ /* 0x0003d8000800020a */
[----:B------:R-:W-:Y:S02]  /*0500*/  @P2 PLOP3.LUT P0, PT, P2, PT, PT, 0x8, 0x0 ;  /* 0x000000000000281c */ /* 0x000fe4000170e170 */
[----:B------:R-:W-:-:S11]  /*0510*/  PLOP3.LUT P2, PT, PT, PT, PT, 0x8, 0x0 ;  /* 0x000000000000781c */ /* 0x000fd60003f4e170 */
[----:B-1----:R-:W-:Y:S05]  /*0520*/  @P0 BRA.U.ANY `(.L_x_3110) ;  /* 0xfffffffd00ec0947 */ /* 0x002fea000393ffff */
.L_x_3109:
[----:B------:R-:W-:Y:S05]  /*0530*/  BSYNC B0 ;  /* 0x0000000000007941 */ /* 0x000fea0003800000 */
.L_x_3108:
[----:B------:R-:W-:Y:S01]  /*0540*/  BAR.SYNC.DEFER_BLOCKING 0x0 ;  /* 0x0000000000007b1d */ /* 0x000fe20000010000 */
[----:B------:R-:W-:Y:S02]  /*0550*/  MOV R6, 0x400 ;  /* 0x0000040000067802 */ /* 0x000fe40000000f00 */
[----:B------:R-:W-:Y:S02]  /*0560*/  CS2R R34, SRZ ;  /* 0x0000000000227805 */ /* 0x000fe4000001ff00 */
[----:B------:R-:W-:Y:S01]  /*0570*/  SHF.L.U32 R11, RZ, 0x1f, RZ ;  /* 0x0000001fff0b7819 */ /* 0x000fe200000006ff */
[--C-:B------:R-:W-:Y:S01]  /*0580*/  @P1 IMAD.MOV.U32 R34, RZ, RZ, R9.reuse ;  /* 0x000000ffff221224 */ /* 0x100fe200078e0009 */
[----:B------:R-:W-:Y:S02]  /*0590*/  LEA R6, R19, R6, 0x18 ;  /* 0x0000000613067211 */ /* 0x000fe400078ec0ff */
[----:B------:R-:W-:-:S07]  /*05a0*/  @P1 SHF.R.S32.HI R35, RZ, 0x1f, R9 ;  /* 0x0000001fff231819 */ /* 0x000fce0000011409 */
.L_x_3111:
[----:B-1----:R1:W2:Y:S02]  /*05b0*/  SYNCS.PHASECHK.TRANS64.TRYWAIT P0, [R6+URZ+0x9000], R11 ;  /* 0x0090000b060075a7 */ /* 0x0022a4000800017f */
[----:B--2---:R-:W-:Y:S05]  /*05c0*/  @!P0 NANOSLEEP.SYNCS 0x989680 ;  /* 0x009896800000895d */ /* 0x004fea0003900000 */
[----:B------:R-:W2:Y:S02]  /*05d0*/  @!P0 SYNCS.PHASECHK.TRANS64 P0, [R6+URZ+0x9000], R11 ;  /* 0x0090000b060085a7 */ /* 0x000ea4000800007f */
[----:B--2---:R-:W-:Y:S05]  /*05e0*/  @!P0 BRA `(.L_x_3111) ;  /* 0xfffffffc00f08947 */ /* 0x004fea000383ffff */
[----:B------:R-:W-:Y:S01]  /*05f0*/  SHF.R.S32.HI R41, RZ, 0x1f, R36 ;  /* 0x0000001fff297819 */ /* 0x000fe20000011424 */
[----:B------:R-:W-:Y:S01]  /*0600*/  ULDC UR4, c[0x0][0x268] ;  /* 0x00009a0000047ab9 */ /* 0x000fe20000000800 */
[----:B------:R-:W-:Y:S02]  /*0610*/  VIADDMNMX R32, R32, -R7, 0x40, PT ;  /* 0x0000004020207446 */ /* 0x000fe40003800907 */
[CC--:B------:R-:W-:Y:S02]  /*0620*/  LEA.HI R12, R41.reuse, R36.reuse, RZ, 0x4 ;  /* 0x00000024290c7211 */ /* 0x0c0fe400078f20ff */
[----:B0-----:R-:W-:Y:S02]  /*0630*/  LEA.HI R8, R41, R36, RZ, 0x7 ;  /* 0x0000002429087211 */ /* 0x001fe400078f38ff */
[----:B-1----:R-:W-:Y:S02]  /*0640*/  LOP3.LUT R11, R12, 0xfffffff0, RZ, 0xc0, !PT ;  /* 0xfffffff00c0b7812 */ /* 0x002fe400078ec0ff */
[----:B------:R-:W-:-:S02]  /*0650*/  LOP3.LUT R9, R8, 0x3fffff80, RZ, 0xc0, !PT ;  /* 0x3fffff8008097812 */ /* 0x000fc400078ec0ff */
[----:B------:R-:W-:Y:S01]  /*0660*/  SHF.R.S32.HI R20, RZ, 0x7, R8 ;  /* 0x00000007ff147819 */ /* 0x000fe20000011408 */
[C---:B------:R-:W-:Y:S01]  /*0670*/  IMAD.IADD R16, R36.reuse, 0x1, -R11 ;  /* 0x0000000124107824 */ /* 0x040fe200078e0a0b */
[----:B------:R-:W-:Y:S01]  /*0680*/  SHF.R.S32.HI R37, RZ, 0x4, R12 ;  /* 0x00000004ff257819 */ /* 0x000fe2000001140c */
[----:B------:R-:W-:-:S03]  /*0690*/  IMAD.IADD R9, R36, 0x1, -R9 ;  /* 0x0000000124097824 */ /* 0x000fc600078e0a09 */
[----:B------:R-:W-:Y:S01]  /*06a0*/  SHF.R.S32.HI R39, RZ, 0x1f, R16 ;  /* 0x0000001fff277819 */ /* 0x000fe20000011410 */
[----:B------:R-:W-:-:S03]  /*06b0*/  IMAD R9, R20, 0x300, R9 ;  /* 0x0000030014097824 */ /* 0x000fc600078e0209 */
[-C--:B------:R-:W-:Y:S01]  /*06c0*/  LEA.HI R7, R39, R16.reuse, RZ, 0x3 ;  /* 0x0000001027077211 */ /* 0x080fe200078f18ff */
[----:B------:R-:W-:Y:S01]  /*06d0*/  IMAD.SHL.U32 R9, R9, 0x4, RZ ;  /* 0x0000000409097824 */ /* 0x000fe200078e00ff */
[----:B------:R-:W-:-:S03]  /*06e0*/  LEA.HI R39, R39, R16, RZ, 0x2 ;  /* 0x0000001027277211 */ /* 0x000fc600078f10ff */
[----:B------:R-:W-:Y:S01]  /*06f0*/  IMAD.SHL.U32 R18, R7, 0x10, RZ ;  /* 0x0000001007127824 */ /* 0x000fe200078e00ff */
[----:B------:R-:W-:Y:S01]  /*0700*/  LEA.HI R7, R12, R37, RZ, 0x1 ;  /* 0x000000250c077211 */ /* 0x000fe200078f08ff */
[----:B------:R-:W-:Y:S01]  /*0710*/  IMAD R44, R9, 0x4, R6 ;  /* 0x00000004092c7824 */ /* 0x000fe200078e0206 */
[C---:B------:R-:W-:Y:S01]  /*0720*/  LOP3.LUT R17, R39.reuse, 0xffffffc, RZ, 0xc0, !PT ;  /* 0x0ffffffc27117812 */ /* 0x040fe200078ec0ff */
[----:B------:R-:W-:Y:S01]  /*0730*/  IMAD.SHL.U32 R39, R39, 0x10, RZ ;  /* 0x0000001027277824 */ /* 0x000fe200078e00ff */
[----:B------:R-:W-:Y:S02]  /*0740*/  LOP3.LUT R21, R18, 0x7fffff80, RZ, 0xc0, !PT ;  /* 0x7fffff8012157812 */ /* 0x000fe400078ec0ff */
[----:B------:R-:W-:Y:S01]  /*0750*/  LOP3.LUT R22, R7, 0xfffffffe, RZ, 0xc0, !PT ;  /* 0xfffffffe07167812 */ /* 0x000fe200078ec0ff */
[----:B------:R-:W0:Y:S01]  /*0760*/  LDS.128 R8, [R44] ;  /* 0x000000002c087984 */ /* 0x000e220000000c00 */
[----:B------:R-:W-:Y:S01]  /*0770*/  IMAD.IADD R33, R16, 0x1, -R17 ;  /* 0x0000000110217824 */ /* 0x000fe200078e0a11 */
[-C--:B------:R-:W-:Y:S01]  /*0780*/  LEA.HI R7, R41, R36.reuse, RZ, 0x5 ;  /* 0x0000002429077211 */ /* 0x080fe200078f28ff */
[----:B------:R-:W-:Y:S01]  /*0790*/  IMAD R24, R20, 0x400, R21 ;  /* 0x0000040014187824 */ /* 0x000fe200078e0215 */
[----:B------:R-:W1:Y:S01]  /*07a0*/  LDS.128 R12, [R44+0x800] ;  /* 0x000800002c0c7984 */ /* 0x000e620000000c00 */
[----:B------:R-:W-:Y:S01]  /*07b0*/  IMAD.IADD R37, R37, 0x1, -R22 ;  /* 0x0000000125257824 */ /* 0x000fe200078e0a16 */
[--C-:B------:R-:W-:Y:S01]  /*07c0*/  SHF.R.S32.HI R38, RZ, 0x5, R7.reuse ;  /* 0x00000005ff267819 */ /* 0x100fe20000011407 */
[----:B------:R-:W-:Y:S01]  /*07d0*/  IMAD R33, R33, 0x10, R24 ;  /* 0x0000001021217824 */ /* 0x000fe200078e0218 */
[----:B------:R-:W2:Y:S01]  /*07e0*/  LDS.128 R16, [R44+0x1000] ;  /* 0x001000002c107984 */ /* 0x000ea20000000c00 */
[----:B------:R-:W-:Y:S01]  /*07f0*/  SHF.R.S32.HI R43, RZ, 0x1f, R7 ;  /* 0x0000001fff2b7819 */ /* 0x000fe20000011407 */
[----:B------:R-:W-:Y:S01]  /*0800*/  IMAD.SHL.U32 R40, R37, 0x8, RZ ;  /* 0x0000000825287824 */ /* 0x000fe200078e00ff */
[----:B------:R-:W-:Y:S01]  /*0810*/  LEA.HI R41, R41, R36, RZ, 0x2 ;  /* 0x0000002429297211 */ /* 0x000fe200078f10ff */
[----:B------:R-:W3:Y:S01]  /*0820*/  LDS.128 R20, [R44+0x1800] ;  /* 0x001800002c147984 */ /* 0x000ee20000000c00 */
[----:B------:R-:W-:Y:S01]  /*0830*/  LEA.HI R43, R43, R38, RZ, 0x2 ;  /* 0x000000262b2b7211 */ /* 0x000fe200078f10ff */
[----:B------:R-:W-:Y:S01]  /*0840*/  IMAD.SHL.U32 R37, R37, 0x40, RZ ;  /* 0x0000004025257824 */ /* 0x000fe200078e00ff */
[--C-:B------:R-:W-:Y:S01]  /*0850*/  SHF.R.S32.HI R7, RZ, 0x2, R41.reuse ;  /* 0x00000002ff077819 */ /* 0x100fe20000011429 */
[----:B------:R-:W4:Y:S01]  /*0860*/  LDS.128 R24, [R44+0x2000] ;  /* 0x002000002c187984 */ /* 0x000f220000000c00 */
[----:B------:R-:W-:-:S02]  /*0870*/  SHF.R.S32.HI R42, RZ, 0x1f, R41 ;  /* 0x0000001fff2a7819 */ /* 0x000fc40000011429 */
[----:B------:R-:W-:Y:S01]  /*0880*/  LOP3.LUT R39, R39, 0x40, RZ, 0xc0, !PT ;  /* 0x0000004027277812 */ /* 0x000fe200078ec0ff */
[----:B------:R5:W4:Y:S01]  /*0890*/  LDS.128 R28, [R44+0x2800] ;  /* 0x002800002c1c7984 */ /* 0x000b220000000c00 */
[----:B------:R-:W-:Y:S02]  /*08a0*/  LOP3.LUT R43, R43, 0x7ffffc, RZ, 0xc0, !PT ;  /* 0x007ffffc2b2b7812 */ /* 0x000fe400078ec0ff */
[----:B------:R-:W-:Y:S02]  /*08b0*/  LEA.HI R42, R42, R7, RZ, 0x2 ;  /* 0x000000072a2a7211 */ /* 0x000fe400078f10ff */
[----:B------:R-:W-:Y:S02]  /*08c0*/  LOP3.LUT R40, R39, 0x8, R40, 0xf8, !PT ;  /* 0x0000000827287812 */ /* 0x000fe400078ef828 */
[----:B------:R-:W-:Y:S01]  /*08d0*/  LOP3.LUT R41, R41, 0xfffffffc, RZ, 0xc0, !PT ;  /* 0xfffffffc29297812 */ /* 0x000fe200078ec0ff */
[----:B-----5:R-:W-:Y:S01]  /*08e0*/  IMAD.IADD R44, R38, 0x1, -R43 ;  /* 0x00000001262c7824 */ /* 0x020fe200078e0a2b */
[----:B------:R-:W-:-:S02]  /*08f0*/  SHF.R.U32.HI R39, RZ, 0x3, R39 ;  /* 0x00000003ff277819 */ /* 0x000fc40000011627 */
[----:B------:R-:W-:Y:S01]  /*0900*/  LOP3.LUT R42, R42, 0xffffffc, RZ, 0xc0, !PT ;  /* 0x0ffffffc2a2a7812 */ /* 0x000fe200078ec0ff */
[----:B------:R-:W-:Y:S01]  /*0910*/  IMAD.IADD R36, R36, 0x1, -R41 ;  /* 0x0000000124247824 */ /* 0x000fe200078e0a29 */
[----:B------:R-:W-:Y:S01]  /*0920*/  LOP3.LUT R39, R40, R39, RZ, 0x3c, !PT ;  /* 0x0000002728277212 */ /* 0x000fe200078e3cff */
[----:B------:R-:W-:Y:S01]  /*0930*/  IMAD R44, R44, 0x100, R33 ;  /* 0x000001002c2c7824 */ /* 0x000fe200078e0221 */
[C---:B------:R-:W-:Y:S01]  /*0940*/  ISETP.GE.AND P0, PT, R7.reuse, R32, PT ;  /* 0x000000200700720c */ /* 0x040fe20003f06270 */
[----:B------:R-:W-:Y:S02]  /*0950*/  IMAD.IADD R41, R7, 0x1, -R42 ;  /* 0x0000000107297824 */ /* 0x000fe400078e0a2a */
[----:B------:R-:W-:Y:S02]  /*0960*/  IMAD.IADD R33, R39, 0x1, R44 ;  /* 0x0000000127217824 */ /* 0x000fe400078e022c */
[----:B------:R-:W-:Y:S02]  /*0970*/  IMAD R32, R38, 0x8, R41 ;  /* 0x0000000826207824 */ /* 0x000fe400078e0229 */
[----:B0-----:R-:W-:Y:S01]  /*0980*/  FMUL.FTZ R39, R9, UR4 ;  /* 0x0000000409277c20 */ /* 0x001fe20008410000 */
[----:B------:R-:W-:Y:S01]  /*0990*/  FMUL.FTZ R9, R10, UR4 ;  /* 0x000000040a097c20 */ /* 0x000fe20008410000 */
[----:B------:R-:W-:Y:S01]  /*09a0*/  FMUL.FTZ R38, R11, UR4 ;  /* 0x000000040b267c20 */ /* 0x000fe20008410000 */
[----:B-1----:R-:W-:Y:S01]  /*09b0*/  FMUL.FTZ R10, R12, UR4 ;  /* 0x000000040c0a7c20 */ /* 0x002fe20008410000 */
[----:B------:R-:W-:Y:S01]  /*09c0*/  FMUL.FTZ R11, R14, UR4 ;  /* 0x000000040e0b7c20 */ /* 0x000fe20008410000 */
[----:B------:R-:W-:Y:S01]  /*09d0*/  FMUL.FTZ R14, R15, UR4 ;  /* 0x000000040f0e7c20 */ /* 0x000fe20008410000 */
[----:B------:R-:W-:Y:S01]  /*09e0*/  FMUL.FTZ R13, R13, UR4 ;  /* 0x000000040d0d7c20 */ /* 0x000fe20008410000 */
[----:B--2---:R-:W-:Y:S01]  /*09f0*/  FMUL.FTZ R12, R16, UR4 ;  /* 0x00000004100c7c20 */ /* 0x004fe20008410000 */
[----:B------:R-:W-:Y:S01]  /*0a00*/  FMUL.FTZ R15, R18, UR4 ;  /* 0x00000004120f7c20 */ /* 0x000fe20008410000 */
[----:B------:R-:W-:Y:S01]  /*0a10*/  FMUL.FTZ R18, R19, UR4 ;  /* 0x0000000413127c20 */ /* 0x000fe20008410000 */
[----:B------:R-:W-:Y:S01]  /*0a20*/  F2FP.F16.F32.PACK_AB R11, R14, R11 ;  /* 0x0000000b0e0b723e */ /* 0x000fe200000000ff */
[----:B---3--:R-:W-:Y:S01]  /*0a30*/  FMUL.FTZ R16, R20, UR4 ;  /* 0x0000000414107c20 */ /* 0x008fe20008410000 */
[----:B------:R-:W-:Y:S01]  /*0a40*/  FMUL.FTZ R21, R21, UR4 ;  /* 0x0000000415157c20 */ /* 0x000fe20008410000 */
[----:B------:R-:W-:Y:S01]  /*0a50*/  FMUL.FTZ R19, R22, UR4 ;  /* 0x0000000416137c20 */ /* 0x000fe20008410000 */
[----:B------:R-:W-:Y:S01]  /*0a60*/  FMUL.FTZ R40, R23, UR4 ;  /* 0x0000000417287c20 */ /* 0x000fe20008410000 */
[----:B------:R-:W-:Y:S01]  /*0a70*/  F2FP.F16.F32.PACK_AB R10, R13, R10 ;  /* 0x0000000a0d0a723e */ /* 0x000fe200000000ff */
[----:B------:R-:W-:Y:S01]  /*0a80*/  FMUL.FTZ R8, R8, UR4 ;  /* 0x0000000408087c20 */ /* 0x000fe20008410000 */
[----:B------:R-:W-:Y:S01]  /*0a90*/  F2FP.F16.F32.PACK_AB R14, R21, R16 ;  /* 0x00000010150e723e */ /* 0x000fe200000000ff */
[----:B----4-:R-:W-:Y:S01]  /*0aa0*/  FMUL.FTZ R20, R24, UR4 ;  /* 0x0000000418147c20 */ /* 0x010fe20008410000 */
[----:B------:R-:W-:Y:S01]  /*0ab0*/  LEA.HI R16, R36, R36, RZ, 0x1 ;  /* 0x0000002424107211 */ /* 0x000fe200078f08ff */
[----:B------:R-:W-:Y:S01]  /*0ac0*/  FMUL.FTZ R25, R25, UR4 ;  /* 0x0000000419197c20 */ /* 0x000fe20008410000 */
[----:B------:R-:W-:Y:S01]  /*0ad0*/  F2FP.F16.F32.PACK_AB R13, R18, R15 ;  /* 0x0000000f120d723e */ /* 0x000fe200000000ff */
[----:B------:R-:W-:Y:S01]  /*0ae0*/  FMUL.FTZ R17, R17, UR4 ;  /* 0x0000000411117c20 */ /* 0x000fe20008410000 */
[----:B------:R-:W-:Y:S01]  /*0af0*/  FMUL.FTZ R23, R28, UR4 ;  /* 0x000000041c177c20 */ /* 0x000fe20008410000 */
[----:B------:R-:W-:Y:S01]  /*0b00*/  F2FP.F16.F32.PACK_AB R15, R40, R19 ;  /* 0x00000013280f723e */ /* 0x000fe200000000ff */
[----:B------:R-:W-:-:S02]  /*0b10*/  IMAD.SHL.U32 R36, R36, 0x8, RZ ;  /* 0x0000000824247824 */ /* 0x000fc400078e00ff */
[----:B------:R-:W-:Y:S01]  /*0b20*/  FMUL.FTZ R22, R26, UR4 ;  /* 0x000000041a167c20 */ /* 0x000fe20008410000 */
[----:B------:R-:W-:Y:S02]  /*0b30*/  IMAD.SHL.U32 R18, R16, 0x200, RZ ;  /* 0x0000020010127824 */ /* 0x000fe400078e00ff */
[----:B------:R-:W-:Y:S01]  /*0b40*/  FMUL.FTZ R27, R27, UR4 ;  /* 0x000000041b1b7c20 */ /* 0x000fe20008410000 */
[----:B------:R-:W-:Y:S01]  /*0b50*/  FMUL.FTZ R28, R29, UR4 ;  /* 0x000000041d1c7c20 */ /* 0x000fe20008410000 */
[----:B------:R-:W-:Y:S01]  /*0b60*/  FMUL.FTZ R24, R30, UR4 ;  /* 0x000000041e187c20 */ /* 0x000fe20008410000 */
[----:B------:R-:W-:Y:S01]  /*0b70*/  FMUL.FTZ R31, R31, UR4 ;  /* 0x000000041f1f7c20 */ /* 0x000fe20008410000 */
[----:B------:R-:W-:Y:S01]  /*0b80*/  LOP3.LUT R19, R37, 0x40, RZ, 0xc0, !PT ;  /* 0x0000004025137812 */ /* 0x000fe200078ec0ff */
[----:B------:R-:W-:Y:S01]  /*0b90*/  IMAD R33, R33, 0x2, R6 ;  /* 0x0000000221217824 */ /* 0x000fe200078e0206 */
[----:B------:R-:W-:Y:S02]  /*0ba0*/  F2FP.F16.F32.PACK_AB R8, R39, R8 ;  /* 0x000000082708723e */ /* 0x000fe400000000ff */
[----:B------:R-:W-:-:S02]  /*0bb0*/  F2FP.F16.F32.PACK_AB R9, R38, R9 ;  /* 0x000000092609723e */ /* 0x000fc400000000ff */
[----:B------:R-:W-:Y:S02]  /*0bc0*/  F2FP.F16.F32.PACK_AB R16, R25, R20 ;  /* 0x000000141910723e */ /* 0x000fe400000000ff */
[----:B------:R-:W-:Y:S01]  /*0bd0*/  F2FP.F16.F32.PACK_AB R12, R17, R12 ;  /* 0x0000000c110c723e */ /* 0x000fe200000000ff */
[----:B------:R0:W-:Y:S01]  /*0be0*/  STSM.16.M88.4 [R33+0x6000], R8 ;  /* 0x0060000821007844 */ /* 0x0001e20000000200 */
[----:B------:R-:W-:Y:S02]  /*0bf0*/  LOP3.LUT R21, R18, 0xfffffc00, RZ, 0xc0, !PT ;  /* 0xfffffc0012157812 */ /* 0x000fe400078ec0ff */
[----:B------:R-:W-:Y:S01]  /*0c00*/  LOP3.LUT R20, R19, 0x8, R36, 0xf8, !PT ;  /* 0x0000000813147812 */ /* 0x000fe200078ef824 */
[----:B------:R0:W-:Y:S01]  /*0c10*/  STSM.16.M88.4 [R33+0x7000], R12 ;  /* 0x0070000c21007844 */ /* 0x0001e20000000200 */
[----:B------:R-:W-:Y:S01]  /*0c20*/  SHF.R.U32.HI R25, RZ, 0x3, R19 ;  /* 0x00000003ff197819 */ /* 0x000fe20000011613 */
[----:B------:R-:W-:Y:S01]  /*0c30*/  IMAD.U32 R21, R32, 0x10, R21 ;  /* 0x0000001020157824 */ /* 0x000fe200078e0015 */
[----:B------:R-:W-:-:S02]  /*0c40*/  F2FP.F16.F32.PACK_AB R17, R27, R22 ;  /* 0x000000161b11723e */ /* 0x000fc400000000ff */
[----:B------:R-:W-:Y:S02]  /*0c50*/  F2FP.F16.F32.PACK_AB R18, R28, R23 ;  /* 0x000000171c12723e */ /* 0x000fe400000000ff */
[----:B------:R-:W-:Y:S02]  /*0c60*/  F2FP.F16.F32.PACK_AB R19, R31, R24 ;  /* 0x000000181f13723e */ /* 0x000fe400000000ff */
[----:B------:R-:W-:-:S03]  /*0c70*/  LOP3.LUT R20, R20, R25, RZ, 0x3c, !PT ;  /* 0x0000001914147212 */ /* 0x000fc600078e3cff */
[----:B------:R0:W-:Y:S01]  /*0c80*/  STSM.16.M88.4 [R33+0x8000], R16 ;  /* 0x0080001021007844 */ /* 0x0001e20000000200 */
[----:B------:R-:W-:Y:S06]  /*0c90*/  BAR.SYNC.DEFER_BLOCKING 0x0 ;  /* 0x0000000000007b1d */ /* 0x000fec0000010000 */
[----:B------:R-:W-:Y:S05]  /*0ca0*/  @P0 EXIT ;  /* 0x000000000000094d */ /* 0x000fea0003800000 */
[----:B------:R-:W-:Y:S01]  /*0cb0*/  ULDC UR4, c[0x0][0x244] ;  /* 0x0000910000047ab9 */ /* 0x000fe20000000800 */
[----:B------:R-:W-:Y:S01]  /*0cc0*/  IMAD.IADD R21, R21, 0x1, R20 ;  /* 0x0000000115157824 */ /* 0x000fe200078e0214 */
[----:B------:R-:W-:Y:S01]  /*0cd0*/  ISETP.GE.AND P0, PT, R36, UR4, PT ;  /* 0x0000000424007c0c */ /* 0x000fe2000bf06270 */
[----:B------:R-:W-:Y:S01]  /*0ce0*/  ULDC.64 UR6, c[0x0][0x258] ;  /* 0x0000960000067ab9 */ /* 0x000fe20000000a00 */
[----:B------:R-:W-:Y:S01]  /*0cf0*/  SHF.R.S32.HI R37, RZ, 0x1f, R36 ;  /* 0x0000001fff257819 */ /* 0x000fe20000011424 */
[----:B------:R-:W-:Y:S02]  /*0d00*/  IMAD R21, R21, 0x2, R6 ;  /* 0x0000000215157824 */ /* 0x000fe400078e0206 */
[----:B------:R-:W-:Y:S02]  /*0d10*/  IMAD R5, R5, UR6, RZ ;  /* 0x0000000605057c24 */ /* 0x000fe4000f8e02ff */
[C---:B0-----:R-:W-:Y:S01]  /*0d20*/  IMAD.WIDE.U32 R16, R2.reuse, UR6, R36 ;  /* 0x0000000602107c25 */ /* 0x041fe2000f8e0024 */
[----:B------:R-:W0:Y:S03]  /*0d30*/  LDS.128 R8, [R21+0x7000] ;  /* 0x0070000015087984 */ /* 0x000e260000000c00 */
[----:B------:R-:W-:Y:S01]  /*0d40*/  IMAD R5, R2, UR7, R5 ;  /* 0x0000000702057c24 */ /* 0x000fe2000f8e0205 */
[----:B------:R-:W-:Y:S01]  /*0d50*/  IADD3 R2, P1, R7, R34, RZ ;  /* 0x0000002207027210 */ /* 0x000fe20007f3e0ff */
[----:B------:R-:W1:Y:S01]  /*0d60*/  @!P0 LDS.128 R12, [R21+0x6000] ;  /* 0x00600000150c8984 */ /* 0x000e620000000c00 */
[----:B------:R-:W-:Y:S01]  /*0d70*/  ULDC.64 UR6, c[0x0][0x260] ;  /* 0x0000980000067ab9 */ /* 0x000fe20000000a00 */
[----:B------:R-:W-:-:S02]  /*0d80*/  IMAD.IADD R17, R17, 0x1, R5 ;  /* 0x0000000111117824 */ /* 0x000fc400078e0205 */
[----:B------:R-:W-:Y:S01]  /*0d90*/  IMAD R5, R3, UR6, RZ ;  /* 0x0000000603057c24 */ /* 0x000fe2000f8e02ff */
[----:B------:R-:W-:Y:S01]  /*0da0*/  LEA.HI.X.SX32 R3, R7, R35, 0x1, P1 ;  /* 0x0000002307037211 */ /* 0x000fe200008f0eff */
[----:B------:R-:W-:-:S04]  /*0db0*/  IMAD.WIDE.U32 R6, R0, UR6, R16 ;  /* 0x0000000600067c25 */ /* 0x000fc8000f8e0010 */
[----:B------:R-:W-:Y:S01]  /*0dc0*/  IMAD R19, R0, UR7, R5 ;  /* 0x0000000700137c24 */ /* 0x000fe2000f8e0205 */
[----:B------:R-:W-:Y:S01]  /*0dd0*/  ULDC.64 UR6, c[0x0][0x250] ;  /* 0x0000940000067ab9 */ /* 0x000fe20000000a00 */
[----:B------:R-:W-:-:S04]  /*0de0*/  IMAD.WIDE R4, R4, 0x40, R2 ;  /* 0x0000004004047825 */ /* 0x000fc800078e0202 */
[----:B------:R-:W-:Y:S02]  /*0df0*/  IMAD R3, R5, UR6, RZ ;  /* 0x0000000605037c24 */ /* 0x000fe4000f8e02ff */
[----:B------:R-:W-:Y:S02]  /*0e00*/  IMAD.IADD R7, R7, 0x1, R19 ;  /* 0x0000000107077824 */ /* 0x000fe400078e0213 */
[C---:B------:R-:W-:Y:S02]  /*0e10*/  VIADD R0, R36.reuse, 0x20 ;  /* 0x0000002024007836 */ /* 0x040fe40000000000 */
[----:B------:R-:W-:Y:S02]  /*0e20*/  VIADD R36, R36, 0x40 ;  /* 0x0000004024247836 */ /* 0x000fe40000000000 */
[----:B------:R-:W-:Y:S01]  /*0e30*/  IMAD R3, R4, UR7, R3 ;  /* 0x0000000704037c24 */ /* 0x000fe2000f8e0203 */
[----:B------:R-:W-:Y:S01]  /*0e40*/  ISETP.GE.AND P1, PT, R0, UR4, PT ;  /* 0x0000000400007c0c */ /* 0x000fe2000bf26270 */
[----:B------:R-:W-:Y:S01]  /*0e50*/  IMAD.WIDE.U32 R4, R4, UR6, R6 ;  /* 0x0000000604047c25 */ /* 0x000fe2000f8e0006 */
[----:B------:R-:W-:Y:S01]  /*0e60*/  ISETP.GE.AND P2, PT, R36, UR4, PT ;  /* 0x0000000424007c0c */ /* 0x000fe2000bf46270 */
[----:B------:R-:W-:-:S02]  /*0e70*/  ULDC.64 UR6, c[0x0][0x238] ;  /* 0x00008e0000067ab9 */ /* 0x000fc40000000a00 */
[----:B------:R-:W-:Y:S01]  /*0e80*/  IMAD.IADD R3, R5, 0x1, R3 ;  /* 0x0000000105037824 */ /* 0x000fe200078e0203 */
[----:B------:R-:W-:-:S04]  /*0e90*/  LEA R2, P3, R4, UR6, 0x1 ;  /* 0x0000000604027c11 */ /* 0x000fc8000f8608ff */
[----:B------:R-:W-:-:S05]  /*0ea0*/  LEA.HI.X R3, R4, UR7, R3, 0x1, P3 ;  /* 0x0000000704037c11 */ /* 0x000fca00098f0c03 */
[----:B0-----:R0:W-:Y:S04]  /*0eb0*/  @!P1 STG.E.128 desc[UR8][R2.64+0x40], R8 ;  /* 0x0000400802009986 */ /* 0x0011e8000c101d08 */
[----:B-1----:R0:W-:Y:S01]  /*0ec0*/  @!P0 STG.E.128 desc[UR8][R2.64], R12 ;  /* 0x0000000c02008986 */ /* 0x0021e2000c101d08 */
[----:B------:R-:W-:Y:S05]  /*0ed0*/  @P2 EXIT ;  /* 0x000000000000294d */ /* 0x000fea0003800000 */
[----:B------:R-:W1:Y:S04]  /*0ee0*/  LDS.128 R4, [R21+0x8000] ;  /* 0x0080000015047984 */ /* 0x000e680000000c00 */
[----:B-1----:R-:W-:Y:S01]  /*0ef0*/  STG.E.128 desc[UR8][R2.64+0x80], R4 ;  /* 0x0000800402007986 */ /* 0x002fe2000c101d08 */
[----:B------:R-:W-:Y:S05]  /*0f00*/  EXIT ;  /* 0x000000000000794d */ /* 0x000fea0003800000 */
.L_x_3112:
        /* <DEDUP_REMOVED lines=15> */
.L_x_3320:


//--------------------- .text._ZN7cutlass13device_kernelIN5flash11enable_sm90INS1_16FlashAttnBwdSm90INS1_25CollectiveMainloopBwdSm90ILi2ELi2ELi2EN4cute5tupleIJNS5_1CILi1EEES8_S8_EEENS6_IJNS7_ILi64EEENS7_ILi128EEENS7_ILi96EEEEEENS_6half_tEfNS_4arch4Sm90ELb1ELb0ELb0ELb1ELb1ELb1ELb0ELb0ELi2ELi1ELi2ELi1ELb1EEENS1_24CollectiveEpilogueBwdGQAISD_fSG_Li256ELb1ELb1EEENS1_25SingleTileBwdLPTSchedulerILb1ELi128ELb1EEEEEEEEEvNT_6ParamsE --------------------------
	.section	.text._ZN7cutlass13device_kernelIN5flash11enable_sm90INS1_16FlashAttnBwdSm90INS1_25CollectiveMainloopBwdSm90ILi2ELi2ELi2EN4cute5tupleIJNS5_1CILi1EEES8_S8_EEENS6_IJNS7_ILi64EEENS7_ILi128EEENS7_ILi96EEEEEENS_6half_tEfNS_4arch4Sm90ELb1ELb0ELb0ELb1ELb1ELb1ELb0ELb0ELi2ELi1ELi2ELi1ELb1EEENS1_24CollectiveEpilogueBwdGQAISD_fSG_Li256ELb1ELb1EEENS1_25SingleTileBwdLPTSchedulerILb1ELi128ELb1EEEEEEEEEvNT_6ParamsE,"ax",@progbits
	.align	128
.text._ZN7cutlass13device_kernelIN5flash11enable_sm90INS1_16FlashAttnBwdSm90INS1_25CollectiveMainloopBwdSm90ILi2ELi2ELi2EN4cute5tupleIJNS5_1CILi1EEES8_S8_EEENS6_IJNS7_ILi64EEENS7_ILi128EEENS7_ILi96EEEEEENS_6half_tEfNS_4arch4Sm90ELb1ELb0ELb0ELb1ELb1ELb1ELb0ELb0ELi2ELi1ELi2ELi1ELb1EEENS1_24CollectiveEpilogueBwdGQAISD_fSG_Li256ELb1ELb1EEENS1_25SingleTileBwdLPTSchedulerILb1ELi128ELb1EEEEEEEEEvNT_6ParamsE:
        .type           _ZN7cutlass13device_kernelIN5flash11enable_sm90INS1_16FlashAttnBwdSm90INS1_25CollectiveMainloopBwdSm90ILi2ELi2ELi2EN4cute5tupleIJNS5_1CILi1EEES8_S8_EEENS6_IJNS7_ILi64EEENS7_ILi128EEENS7_ILi96EEEEEENS_6half_tEfNS_4arch4Sm90ELb1ELb0ELb0ELb1ELb1ELb1ELb0ELb0ELi2ELi1ELi2ELi1ELb1EEENS1_24CollectiveEpilogueBwdGQAISD_fSG_Li256ELb1ELb1EEENS1_25SingleTileBwdLPTSchedulerILb1ELi128ELb1EEEEEEEEEvNT_6ParamsE,@function
        .size           _ZN7cutlass13device_kernelIN5flash11enable_sm90INS1_16FlashAttnBwdSm90INS1_25CollectiveMainloopBwdSm90ILi2ELi2ELi2EN4cute5tupleIJNS5_1CILi1EEES8_S8_EEENS6_IJNS7_ILi64EEENS7_ILi128EEENS7_ILi96EEEEEENS_6half_tEfNS_4arch4Sm90ELb1ELb0ELb0ELb1ELb1ELb1ELb0ELb0ELi2ELi1ELi2ELi1ELb1EEENS1_24CollectiveEpilogueBwdGQAISD_fSG_Li256ELb1ELb1EEENS1_25SingleTileBwdLPTSchedulerILb1ELi128ELb1EEEEEEEEEvNT_6ParamsE,(.L_x_3321 - _ZN7cutlass13device_kernelIN5flash11enable_sm90INS1_16FlashAttnBwdSm90INS1_25CollectiveMainloopBwdSm90ILi2ELi2ELi2EN4cute5tupleIJNS5_1CILi1EEES8_S8_EEENS6_IJNS7_ILi64EEENS7_ILi128EEENS7_ILi96EEEEEENS_6half_tEfNS_4arch4Sm90ELb1ELb0ELb0ELb1ELb1ELb1ELb0ELb0ELi2ELi1ELi2ELi1ELb1EEENS1_24CollectiveEpilogueBwdGQAISD_fSG_Li256ELb1ELb1EEENS1_25SingleTileBwdLPTSchedulerILb1ELi128ELb1EEEEEEEEEvNT_6ParamsE)
        .other          _ZN7cutlass13device_kernelIN5flash11enable_sm90INS1_16FlashAttnBwdSm90INS1_25CollectiveMainloopBwdSm90ILi2ELi2ELi2EN4cute5tupleIJNS5_1CILi1EEES8_S8_EEENS6_IJNS7_ILi64EEENS7_ILi128EEENS7_ILi96EEEEEENS_6half_tEfNS_4arch4Sm90ELb1ELb0ELb0ELb1ELb1ELb1ELb0ELb0ELi2ELi1ELi2ELi1ELb1EEENS1_24CollectiveEpilogueBwdGQAISD_fSG_Li256ELb1ELb1EEENS1_25SingleTileBwdLPTSchedulerILb1ELi128ELb1EEEEEEEEEvNT_6ParamsE,@"STO_CUDA_ENTRY STV_DEFAULT"
_ZN7cutlass13device_kernelIN5flash11enable_sm90INS1_16FlashAttnBwdSm90INS1_25CollectiveMainloopBwdSm90ILi2ELi2ELi2EN4cute5tupleIJNS5_1CILi1EEES8_S8_EEENS6_IJNS7_ILi64EEENS7_ILi128EEENS7_ILi96EEEEEENS_6half_tEfNS_4arch4Sm90ELb1ELb0ELb0ELb1ELb1ELb1ELb0ELb0ELi2ELi1ELi2ELi1ELb1EEENS1_24CollectiveEpilogueBwdGQAISD_fSG_Li256ELb1ELb1EEENS1_25SingleTileBwdLPTSchedulerILb1ELi128ELb1EEEEEEEEEvNT_6ParamsE:
        /* <DEDUP_REMOVED lines=24> */
.L_x_3114:
[----:B------:R-:W-:Y:S05]  /*0180*/  BSYNC B0 ;  /* 0x0000000000007941 */ /* 0x000fea0003800000 */
.L_x_3113:
        /* <DEDUP_REMOVED lines=37> */
.L_x_3115:
        /* <DEDUP_REMOVED lines=22> */
.L_x_3116:
[----:B------:R-:W-:Y:S01]  /*0540*/  PLOP3.LUT P0, PT, PT, PT, UP0, 0x80, 0x0 ;  /* 0x000000000000781c */ /* 0x000fe20003f0f008 */
[----:B------:R-:W-:Y:S01]  /*0550*/  NOP ;  /* 0x0000000000007918 */ /* 0x000fe20000000000 */
[----:B------:R-:W-:Y:S01]  /*0560*/  ULDC.64 UR46, c[0x0][0x208] ;  /* 0x00008200002e7ab9 */ /* 0x000fe20000000a00 */
[----:B------:R-:W-:Y:S01]  /*0570*/  BSSY B6, `(.L_x_3117) ;  /* 0x00009fc000067945 */ /* 0x000fe20003800000 */
[----:B-12-4-:R-:W-:Y:S09]  /*0580*/  BAR.SYNC.DEFER_BLOCKING 0x0 ;  /* 0x0000000000007b1d */ /* 0x016ff20000010000 */
[----:B------:R-:W-:Y:S05]  /*0590*/  @!P0 BRA `(.L_x_3118) ;  /* 0x0000005000b48947 */ /* 0x000fea0003800000 */
.L_x_3119:
        /* <DEDUP_REMOVED lines=32> */
.L_x_3120:
[----:B------:R-:W-:Y:S01]  /*07a0*/  ULDC UR8, c[0x0][0x8cc] ;  /* 0x0002330000087ab9 */ /* 0x000fe20000000800 */
[----:B------:R-:W-:Y:S01]  /*07b0*/  UMOV UR7, UR9 ;  /* 0x0000000900077c82 */ /* 0x000fe20008000000 */
[----:B------:R-:W-:-:S11]  /*07c0*/  UISETP.NE.AND UP0, UPT, UR8, 0x1, UPT ;  /* 0x000000010800788c */ /* 0x000fd6000bf05270 */
[----:B------:R-:W-:Y:S02]  /*07d0*/  @UP0 ULDC.64 UR10, c[0x0][0x8d0] ;  /* 0x00023400000a0ab9 */ /* 0x000fe40000000a00 */
[----:B------:R-:W-:-:S04]  /*07e0*/  UIMAD.WIDE.U32 UR4, UR9, UR10, URZ ;  /* 0x0000000a090472a5 */ /* 0x000fc8000f8e003f */
[----:B------:R-:W-:-:S04]  /*07f0*/  @UP0 USHF.R.U32.HI UR7, URZ, UR11, UR5 ;  /* 0x0000000b3f070299 */ /* 0x000fc80008011605 */
[----:B------:R-:W-:-:S12]  /*0800*/  UIMAD UR4, UR7, UR8, URZ ;  /* 0x00000008070472a4 */ /* 0x000fd8000f8e023f */
.L_x_3121:
        /* <DEDUP_REMOVED lines=23> */
.L_x_3122:
        /* <DEDUP_REMOVED lines=14> */
.L_x_3124:
[----:B------:R-:W-:-:S05]  /*0a60*/  ULDC UR4, c[0x0][0x8f4] ;  /* 0x00023d0000047ab9 */ /* 0x000fca0000000800 */
.L_x_3123:
        /* <DEDUP_REMOVED lines=24> */
.L_x_3126:
        /* <DEDUP_REMOVED lines=14> */
.L_x_3127:
        /* <DEDUP_REMOVED lines=11> */
.L_x_3128:
        /* <DEDUP_REMOVED lines=13> */
.L_x_3129:
        /* <DEDUP_REMOVED lines=84> */
.L_x_3132:
        /* <DEDUP_REMOVED lines=15> */
.L_x_3131:
        /* <DEDUP_REMOVED lines=22> */
.L_x_3134:
        /* <DEDUP_REMOVED lines=15> */
.L_x_3133:
[----:B------:R-:W-:Y:S01]  /*16d0*/  SHF.R.S32.HI R23, RZ, 0x1f, R22 ;  /* 0x0000001fff177819 */ /* 0x000fe20000011416 */
[----:B------:R-:W-:-:S03]  /*16e0*/  UMOV UR4, 0xffffffff ;  /* 0xffffffff00047882 */ /* 0x000fc60000000000 */
[----:B------:R-:W-:-:S04]  /*16f0*/  LEA.HI R0, R23, R22, RZ, 0x7 ;  /* 0x0000001617007211 */ /* 0x000fc800078f38ff */
[----:B------:R-:W-:Y:S01]  /*1700*/  SHF.R.S32.HI R19, RZ, 0x7, R0 ;  /* 0x00000007ff137819 */ /* 0x000fe20000011400 */
[----:B------:R-:W-:Y:S06]  /*1710*/  BRA.DIV UR4, `(.L_x_3135) ;  /* 0x0000008e048c7947 */ /* 0x000fec000b800000 */
[----:B------:R1:W2:Y:S02]  /*1720*/  SHFL.IDX PT, R14, R19, RZ, 0x1f ;  /* 0x00001fff130e7589 */ /* 0x0002a400000e0000 */
.L_x_3251:
        /* <DEDUP_REMOVED lines=15> */
.L_x_3136:
        /* <DEDUP_REMOVED lines=19> */
.L_x_3138:
        /* <DEDUP_REMOVED lines=121> */
.L_x_3149:
[----:B------:R-:W-:-:S06]  /*20e0*/  UISETP.NE.AND UP0, UPT, UR9, 0x3, UPT ;  /* 0x000000030900788c */ /* 0x000fcc000bf05270 */
[----:B------:R-:W-:-:S13]  /*20f0*/  PLOP3.LUT P0, PT, PT, PT, UP0, 0x80, 0x0 ;  /* 0x000000000000781c */ /* 0x000fda0003f0f008 */
[----:B-1----:R-:W-:Y:S05]  /*2100*/  @!P0 BRA `(.L_x_3139) ;  /* 0x0000000000048947 */ /* 0x002fea0003800000 */
[----:B------:R-:W-:Y:S01]  /*2110*/  BPT.TRAP 0x1 ;  /* 0x000000040000795c */ /* 0x000fe20000300000 */
.L_x_3139:
[----:B------:R-:W-:Y:S01]  /*2120*/  R2UR UR7, R2 ;  /* 0x00000000020772ca */ /* 0x000fe200000e0000 */
[----:B------:R-:W-:-:S05]  /*2130*/  IMAD.U32 R6, RZ, RZ, UR4 ;  /* 0x00000004ff067e24 */ /* 0x000fca000f8e00ff */
[----:B------:R-:W-:-:S07]  /*2140*/  SHF.L.U32 R6, R6, 0x1f, RZ ;  /* 0x0000001f06067819 */ /* 0x000fce00000006ff */
[----:B------:R-:W-:-:S09]  /*2150*/  ULEA UR7, UR5, UR7, 0x3 ;  /* 0x0000000705077291 */ /* 0x000fd2000f8e183f */
[----:B------:R1:W2:Y:S01]  /*2160*/  SYNCS.PHASECHK.TRANS64.TRYWAIT P1, [UR7+0x26810], R6 ;  /* 0x02681006ff0075a7 */ /* 0x0002a20008020147 */
[----:B------:R-:W-:Y:S05]  /*2170*/  @!P0 BRA `(.L_x_3140) ;  /* 0x0000000000048947 */ /* 0x000fea0003800000 */
[----:B------:R-:W-:Y:S01]  /*2180*/  BPT.TRAP 0x1 ;  /* 0x000000040000795c */ /* 0x000fe20000300000 */
.L_x_3140:
[----:B--2---:R-:W-:Y:S05]  /*2190*/  @P1 BRA `(.L_x_3141) ;  /* 0x0000000000081947 */ /* 0x004fea0003800000 */
[----:B------:R-:W2:Y:S02]  /*21a0*/  SYNCS.PHASECHK.TRANS64.TRYWAIT P1, [UR7+0x26810], R6 ;  /* 0x02681006ff0075a7 */ /* 0x000ea40008020147 */
[----:B--2---:R-:W-:Y:S05]  /*21b0*/  @!P1 BRA `(.L_x_3142) ;  /* 0x0000008400189947 */ /* 0x004fea0003800000 */
.L_x_3141:
        /* <DEDUP_REMOVED lines=66> */
.L_x_3143:
[----:B------:R1:W1:Y:S01]  /*25e0*/  SYNCS.PHASECHK.TRANS64.TRYWAIT P1, [UR7+0x26830], R6 ;  /* 0x02683006ff0075a7 */ /* 0x0002620008020147 */
[----:B------:R-:W-:Y:S05]  /*25f0*/  @!P0 BRA `(.L_x_3144) ;  /* 0x0000000000048947 */ /* 0x000fea0003800000 */
[----:B------:R-:W-:Y:S01]  /*2600*/  BPT.TRAP 0x1 ;  /* 0x000000040000795c */ /* 0x000fe20000300000 */
.L_x_3144:
[----:B-1----:R-:W-:Y:S05]  /*2610*/  @P1 BRA `(.L_x_3145) ;  /* 0x0000000000081947 */ /* 0x002fea0003800000 */
[----:B------:R-:W1:Y:S02]  /*2620*/  SYNCS.PHASECHK.TRANS64.TRYWAIT P1, [UR7+0x26830], R6 ;  /* 0x02683006ff0075a7 */ /* 0x000e640008020147 */
[----:B-1----:R-:W-:Y:S05]  /*2630*/  @!P1 BRA `(.L_x_3146) ;  /* 0x0000008000109947 */ /* 0x002fea0003800000 */
.L_x_3145:
        /* <DEDUP_REMOVED lines=474> */
.L_x_3147:
        /* <DEDUP_REMOVED lines=46> */
.L_x_3148:
        /* <DEDUP_REMOVED lines=62> */
.L_x_3130:
[----:B------:R-:W-:Y:S05]  /*4aa0*/  @P0 BRA `(.L_x_3125) ;  /* 0x0000005800a00947 */ /* 0x000fea0003800000 */
[----:B------:R-:W-:Y:S01]  /*4ab0*/  ULDC.64 UR4, c[0x0][0x878] ;  /* 0x00021e0000047ab9 */ /* 0x000fe20000000a00 */
[----:B-1----:R-:W1:Y:S01]  /*4ac0*/  S2R R4, SR_TID.X ;  /* 0x0000000000047919 */ /* 0x002e620000002100 */
[----:B------:R-:W-:Y:S01]  /*4ad0*/  UISETP.NE.U32.AND UP0, UPT, UR4, URZ, UPT ;  /* 0x0000003f0400728c */ /* 0x000fe2000bf05070 */
[----:B------:R-:W2:Y:S01]  /*4ae0*/  S2UR UR15, SR_CgaCtaId ;  /* 0x00000000000f79c3 */ /* 0x000ea20000008800 */
[----:B------:R-:W-:Y:S01]  /*4af0*/  ULDC UR12, c[0x0][0x870] ;  /* 0x00021c00000c7ab9 */ /* 0x000fe20000000800 */
[----:B------:R-:W-:Y:S01]  /*4b00*/  ULDC UR13, c[0x0][0x80c] ;  /* 0x00020300000d7ab9 */ /* 0x000fe20000000800 */
[----:B------:R-:W-:Y:S01]  /*4b10*/  UISETP.NE.AND.EX UP0, UPT, UR5, URZ, UPT, UP0 ;  /* 0x0000003f0500728c */ /* 0x000fe2000bf05300 */
[----:B------:R-:W-:Y:S01]  /*4b20*/  ULDC.64 UR10, c[0x0][0x868] ;  /* 0x00021a00000a7ab9 */ /* 0x000fe20000000a00 */
[----:B------:R-:W-:Y:S01]  /*4b30*/  ULDC.64 UR18, c[0x0][0x818] ;  /* 0x0002060000127ab9 */ /* 0x000fe20000000a00 */
[----:B------:R-:W-:Y:S01]  /*4b40*/  ULDC.64 UR20, c[0x0][0x840] ;  /* 0x0002100000147ab9 */ /* 0x000fe20000000a00 */
[----:B------:R-:W-:-:S02]  /*4b50*/  ULDC.64 UR22, c[0x0][0x848] ;  /* 0x0002120000167ab9 */ /* 0x000fc40000000a00 */
[----:B------:R-:W-:-:S05]  /*4b60*/  PLOP3.LUT P0, PT, PT, PT, UP0, 0x80, 0x0 ;  /* 0x000000000000781c */ /* 0x000fca0003f0f008 */
[----:B------:R-:W-:Y:S02]  /*4b70*/  @UP0 ULDC.64 UR4, c[0x0][0x878] ;  /* 0x00021e0000040ab9 */ /* 0x000fe40000000a00 */
[----:B------:R-:W-:-:S06]  /*4b80*/  @UP0 UIMAD.WIDE UR4, UR37, 0x4, UR4 ;  /* 0x00000004250408a5 */ /* 0x000fcc000f8e0204 */
[----:B------:R-:W-:Y:S01]  /*4b90*/  IMAD.U32 R2, RZ, RZ, UR4 ;  /* 0x00000004ff027e24 */ /* 0x000fe2000f8e00ff */
[----:B------:R-:W-:Y:S01]  /*4ba0*/  ULDC UR4, c[0x0][0x850] ;  /* 0x0002140000047ab9 */ /* 0x000fe20000000800 */
[----:B------:R-:W-:-:S05]  /*4bb0*/  IMAD.U32 R3, RZ, RZ, UR5 ;  /* 0x00000005ff037e24 */ /* 0x000fca000f8e00ff */
[----:B------:R3:W4:Y:S01]  /*4bc0*/  @P0 LDG.E R2, desc[UR46][R2.64] ;  /* 0x0000002e02020981 */ /* 0x000722000c1e1900 */
[----:B------:R-:W-:Y:S01]  /*4bd0*/  UISETP.NE.AND UP1, UPT, UR4, 0x1, UPT ;  /* 0x000000010400788c */ /* 0x000fe2000bf25270 */
[----:B------:R-:W-:Y:S01]  /*4be0*/  BSSY B0, `(.L_x_3150) ;  /* 0x000005c000007945 */ /* 0x000fe20003800000 */
[----:B------:R-:W-:Y:S01]  /*4bf0*/  UIMAD UR12, UR39, UR12, URZ ;  /* 0x0000000c270c72a4 */ /* 0x000fe2000f8e023f */
[C---:B-1----:R-:W-:Y:S01]  /*4c00*/  ISETP.NE.AND P1, PT, R4.reuse, 0x80, PT ;  /* 0x000000800400780c */ /* 0x042fe20003f25270 */
[----:B------:R-:W-:Y:S01]  /*4c10*/  UMOV UR5, UR36 ;  /* 0x0000002400057c82 */ /* 0x000fe20008000000 */
[----:B------:R-:W-:Y:S02]  /*4c20*/  UIMAD UR9, UR37, UR13, URZ ;  /* 0x0000000d250972a4 */ /* 0x000fe4000f8e023f */
[----:B------:R-:W-:Y:S01]  /*4c30*/  UIMAD UR12, UR12, UR13, URZ ;  /* 0x0000000d0c0c72a4 */ /* 0x000fe2000f8e023f */
[----:B---3--:R-:W-:Y:S01]  /*4c40*/  VIADD R3, R4, 0xffffff80 ;  /* 0xffffff8004037836 */ /* 0x008fe20000000000 */
[----:B------:R-:W-:-:S02]  /*4c50*/  UIMAD UR39, UR39, 0x3000, URZ ;  /* 0x00003000272778a4 */ /* 0x000fc4000f8e023f */
[----:B------:R-:W-:Y:S01]  /*4c60*/  @UP1 ULDC UR6, c[0x0][0x854] ;  /* 0x0002150000061ab9 */ /* 0x000fe20000000800 */
[----:B------:R-:W-:Y:S01]  /*4c70*/  @UP1 ULDC UR14, c[0x0][0x858] ;  /* 0x00021600000e1ab9 */ /* 0x000fe20000000800 */
[----:B------:R-:W-:Y:S01]  /*4c80*/  SHF.R.S32.HI R0, RZ, 0x1f, R3 ;  /* 0x0000001fff007819 */ /* 0x000fe20000011403 */
[----:B------:R-:W-:Y:S02]  /*4c90*/  UIMAD.WIDE.U32 UR6, UR36, UR6, URZ ;  /* 0x00000006240672a5 */ /* 0x000fe4000f8e003f */
[----:B------:R-:W-:Y:S02]  /*4ca0*/  USHF.R.S32.HI UR13, URZ, 0x1f, UR12 ;  /* 0x0000001f3f0d7899 */ /* 0x000fe4000801140c */
[----:B------:R-:W-:Y:S02]  /*4cb0*/  @UP1 USHF.R.U32.HI UR5, URZ, UR14, UR7 ;  /* 0x0000000e3f051299 */ /* 0x000fe40008011607 */
[----:B------:R-:W-:Y:S02]  /*4cc0*/  USHF.R.S32.HI UR7, URZ, 0x1f, UR9 ;  /* 0x0000001f3f077899 */ /* 0x000fe40008011409 */
[----:B------:R-:W-:-:S02]  /*4cd0*/  USHF.R.S32.HI UR16, URZ, 0x1f, UR5 ;  /* 0x0000001f3f107899 */ /* 0x000fc40008011405 */
[----:B------:R-:W-:Y:S02]  /*4ce0*/  UIADD3 UR9, UP1, UP2, UR12, UR9, UR5 ;  /* 0x000000090c097290 */ /* 0x000fe4000fa3e005 */
[----:B------:R-:W-:Y:S02]  /*4cf0*/  UIMAD UR17, UR16, UR20, URZ ;  /* 0x00000014101172a4 */ /* 0x000fe4000f8e023f */
[----:B------:R-:W-:-:S04]  /*4d00*/  UIADD3.X UR7, UR13, UR7, UR16, UP1, UP2 ;  /* 0x000000070d077290 */ /* 0x000fc80008fe4410 */
[----:B------:R-:W-:Y:S01]  /*4d10*/  USHF.L.U64.HI UR7, UR9, 0x2, UR7 ;  /* 0x0000000209077899 */ /* 0x000fe20008010207 */
        /* <DEDUP_REMOVED lines=14> */
[----:B------:R-:W-:Y:S02]  /*4e00*/  UIADD3 UR9, UP1, UR6, UR10, URZ ;  /* 0x0000000a06097290 */ /* 0x000fe4000ff3e03f */
[----:B------:R-:W-:Y:S02]  /*4e10*/  @UP0 UIMAD UR12, UR8, 0x3000, URZ ;  /* 0x00003000080c08a4 */ /* 0x000fe4000f8e023f */
[----:B------:R-:W-:Y:S01]  /*4e20*/  UIADD3.X UR11, UR7, UR11, URZ, UP1, !UPT ;  /* 0x0000000b070b7290 */ /* 0x000fe20008ffe43f */
[----:B------:R-:W-:Y:S01]  /*4e30*/  UMOV UR8, 0x400 ;  /* 0x0000040000087882 */ /* 0x000fe20000000000 */
[----:B------:R-:W-:Y:S01]  /*4e40*/  @UP0 USHF.R.S32.HI UR13, URZ, 0x1f, UR12 ;  /* 0x0000001f3f0d0899 */ /* 0x000fe2000801140c */
[----:B------:R-:W-:Y:S01]  /*4e50*/  IMAD.U32 R2, RZ, RZ, UR9 ;  /* 0x00000009ff027e24 */ /* 0x000fe2000f8e00ff */
[----:B--2---:R-:W-:-:S02]  /*4e60*/  ULEA UR8, UR15, UR8, 0x18 ;  /* 0x000000080f087291 */ /* 0x004fc4000f8ec03f */
[----:B------:R-:W-:Y:S01]  /*4e70*/  IMAD.U32 R3, RZ, RZ, UR11 ;  /* 0x0000000bff037e24 */ /* 0x000fe2000f8e00ff */
[----:B------:R-:W-:Y:S01]  /*4e80*/  @!UP0 UMOV UR12, URZ ;  /* 0x0000003f000c8c82 */ /* 0x000fe20008000000 */
[----:B------:R-:W-:Y:S02]  /*4e90*/  UIMAD UR10, UR16, UR18, URZ ;  /* 0x00000012100a72a4 */ /* 0x000fe4000f8e023f */
[----:B------:R-:W-:Y:S01]  /*4ea0*/  UIADD3 UR14, UP1, UR39, UR12, URZ ;  /* 0x0000000c270e7290 */ /* 0x000fe2000ff3e03f */
[----:B------:R-:W-:Y:S01]  /*4eb0*/  LEA R0, R0, UR8, 0x2 ;  /* 0x0000000800007c11 */ /* 0x000fe2000f8e10ff */
[----:B------:R-:W-:Y:S01]  /*4ec0*/  @!UP0 UMOV UR13, URZ ;  /* 0x0000003f000d8c82 */ /* 0x000fe20008000000 */
[----:B------:R-:W-:Y:S02]  /*4ed0*/  UIMAD UR16, UR5, UR19, UR10 ;  /* 0x00000013051072a4 */ /* 0x000fe4000f8e020a */
[----:B------:R-:W-:Y:S01]  /*4ee0*/  ULEA.HI.X.SX32 UR15, UR39, UR13, 0x1, UP1 ;  /* 0x0000000d270f7291 */ /* 0x000fe200088f0e3f */
[----:B------:R1:W-:Y:S01]  /*4ef0*/  STS.128 [R0], R24 ;  /* 0x0000001800007388 */ /* 0x0003e20000000c00 */
[----:B------:R-:W-:-:S02]  /*4f00*/  USHF.R.S32.HI UR10, URZ, 0x1f, UR37 ;  /* 0x0000001f3f0a7899 */ /* 0x000fc40008011425 */
[----:B------:R-:W-:Y:S01]  /*4f10*/  UIMAD.WIDE.U32 UR12, UR5, UR18, UR14 ;  /* 0x00000012050c72a5 */ /* 0x000fe2000f8e000e */
[----:B------:R1:W-:Y:S01]  /*4f20*/  STS.128 [R0+0x800], R28 ;  /* 0x0008001c00007388 */ /* 0x0003e20000000c00 */
[----:B------:R-:W-:Y:S02]  /*4f30*/  UIMAD UR18, UR5, UR21, UR17 ;  /* 0x00000015051272a4 */ /* 0x000fe4000f8e0211 */
[----:B------:R-:W-:Y:S01]  /*4f40*/  UIMAD.WIDE.U32 UR14, UR5, UR20, UR14 ;  /* 0x00000014050e72a5 */ /* 0x000fe2000f8e000e */
[----:B------:R1:W-:Y:S01]  /*4f50*/  STS.128 [R0+0x1000], R32 ;  /* 0x0010002000007388 */ /* 0x0003e20000000c00 */
[----:B------:R-:W-:Y:S01]  /*4f60*/  USEL UR10, UR10, URZ, !UP0 ;  /* 0x0000003f0a0a7287 */ /* 0x000fe2000c000000 */
[----:B------:R-:W-:Y:S02]  /*4f70*/  ULDC.64 UR20, c[0x0][0x820] ;  /* 0x0002080000147ab9 */ /* 0x000fe40000000a00 */
[----:B------:R1:W-:Y:S01]  /*4f80*/  STS.128 [R0+0x1800], R36 ;  /* 0x0018002400007388 */ /* 0x0003e20000000c00 */
[----:B------:R-:W-:-:S02]  /*4f90*/  UIADD3 UR13, UR13, UR16, URZ ;  /* 0x000000100d0d7290 */ /* 0x000fc4000fffe03f */
[----:B------:R-:W-:Y:S01]  /*4fa0*/  USEL UR37, UR37, URZ, !UP0 ;  /* 0x0000003f25257287 */ /* 0x000fe2000c000000 */
[----:B------:R1:W-:Y:S01]  /*4fb0*/  STS.128 [R0+0x2000], R40 ;  /* 0x0020002800007388 */ /* 0x0003e20000000c00 */
[----:B------:R-:W-:Y:S02]  /*4fc0*/  UIMAD UR17, UR10, UR20, URZ ;  /* 0x000000140a1172a4 */ /* 0x000fe4000f8e023f */
        /* <DEDUP_REMOVED lines=15> */
[----:B------:R-:W-:Y:S01]  /*50c0*/  UIADD3 UR5, UR15, UR16, URZ ;  /* 0x000000100f057290 */ /* 0x000fe2000fffe03f */
[----:B------:R1:W-:Y:S01]  /*50d0*/  STS.128 [R0+0x5000], R64 ;  /* 0x0050004000007388 */ /* 0x0003e20000000c00 */
[----:B------:R-:W-:Y:S02]  /*50e0*/  ULEA UR18, UP0, UR12, UR18, 0x2 ;  /* 0x000000120c127291 */ /* 0x000fe4000f80103f */
[----:B------:R-:W-:Y:S01]  /*50f0*/  ULEA UR20, UP1, UR14, UR20, 0x2 ;  /* 0x000000140e147291 */ /* 0x000fe2000f82103f */
[----:B------:R1:W-:Y:S01]  /*5100*/  STS.128 [R0+0x5800], R68 ;  /* 0x0058004400007388 */ /* 0x0003e20000000c00 */
[----:B------:R-:W-:Y:S02]  /*5110*/  ULEA.HI.X UR19, UR12, UR19, UR10, 0x2, UP0 ;  /* 0x000000130c137291 */ /* 0x000fe400080f140a */
[----:B------:R-:W-:Y:S02]  /*5120*/  ULEA.HI.X UR5, UR14, UR21, UR5, 0x2, UP1 ;  /* 0x000000150e057291 */ /* 0x000fe400088f1405 */
[----:B------:R-:W-:Y:S01]  /*5130*/  UIMAD UR17, UR4, UR17, UR36 ;  /* 0x00000011041172a4 */ /* 0x000fe2000f8e0224 */
[----:B------:R-:W-:Y:S11]  /*5140*/  @P0 BRA `(.L_x_3151) ;  /* 0x0000000000140947 */ /* 0x000ff60003800000 */
.L_x_3152:
[----:B------:R-:W2:Y:S04]  /*5150*/  LDG.E.STRONG.GPU R4, desc[UR46][R2.64] ;  /* 0x0000002e02047981 */ /* 0x000ea8000c1ef900 */
[----:B--2---:R-:W-:Y:S01]  /*5160*/  CCTL.IVALL ;  /* 0x00000000ff00798f */ /* 0x004fe20002000000 */
[----:B------:R-:W-:Y:S05]  /*5170*/  YIELD ;  /* 0x0000000000007946 */ /* 0x000fea0003800000 */
[----:B------:R-:W-:-:S13]  /*5180*/  ISETP.NE.AND P0, PT, R4, UR17, PT ;  /* 0x0000001104007c0c */ /* 0x000fda000bf05270 */
[----:B------:R-:W-:Y:S05]  /*5190*/  @P0 BRA `(.L_x_3152) ;  /* 0xfffffffc00ec0947 */ /* 0x000fea000383ffff */
.L_x_3151:
[----:B------:R-:W-:Y:S05]  /*51a0*/  BSYNC B0 ;  /* 0x0000000000007941 */ /* 0x000fea0003800000 */
.L_x_3150:
[----:B------:R-:W-:-:S03]  /*51b0*/  UMOV UR4, 0xffffffff ;  /* 0xffffffff00047882 */ /* 0x000fc60000000000 */
[----:B------:R-:W-:Y:S05]  /*51c0*/  BRA.DIV UR4, `(.L_x_3153) ;  /* 0x0000005604447947 */ /* 0x000fea000b800000 */
[----:B------:R-:W-:Y:S01]  /*51d0*/  NOP ;  /* 0x0000000000007918 */ /* 0x000fe20000000000 */
.L_x_3254:
        /* <DEDUP_REMOVED lines=15> */
.L_x_3156:
[----:B------:R-:W-:Y:S01]  /*52d0*/  @P0 ELECT P2, URZ, PT ;  /* 0x00000000003f082f */ /* 0x000fe20003840000 */
[----:B------:R2:W-:-:S12]  /*52e0*/  UBLKRED.G.S.ADD.F32.RN [UR4], [UR8], UR9, desc[UR10] ;  /* 0x00000a04080073bb */ /* 0x0005d800080a1409 */
[----:B------:R-:W-:Y:S02]  /*52f0*/  @P2 PLOP3.LUT P0, PT, P2, PT, PT, 0x8, 0x0 ;  /* 0x000000000000281c */ /* 0x000fe4000170e170 */
[----:B------:R-:W-:-:S11]  /*5300*/  PLOP3.LUT P2, PT, PT, PT, PT, 0x8, 0x0 ;  /* 0x000000000000781c */ /* 0x000fd60003f4e170 */
[----:B--2---:R-:W-:Y:S05]  /*5310*/  @P0 BRA.U.ANY `(.L_x_3156) ;  /* 0xfffffffd00ec0947 */ /* 0x004fea000393ffff */
[----:B------:R0:W-:Y:S01]  /*5320*/  UTMACMDFLUSH ;  /* 0x00000000000079b7 */ /* 0x0001e20000000000 */
[----:B------:R-:W-:-:S04]  /*5330*/  DEPBAR.LE SB0, 0x0 ;  /* 0x000080000000791a */ /* 0x000fc80000000000 */
.L_x_3155:
[----:B------:R-:W-:Y:S05]  /*5340*/  BSYNC B0 ;  /* 0x0000000000007941 */ /* 0x000fea0003800000 */
.L_x_3154:
        /* <DEDUP_REMOVED lines=14> */
.L_x_3158:
[----:B------:R-:W-:Y:S05]  /*5430*/  BSYNC B0 ;  /* 0x0000000000007941 */ /* 0x000fea0003800000 */
.L_x_3157:
        /* <DEDUP_REMOVED lines=20> */
.L_x_3161:
[----:B-12---:R-:W2:Y:S04]  /*5580*/  LDG.E.STRONG.GPU R0, desc[UR46][R2.64] ;  /* 0x0000002e02007981 */ /* 0x006ea8000c1ef900 */
[----:B--2---:R-:W-:Y:S01]  /*5590*/  CCTL.IVALL ;  /* 0x00000000ff00798f */ /* 0x004fe20002000000 */
[----:B------:R-:W-:Y:S05]  /*55a0*/  YIELD ;  /* 0x0000000000007946 */ /* 0x000fea0003800000 */
[----:B------:R-:W-:-:S13]  /*55b0*/  ISETP.NE.AND P0, PT, R0, UR17, PT ;  /* 0x0000001100007c0c */ /* 0x000fda000bf05270 */
[----:B------:R-:W-:Y:S05]  /*55c0*/  @P0 BRA `(.L_x_3161) ;  /* 0xfffffffc00ec0947 */ /* 0x000fea000383ffff */
.L_x_3160:
[----:B------:R-:W-:Y:S05]  /*55d0*/  BSYNC B0 ;  /* 0x0000000000007941 */ /* 0x000fea0003800000 */
.L_x_3159:
[----:B------:R-:W-:-:S03]  /*55e0*/  UMOV UR4, 0xffffffff ;  /* 0xffffffff00047882 */ /* 0x000fc60000000000 */
[----:B------:R-:W-:Y:S05]  /*55f0*/  BRA.DIV UR4, `(.L_x_3162) ;  /* 0x0000005204547947 */ /* 0x000fea000b800000 */
[----:B------:R-:W-:Y:S01]  /*5600*/  NOP ;  /* 0x0000000000007918 */ /* 0x000fe20000000000 */
.L_x_3257:
        /* <DEDUP_REMOVED lines=16> */
.L_x_3165:
[----:B------:R-:W-:Y:S01]  /*5710*/  @P0 ELECT P2, URZ, PT ;  /* 0x00000000003f082f */ /* 0x000fe20003840000 */
[----:B------:R3:W-:-:S12]  /*5720*/  UBLKRED.G.S.ADD.F32.RN [UR4], [UR8], UR6, desc[UR10] ;  /* 0x00000a04080073bb */ /* 0x0007d800080a1406 */
[----:B------:R-:W-:Y:S02]  /*5730*/  @P2 PLOP3.LUT P0, PT, P2, PT, PT, 0x8, 0x0 ;  /* 0x000000000000281c */ /* 0x000fe4000170e170 */
[----:B------:R-:W-:-:S11]  /*5740*/  PLOP3.LUT P2, PT, PT, PT, PT, 0x8, 0x0 ;  /* 0x000000000000781c */ /* 0x000fd60003f4e170 */
[----:B---3--:R-:W-:Y:S05]  /*5750*/  @P0 BRA.U.ANY `(.L_x_3165) ;  /* 0xfffffffd00ec0947 */ /* 0x008fea000393ffff */
[----:B------:R0:W-:Y:S01]  /*5760*/  UTMACMDFLUSH ;  /* 0x00000000000079b7 */ /* 0x0001e20000000000 */
[----:B------:R-:W-:-:S04]  /*5770*/  DEPBAR.LE SB0, 0x0 ;  /* 0x000080000000791a */ /* 0x000fc80000000000 */
.L_x_3164:
[----:B------:R-:W-:Y:S05]  /*5780*/  BSYNC B0 ;  /* 0x0000000000007941 */ /* 0x000fea0003800000 */
.L_x_3163:
        /* <DEDUP_REMOVED lines=14> */
.L_x_3118:
        /* <DEDUP_REMOVED lines=29> */
.L_x_3167:
[----:B------:R-:W-:Y:S01]  /*5a40*/  ULDC UR9, c[0x0][0x8cc] ;  /* 0x0002330000097ab9 */ /* 0x000fe20000000800 */
[----:B------:R-:W-:Y:S01]  /*5a50*/  UMOV UR7, UR8 ;  /* 0x0000000800077c82 */ /* 0x000fe20008000000 */
[----:B------:R-:W-:-:S11]  /*5a60*/  UISETP.NE.AND UP0, UPT, UR9, 0x1, UPT ;  /* 0x000000010900788c */ /* 0x000fd6000bf05270 */
[----:B------:R-:W-:Y:S02]  /*5a70*/  @UP0 ULDC.64 UR10, c[0x0][0x8d0] ;  /* 0x00023400000a0ab9 */ /* 0x000fe40000000a00 */
[----:B------:R-:W-:-:S04]  /*5a80*/  UIMAD.WIDE.U32 UR4, UR8, UR10, URZ ;  /* 0x0000000a080472a5 */ /* 0x000fc8000f8e003f */
[----:B------:R-:W-:-:S04]  /*5a90*/  @UP0 USHF.R.U32.HI UR7, URZ, UR11, UR5 ;  /* 0x0000000b3f070299 */ /* 0x000fc80008011605 */
[----:B------:R-:W-:-:S12]  /*5aa0*/  UIMAD UR4, UR7, UR9, URZ ;  /* 0x00000009070472a4 */ /* 0x000fd8000f8e023f */
.L_x_3168:
        /* <DEDUP_REMOVED lines=23> */
.L_x_3169:
        /* <DEDUP_REMOVED lines=13> */
.L_x_3171:
[----:B------:R-:W-:-:S05]  /*5cf0*/  ULDC UR4, c[0x0][0x8f4] ;  /* 0x00023d0000047ab9 */ /* 0x000fca0000000800 */
.L_x_3170:
        /* <DEDUP_REMOVED lines=48> */
.L_x_3172:
        /* <DEDUP_REMOVED lines=13> */
.L_x_3173:
        /* <DEDUP_REMOVED lines=12> */
.L_x_3174:
        /* <DEDUP_REMOVED lines=68> */
.L_x_3178:
[----:B------:R-:W2:Y:S04]  /*65d0*/  LDG.E.STRONG.GPU R4, desc[UR46][R2.64] ;  /* 0x0000002e02047981 */ /* 0x000ea8000c1ef900 */
[----:B--2---:R-:W-:Y:S01]  /*65e0*/  CCTL.IVALL ;  /* 0x00000000ff00798f */ /* 0x004fe20002000000 */
[----:B------:R-:W-:Y:S05]  /*65f0*/  YIELD ;  /* 0x0000000000007946 */ /* 0x000fea0003800000 */
[----:B------:R-:W-:-:S13]  /*6600*/  ISETP.NE.AND P1, PT, R4, R5, PT ;  /* 0x000000050400720c */ /* 0x000fda0003f25270 */
[----:B------:R-:W-:Y:S05]  /*6610*/  @P1 BRA `(.L_x_3178) ;  /* 0xfffffffc00ec1947 */ /* 0x000fea000383ffff */
.L_x_3177:
[----:B------:R-:W-:Y:S05]  /*6620*/  BSYNC B0 ;  /* 0x0000000000007941 */ /* 0x000fea0003800000 */
.L_x_3176:
[----:B------:R-:W-:-:S03]  /*6630*/  UMOV UR6, 0xffffffff ;  /* 0xffffffff00067882 */ /* 0x000fc60000000000 */
[----:B------:R-:W-:Y:S05]  /*6640*/  BRA.DIV UR6, `(.L_x_3179) ;  /* 0x00000042065c7947 */ /* 0x000fea000b800000 */
[----:B------:R-:W-:Y:S01]  /*6650*/  NOP ;  /* 0x0000000000007918 */ /* 0x000fe20000000000 */
.L_x_3260:
        /* <DEDUP_REMOVED lines=22> */
.L_x_3181:
[----:B------:R-:W-:Y:S05]  /*67c0*/  BSYNC B0 ;  /* 0x0000000000007941 */ /* 0x000fea0003800000 */
.L_x_3180:
        /* <DEDUP_REMOVED lines=20> */
.L_x_3183:
[----:B------:R-:W-:Y:S05]  /*6910*/  BSYNC B0 ;  /* 0x0000000000007941 */ /* 0x000fea0003800000 */
.L_x_3182:
[----:B------:R-:W-:Y:S06]  /*6920*/  BAR.ARV 0xa, 0xa0 ;  /* 0x0282800000007b1d */ /* 0x000fec0000002000 */
[----:B------:R-:W-:Y:S04]  /*6930*/  BSSY B0, `(.L_x_3184) ;  /* 0x0000003000007945 */ /* 0x000fe80003800000 */
[----:B------:R-:W-:Y:S05]  /*6940*/  @!P0 BRA `(.L_x_3185) ;  /* 0x0000000000048947 */ /* 0x000fea0003800000 */
[----:B------:R-:W-:-:S04]  /*6950*/  DEPBAR.LE SB0, 0x0 ;  /* 0x000080000000791a */ /* 0x000fc80000000000 */
.L_x_3185:
[----:B------:R-:W-:Y:S05]  /*6960*/  BSYNC B0 ;  /* 0x0000000000007941 */ /* 0x000fea0003800000 */
.L_x_3184:
        /* <DEDUP_REMOVED lines=19> */
.L_x_3187:
[----:B------:R-:W-:Y:S05]  /*6aa0*/  BSYNC B0 ;  /* 0x0000000000007941 */ /* 0x000fea0003800000 */
.L_x_3186:
[----:B------:R-:W-:Y:S01]  /*6ab0*/  UIADD3 UR7, UR13, 0x1, URZ ;  /* 0x000000010d077890 */ /* 0x000fe2000fffe03f */
[----:B------:R-:W-:Y:S11]  /*6ac0*/  BRA `(.L_x_3188) ;  /* 0x0000000000047947 */ /* 0x000ff60003800000 */
.L_x_3175:
[----:B------:R-:W-:-:S05]  /*6ad0*/  UMOV UR7, UR13 ;  /* 0x0000000d00077c82 */ /* 0x000fca0008000000 */
.L_x_3188:
        /* <DEDUP_REMOVED lines=16> */
.L_x_3213:
        /* <DEDUP_REMOVED lines=18> */
.L_x_3191:
[----:B------:R-:W2:Y:S04]  /*6d00*/  LDG.E.STRONG.GPU R4, desc[UR46][R2.64] ;  /* 0x0000002e02047981 */ /* 0x000ea8000c1ef900 */
[----:B--2---:R-:W-:Y:S01]  /*6d10*/  CCTL.IVALL ;  /* 0x00000000ff00798f */ /* 0x004fe20002000000 */
[----:B------:R-:W-:Y:S05]  /*6d20*/  YIELD ;  /* 0x0000000000007946 */ /* 0x000fea0003800000 */
[----:B------:R-:W-:-:S13]  /*6d30*/  ISETP.NE.AND P1, PT, R4, R5, PT ;  /* 0x000000050400720c */ /* 0x000fda0003f25270 */
[----:B------:R-:W-:Y:S05]  /*6d40*/  @P1 BRA `(.L_x_3191) ;  /* 0xfffffffc00ec1947 */ /* 0x000fea000383ffff */
.L_x_3190:
[----:B------:R-:W-:Y:S05]  /*6d50*/  BSYNC B0 ;  /* 0x0000000000007941 */ /* 0x000fea0003800000 */
.L_x_3189:
[----:B------:R-:W-:-:S03]  /*6d60*/  UMOV UR24, 0xffffffff ;  /* 0xffffffff00187882 */ /* 0x000fc60000000000 */
[----:B------:R-:W-:Y:S05]  /*6d70*/  BRA.DIV UR24, `(.L_x_3192) ;  /* 0x0000003a18ac7947 */ /* 0x000fea000b800000 */
[----:B------:R-:W-:Y:S01]  /*6d80*/  NOP ;  /* 0x0000000000007918 */ /* 0x000fe20000000000 */
.L_x_3263:
        /* <DEDUP_REMOVED lines=19> */
.L_x_3194:
[----:B------:R-:W-:Y:S05]  /*6ec0*/  BSYNC B0 ;  /* 0x0000000000007941 */ /* 0x000fea0003800000 */
.L_x_3193:
        /* <DEDUP_REMOVED lines=15> */
.L_x_3196:
[----:B------:R-:W-:Y:S05]  /*6fc0*/  BSYNC B0 ;  /* 0x0000000000007941 */ /* 0x000fea0003800000 */
.L_x_3195:
[----:B------:R-:W-:Y:S06]  /*6fd0*/  BAR.ARV 0xa, 0xa0 ;  /* 0x0282800000007b1d */ /* 0x000fec0000002000 */
[----:B------:R-:W-:Y:S04]  /*6fe0*/  BSSY B0, `(.L_x_3197) ;  /* 0x0000003000007945 */ /* 0x000fe80003800000 */
[----:B------:R-:W-:Y:S05]  /*6ff0*/  @!P0 BRA `(.L_x_3198) ;  /* 0x0000000000048947 */ /* 0x000fea0003800000 */
[----:B------:R-:W-:-:S04]  /*7000*/  DEPBAR.LE SB0, 0x0 ;  /* 0x000080000000791a */ /* 0x000fc80000000000 */
.L_x_3198:
[----:B------:R-:W-:Y:S05]  /*7010*/  BSYNC B0 ;  /* 0x0000000000007941 */ /* 0x000fea0003800000 */
.L_x_3197:
        /* <DEDUP_REMOVED lines=19> */
.L_x_3200:
[----:B------:R-:W-:Y:S05]  /*7150*/  BSYNC B0 ;  /* 0x0000000000007941 */ /* 0x000fea0003800000 */
.L_x_3199:
        /* <DEDUP_REMOVED lines=16> */
.L_x_3203:
[----:B------:R-:W2:Y:S04]  /*7260*/  LDG.E.STRONG.GPU R4, desc[UR46][R2.64] ;  /* 0x0000002e02047981 */ /* 0x000ea8000c1ef900 */
[----:B--2---:R-:W-:Y:S01]  /*7270*/  CCTL.IVALL ;  /* 0x00000000ff00798f */ /* 0x004fe20002000000 */
[----:B------:R-:W-:Y:S05]  /*7280*/  YIELD ;  /* 0x0000000000007946 */ /* 0x000fea0003800000 */
[----:B------:R-:W-:-:S13]  /*7290*/  ISETP.NE.AND P1, PT, R4, R5, PT ;  /* 0x000000050400720c */ /* 0x000fda0003f25270 */
[----:B------:R-:W-:Y:S05]  /*72a0*/  @P1 BRA `(.L_x_3203) ;  /* 0xfffffffc00ec1947 */ /* 0x000fea000383ffff */
.L_x_3202:
[----:B------:R-:W-:Y:S05]  /*72b0*/  BSYNC B0 ;  /* 0x0000000000007941 */ /* 0x000fea0003800000 */
.L_x_3201:
[----:B------:R-:W-:-:S03]  /*72c0*/  UMOV UR18, 0xffffffff ;  /* 0xffffffff00127882 */ /* 0x000fc60000000000 */
[----:B------:R-:W-:Y:S05]  /*72d0*/  BRA.DIV UR18, `(.L_x_3204) ;  /* 0x0000003612707947 */ /* 0x000fea000b800000 */
[----:B------:R-:W-:Y:S01]  /*72e0*/  NOP ;  /* 0x0000000000007918 */ /* 0x000fe20000000000 */
.L_x_3266:
        /* <DEDUP_REMOVED lines=15> */
.L_x_3206:
[----:B------:R-:W-:Y:S05]  /*73e0*/  BSYNC B0 ;  /* 0x0000000000007941 */ /* 0x000fea0003800000 */
.L_x_3205:
        /* <DEDUP_REMOVED lines=15> */
.L_x_3208:
[----:B------:R-:W-:Y:S05]  /*74e0*/  BSYNC B0 ;  /* 0x0000000000007941 */ /* 0x000fea0003800000 */
.L_x_3207:
[----:B------:R-:W-:Y:S06]  /*74f0*/  BAR.ARV 0xa, 0xa0 ;  /* 0x0282800000007b1d */ /* 0x000fec0000002000 */
[----:B------:R-:W-:Y:S04]  /*7500*/  BSSY B0, `(.L_x_3209) ;  /* 0x0000003000007945 */ /* 0x000fe80003800000 */
[----:B------:R-:W-:Y:S05]  /*7510*/  @!P0 BRA `(.L_x_3210) ;  /* 0x0000000000048947 */ /* 0x000fea0003800000 */
[----:B------:R-:W-:-:S04]  /*7520*/  DEPBAR.LE SB0, 0x0 ;  /* 0x000080000000791a */ /* 0x000fc80000000000 */
.L_x_3210:
[----:B------:R-:W-:Y:S05]  /*7530*/  BSYNC B0 ;  /* 0x0000000000007941 */ /* 0x000fea0003800000 */
.L_x_3209:
        /* <DEDUP_REMOVED lines=19> */
.L_x_3212:
[----:B------:R-:W-:Y:S05]  /*7670*/  BSYNC B0 ;  /* 0x0000000000007941 */ /* 0x000fea0003800000 */
.L_x_3211:
[----:B------:R-:W-:Y:S02]  /*7680*/  UIADD3 UR7, UR7, 0x2, URZ ;  /* 0x0000000207077890 */ /* 0x000fe4000fffe03f */
[----:B------:R-:W-:Y:S02]  /*7690*/  UIADD3 UR6, UR6, 0x3000, URZ ;  /* 0x0000300006067890 */ /* 0x000fe4000fffe03f */
[----:B------:R-:W-:-:S06]  /*76a0*/  UISETP.GE.AND UP0, UPT, UR7, UR12, UPT ;  /* 0x0000000c0700728c */ /* 0x000fcc000bf06270 */
[----:B------:R-:W-:-:S13]  /*76b0*/  PLOP3.LUT P1, PT, PT, PT, UP0, 0x80, 0x0 ;  /* 0x000000000000781c */ /* 0x000fda0003f2f008 */
[----:B------:R-:W-:Y:S05]  /*76c0*/  @!P1 BRA `(.L_x_3213) ;  /* 0xfffffff400449947 */ /* 0x000fea000383ffff */
[----:B------:R-:W-:Y:S05]  /*76d0*/  BRA `(.L_x_3125) ;  /* 0x0000002c00947947 */ /* 0x000fea0003800000 */
.L_x_3166:
        /* <DEDUP_REMOVED lines=21> */
.L_x_3214:
[----:B------:R-:W1:Y:S01]  /*7830*/  LDC R3, c[0x0][0x8cc] ;  /* 0x00023300ff037b82 */ /* 0x000e620000000800 */
[----:B------:R-:W-:Y:S01]  /*7840*/  IMAD.MOV.U32 R0, RZ, RZ, R5 ;  /* 0x000000ffff007224 */ /* 0x000fe200078e0005 */
[----:B-1----:R-:W-:-:S13]  /*7850*/  ISETP.NE.AND P0, PT, R3, 0x1, PT ;  /* 0x000000010300780c */ /* 0x002fda0003f05270 */
[----:B------:R-:W1:Y:S02]  /*7860*/  @P0 LDC.64 R6, c[0x0][0x8d0] ;  /* 0x00023400ff060b82 */ /* 0x000e640000000a00 */
[----:B-1----:R-:W-:-:S05]  /*7870*/  @P0 IMAD.HI.U32 R4, R5, R6, RZ ;  /* 0x0000000605040227 */ /* 0x002fca00078e00ff */
[----:B------:R-:W-:-:S05]  /*7880*/  @P0 SHF.R.U32.HI R0, RZ, R7, R4 ;  /* 0x00000007ff000219 */ /* 0x000fca0000011604 */
[----:B------:R-:W-:-:S07]  /*7890*/  IMAD R3, R0, R3, RZ ;  /* 0x0000000300037224 */ /* 0x000fce00078e02ff */
.L_x_3215:
        /* <DEDUP_REMOVED lines=23> */
.L_x_3216:
        /* <DEDUP_REMOVED lines=10> */
.L_x_3218:
[----:B------:R-:W2:Y:S02]  /*7ab0*/  LDC R4, c[0x0][0x8f4] ;  /* 0x00023d00ff047b82 */ /* 0x000ea40000000800 */
.L_x_3217:
[----:B--2--5:R-:W-:Y:S01]  /*7ac0*/  VIADD R4, R4, 0x7f ;  /* 0x0000007f04047836 */ /* 0x024fe20000000000 */
[----:B------:R-:W-:Y:S01]  /*7ad0*/  LOP3.LUT R12, R0, 0x1ffffff, RZ, 0x3c, !PT ;  /* 0x01ffffff000c7812 */ /* 0x000fe200078e3cff */
[----:B------:R-:W-:Y:S02]  /*7ae0*/  IMAD.MOV.U32 R10, RZ, RZ, 0x1 ;  /* 0x00000001ff0a7424 */ /* 0x000fe400078e00ff */
[----:B-1----:R-:W-:Y:S01]  /*7af0*/  IMAD.MOV.U32 R2, RZ, RZ, RZ ;  /* 0x000000ffff027224 */ /* 0x002fe200078e00ff */
        /* <DEDUP_REMOVED lines=38> */
.L_x_3220:
        /* <DEDUP_REMOVED lines=20> */
.L_x_3221:
[----:B------:R-:W-:Y:S05]  /*7ea0*/  @!P0 BRA `(.L_x_3222) ;  /* 0x00000000000c8947 */ /* 0x000fea0003800000 */
[----:B------:R-:W2:Y:S04]  /*7eb0*/  LDG.E R5, desc[UR46][R2.64] ;  /* 0x0000002e02057981 */ /* 0x000ea8000c1e1900 */
[----:B------:R-:W2:Y:S02]  /*7ec0*/  LDG.E R0, desc[UR46][R2.64+0x4] ;  /* 0x0000042e02007981 */ /* 0x000ea4000c1e1900 */
[----:B--2---:R-:W-:-:S07]  /*7ed0*/  IMAD.IADD R0, R0, 0x1, -R5 ;  /* 0x0000000100007824 */ /* 0x004fce00078e0a05 */
.L_x_3222:
        /* <DEDUP_REMOVED lines=66> */
.L_x_3267:
        /* <DEDUP_REMOVED lines=15> */
.L_x_3225:
        /* <DEDUP_REMOVED lines=122> */
.L_x_3236:
[----:B-123--:R-:W-:-:S04]  /*8b90*/  SHF.L.U32 R18, R10, 0x1f, RZ ;  /* 0x0000001f0a127819 */ /* 0x00efc800000006ff */
[----:B------:R-:W2:Y:S02]  /*8ba0*/  SYNCS.PHASECHK.TRANS64.TRYWAIT P1, [R15+URZ+0x26840], R18 ;  /* 0x026840120f0075a7 */ /* 0x000ea4000802017f */
[----:B--2---:R-:W-:Y:S05]  /*8bb0*/  @!P1 BRA `(.L_x_3228) ;  /* 0x0000001c00689947 */ /* 0x004fea0003800000 */
.L_x_3268:
        /* <DEDUP_REMOVED lines=8> */
.L_x_3229:
        /* <DEDUP_REMOVED lines=44> */
.L_x_3269:
        /* <DEDUP_REMOVED lines=8> */
.L_x_3231:
        /* <DEDUP_REMOVED lines=44> */
.L_x_3270:
        /* <DEDUP_REMOVED lines=8> */
.L_x_3233:
        /* <DEDUP_REMOVED lines=38> */
.L_x_3272:
        /* <DEDUP_REMOVED lines=8> */
.L_x_3235:
        /* <DEDUP_REMOVED lines=44> */
.L_x_3227:
[----:B------:R-:W4:Y:S02]  /*9860*/  LDL.LU R4, [R1+0x4] ;  /* 0x0000040001047983 */ /* 0x000f240000300800 */
[----:B----4-:R-:W-:Y:S02]  /*9870*/  ISETP.NE.AND P1, PT, R4, RZ, PT ;  /* 0x000000ff0400720c */ /* 0x010fe40003f25270 */
[----:B------:R4:W5:Y:S11]  /*9880*/  LDL R4, [R1] ;  /* 0x0000000001047983 */ /* 0x0009760000100800 */
[----:B----4-:R-:W-:Y:S05]  /*9890*/  @!P1 BRA `(.L_x_3226) ;  /* 0x0000000400949947 */ /* 0x010fea0003800000 */
[----:B------:R-:W-:-:S04]  /*98a0*/  SHF.L.U32 R12, R10, 0x1f, RZ ;  /* 0x0000001f0a0c7819 */ /* 0x000fc800000006ff */
[----:B------:R-:W4:Y:S02]  /*98b0*/  SYNCS.PHASECHK.TRANS64.TRYWAIT P1, [R15+URZ+0x26840], R12 ;  /* 0x0268400c0f0075a7 */ /* 0x000f24000802017f */
[----:B----4-:R-:W-:Y:S05]  /*98c0*/  @!P1 BRA `(.L_x_3237) ;  /* 0x0000001000789947 */ /* 0x010fea0003800000 */
.L_x_3273:
        /* <DEDUP_REMOVED lines=8> */
.L_x_3238:
        /* <DEDUP_REMOVED lines=41> */
.L_x_3274:
        /* <DEDUP_REMOVED lines=8> */
.L_x_3240:
        /* <DEDUP_REMOVED lines=41> */
.L_x_3226:
[----:B------:R-:W1:Y:S01]  /*9ef0*/  S2R R0, SR_TID.X ;  /* 0x0000000000007919 */ /* 0x000e620000002100 */
[----:B------:R-:W-:Y:S01]  /*9f00*/  IMAD R3, R16, 0x8, R15 ;  /* 0x0000000810037824 */ /* 0x000fe200078e020f */
[----:B-1----:R-:W-:Y:S02]  /*9f10*/  LOP3.LUT R2, R0, 0x7f, RZ, 0xc0, !PT ;  /* 0x0000007f00027812 */ /* 0x002fe400078ec0ff */
[----:B------:R-:W-:Y:S02]  /*9f20*/  SHF.L.U32 R0, R10, 0x1f, RZ ;  /* 0x0000001f0a007819 */ /* 0x000fe400000006ff */
[----:B------:R-:W-:Y:S02]  /*9f30*/  ISETP.NE.AND P1, PT, R2, RZ, PT ;  /* 0x000000ff0200720c */ /* 0x000fe40003f25270 */
[----:B------:R-:W1:Y:S02]  /*9f40*/  SYNCS.PHASECHK.TRANS64.TRYWAIT P0, [R3+URZ+0x26840], R0 ;  /* 0x02684000030075a7 */ /* 0x000e64000800017f */
[----:B-1----:R-:W-:Y:S09]  /*9f50*/  @!P0 BRA `(.L_x_3241) ;  /* 0x0000000800fc8947 */ /* 0x002ff20003800000 */
.L_x_3275:
[----:B------:R-:W-:Y:S05]  /*9f60*/  @P1 BRA `(.L_x_3242) ;  /* 0x0000000000181947 */ /* 0x000fea0003800000 */
[----:B------:R-:W1:Y:S01]  /*9f70*/  S2R R2, SR_TID.X ;  /* 0x0000000000027919 */ /* 0x000e620000002100 */
[----:B------:R-:W-:-:S04]  /*9f80*/  IMAD.MOV.U32 R0, RZ, RZ, 0x3100 ;  /* 0x00003100ff007424 */ /* 0x000fc800078e00ff */
[----:B------:R1:W-:Y:S02]  /*9f90*/  SYNCS.ARRIVE.TRANS64 RZ, [R3+URZ+0x26830], R0 ;  /* 0x0268300003ff79a7 */ /* 0x0003e4000800003f */
[----:B-1----:R-:W-:-:S13]  /*9fa0*/  LOP3.LUT P0, RZ, R2, 0x1f, RZ, 0xc0, !PT ;  /* 0x0000001f02ff7812 */ /* 0x002fda000780c0ff */
[----:B------:R-:W-:Y:S05]  /*9fb0*/  @!P0 BRA `(.L_x_3242) ;  /* 0x0000000000048947 */ /* 0x000fea0003800000 */
[----:B------:R-:W-:Y:S01]  /*9fc0*/  BPT.TRAP 0x1 ;  /* 0x000000040000795c */ /* 0x000fe20000300000 */
.L_x_3242:
        /* <DEDUP_REMOVED lines=48> */
.L_x_3223:
[----:B------:R-:W-:Y:S05]  /*a2d0*/  BSYNC B0 ;  /* 0x0000000000007941 */ /* 0x000fea0003800000 */
.L_x_3219:
[----:B------:R-:W-:-:S03]  /*a2e0*/  UMOV UR7, 0xffffffff ;  /* 0xffffffff00077882 */ /* 0x000fc60000000000 */
[----:B------:R-:W-:Y:S05]  /*a2f0*/  BRA.DIV UR7, `(.L_x_3243) ;  /* 0x0000000a07287947 */ /* 0x000fea000b800000 */
[----:B------:R-:W-:-:S13]  /*a300*/  ELECT P6, URZ, PT ;  /* 0x00000000003f782f */ /* 0x000fda00038c0000 */
.L_x_3278:
[----:B------:R-:W-:Y:S05]  /*a310*/  @!P6 BRA `(.L_x_3125) ;  /* 0x000000000084e947 */ /* 0x000fea0003800000 */
[----:B------:R-:W-:-:S06]  /*a320*/  ULOP3.LUT UR7, UR38, 0x2, URZ, 0xfc, !UPT ;  /* 0x0000000226077892 */ /* 0x000fcc000f8efc3f */
[----:B------:R-:W-:-:S05]  /*a330*/  IMAD.U32 R0, RZ, RZ, UR7 ;  /* 0x00000007ff007e24 */ /* 0x000fca000f8e00ff */
[----:B------:R-:W-:-:S13]  /*a340*/  ISETP.NE.AND P2, PT, R0, 0x3, PT ;  /* 0x000000030000780c */ /* 0x000fda0003f45270 */
[----:B------:R-:W-:Y:S05]  /*a350*/  @!P2 BRA `(.L_x_3244) ;  /* 0x000000000004a947 */ /* 0x000fea0003800000 */
[----:B------:R-:W-:Y:S01]  /*a360*/  BPT.TRAP 0x1 ;  /* 0x000000040000795c */ /* 0x000fe20000300000 */
.L_x_3244:
        /* <DEDUP_REMOVED lines=15> */
.L_x_3279:
[----:B------:R-:W2:Y:S02]  /*a460*/  SYNCS.PHASECHK.TRANS64.TRYWAIT P0, [R3+URZ], R0 ;  /* 0x00000000030075a7 */ /* 0x000ea4000800017f */
[----:B--2---:R-:W-:Y:S05]  /*a470*/  @!P0 BRA `(.L_x_3246) ;  /* 0x0000000400fc8947 */ /* 0x004fea0003800000 */
.L_x_3280:
[----:B------:R-:W-:Y:S05]  /*a480*/  @!P2 BRA `(.L_x_3247) ;  /* 0x000000000004a947 */ /* 0x000fea0003800000 */
[----:B------:R-:W-:Y:S01]  /*a490*/  BPT.TRAP 0x1 ;  /* 0x000000040000795c */ /* 0x000fe20000300000 */
.L_x_3247:
[----:B--2---:R-:W-:-:S04]  /*a4a0*/  VIADD R3, R8, 0x26840 ;  /* 0x0002684008037836 */ /* 0x004fc80000000000 */
[----:B------:R-:W-:-:S04]  /*a4b0*/  IMAD R5, R2, 0x8, R3 ;  /* 0x0000000802057824 */ /* 0x000fc800078e0203 */
[----:B------:R-:W2:Y:S02]  /*a4c0*/  SYNCS.PHASECHK.TRANS64.TRYWAIT P0, [R5+URZ], R4 ;  /* 0x00000004050075a7 */ /* 0x000ea4000800017f */
[----:B--2---:R-:W-:Y:S05]  /*a4d0*/  @!P0 BRA `(.L_x_3248) ;  /* 0x0000000400f88947 */ /* 0x004fea0003800000 */
.L_x_3281:
[----:B------:R-:W-:-:S07]  /*a4e0*/  IMAD R3, R6, 0x8, R3 ;  /* 0x0000000806037824 */ /* 0x000fce00078e0203 */
.L_x_3249:
[----:B---3--:R3:W4:Y:S02]  /*a4f0*/  SYNCS.PHASECHK.TRANS64.TRYWAIT P0, [R3+URZ], R0 ;  /* 0x00000000030075a7 */ /* 0x008724000800017f */
[----:B----4-:R-:W-:Y:S05]  /*a500*/  @!P0 NANOSLEEP.SYNCS 0x989680 ;  /* 0x009896800000895d */ /* 0x010fea0003900000 */
[----:B------:R-:W4:Y:S02]  /*a510*/  @!P0 SYNCS.PHASECHK.TRANS64 P0, [R3+URZ], R0 ;  /* 0x00000000030085a7 */ /* 0x000f24000800007f */
[----:B----4-:R-:W-:Y:S05]  /*a520*/  @!P0 BRA `(.L_x_3249) ;  /* 0xfffffffc00f08947 */ /* 0x010fea000383ffff */
.L_x_3125:
[----:B------:R-:W-:Y:S05]  /*a530*/  BSYNC B6 ;  /* 0x0000000000067941 */ /* 0x000fea0003800000 */
.L_x_3117:
[----:B------:R-:W-:Y:S05]  /*a540*/  EXIT ;  /* 0x000000000000794d */ /* 0x000fea0003800000 */
.L_x_3135:
[----:B------:R-:W-:Y:S02]  /*a550*/  IMAD.MOV.U32 R13, RZ, RZ, R19 ;  /* 0x000000ffff0d7224 */ /* 0x000fe400078e0013 */
[----:B------:R-:W-:Y:S02]  /*a560*/  IMAD.MOV.U32 R12, RZ, RZ, RZ ;  /* 0x000000ffff0c7224 */ /* 0x000fe400078e00ff */
[----:B------:R-:W-:Y:S02]  /*a570*/  IMAD.MOV.U32 R11, RZ, RZ, 0x1f ;  /* 0x0000001fff0b7424 */ /* 0x000fe400078e00ff */
[----:B------:R-:W-:-:S07]  /*a580*/  IMAD.MOV.U32 R15, RZ, RZ, -0x1 ;  /* 0xffffffffff0f7424 */ /* 0x000fce00078e00ff */
[----:B------:R-:W-:Y:S05]  /*a590*/  WARPSYNC.COLLECTIVE R15, `(.L_x_3250) ;  /* 0x000000000f087348 */ /* 0x000fea0003c00000 */
[----:B------:R1:W2:Y:S02]  /*a5a0*/  SHFL.IDX P6, R14, R13, R12, R11 ;  /* 0x0000000c0d0e7389 */ /* 0x0002a400000c000b */
[----:B-12---:R-:W-:Y:S01]  /*a5b0*/  ENDCOLLECTIVE ;  /* 0x000000000000791b */ /* 0x006fe20003800000 */
.L_x_3250:
[----:B------:R-:W-:Y:S05]  /*a5c0*/  BRA `(.L_x_3251) ;  /* 0xffffff7000587947 */ /* 0x000fea000383ffff */
.L_x_3137:
[----:B--2---:R2:W3:Y:S02]  /*a5d0*/  SYNCS.PHASECHK.TRANS64.TRYWAIT P0, [R2+URZ+0x26800], R5 ;  /* 0x02680005020075a7 */ /* 0x0044e4000800017f */
[----:B---3--:R-:W-:Y:S05]  /*a5e0*/  @!P0 NANOSLEEP.SYNCS 0x989680 ;  /* 0x009896800000895d */ /* 0x008fea0003900000 */
[----:B------:R-:W3:Y:S02]  /*a5f0*/  @!P0 SYNCS.PHASECHK.TRANS64 P0, [R2+URZ+0x26800], R5 ;  /* 0x02680005020085a7 */ /* 0x000ee4000800007f */
[----:B---3--:R-:W-:Y:S05]  /*a600*/  @!P0 BRA `(.L_x_3137) ;  /* 0xfffffffc00f08947 */ /* 0x008fea000383ffff */
[----:B------:R-:W-:Y:S05]  /*a610*/  BRA `(.L_x_3136) ;  /* 0xffffff7000807947 */ /* 0x000fea000383ffff */
.L_x_3142:
[----:B--2---:R-:W-:-:S04]  /*a620*/  IMAD.U32 R5, RZ, RZ, UR7 ;  /* 0x00000007ff057e24 */ /* 0x004fc8000f8e00ff */
[----:B------:R2:W3:Y:S03]  /*a630*/  SYNCS.PHASECHK.TRANS64.TRYWAIT P1, [R5+URZ+0x26810], R6 ;  /* 0x02681006050075a7 */ /* 0x0004e6000802017f */
[----:B---3--:R-:W-:Y:S05]  /*a640*/  @!P1 NANOSLEEP.SYNCS 0x989680 ;  /* 0x009896800000995d */ /* 0x008fea0003900000 */
[----:B------:R-:W3:Y:S02]  /*a650*/  @!P1 SYNCS.PHASECHK.TRANS64 P1, [R5+URZ+0x26810], R6 ;  /* 0x02681006050095a7 */ /* 0x000ee4000802007f */
[----:B---3--:R-:W-:Y:S05]  /*a660*/  @!P1 BRA `(.L_x_3142) ;  /* 0xfffffffc00ec9947 */ /* 0x008fea000383ffff */
[----:B------:R-:W-:Y:S05]  /*a670*/  BRA `(.L_x_3141) ;  /* 0xffffff7800d07947 */ /* 0x000fea000383ffff */
.L_x_3146:
[----:B------:R-:W-:-:S04]  /*a680*/  IMAD.U32 R5, RZ, RZ, UR7 ;  /* 0x00000007ff057e24 */ /* 0x000fc8000f8e00ff */
[----:B------:R1:W1:Y:S03]  /*a690*/  SYNCS.PHASECHK.TRANS64.TRYWAIT P1, [R5+URZ+0x26830], R6 ;  /* 0x02683006050075a7 */ /* 0x000266000802017f */
[----:B-1----:R-:W-:Y:S05]  /*a6a0*/  @!P1 NANOSLEEP.SYNCS 0x989680 ;  /* 0x009896800000995d */ /* 0x002fea0003900000 */
[----:B------:R-:W1:Y:S02]  /*a6b0*/  @!P1 SYNCS.PHASECHK.TRANS64 P1, [R5+URZ+0x26830], R6 ;  /* 0x02683006050095a7 */ /* 0x000e64000802007f */
[----:B-1----:R-:W-:Y:S05]  /*a6c0*/  @!P1 BRA `(.L_x_3146) ;  /* 0xfffffffc00ec9947 */ /* 0x002fea000383ffff */
[----:B------:R-:W-:Y:S05]  /*a6d0*/  BRA `(.L_x_3145) ;  /* 0xffffff7c00d87947 */ /* 0x000fea000383ffff */
.L_x_3153:
[----:B------:R-:W-:Y:S01]  /*a6e0*/  BSSY B0, `(.L_x_3252) ;  /* 0x0000005000007945 */ /* 0x000fe20003800000 */
[----:B------:R-:W-:-:S07]  /*a6f0*/  IMAD.MOV.U32 R15, RZ, RZ, -0x1 ;  /* 0xffffffffff0f7424 */ /* 0x000fce00078e00ff */
[----:B-1----:R-:W-:Y:S05]  /*a700*/  WARPSYNC.COLLECTIVE R15, `(.L_x_3253) ;  /* 0x000000000f087348 */ /* 0x002fea0003c00000 */
[----:B------:R-:W-:Y:S01]  /*a710*/  NOP ;  /* 0x0000000000007918 */ /* 0x000fe20000000000 */
[----:B-1----:R-:W-:Y:S01]  /*a720*/  ENDCOLLECTIVE ;  /* 0x000000000000791b */ /* 0x002fe20003800000 */
.L_x_3253:
[----:B------:R-:W-:Y:S05]  /*a730*/  BSYNC B0 ;  /* 0x0000000000007941 */ /* 0x000fea0003800000 */
.L_x_3252:
[----:B------:R-:W-:Y:S05]  /*a740*/  BRA `(.L_x_3254) ;  /* 0xffffffa800a47947 */ /* 0x000fea000383ffff */
.L_x_3162:
[----:B------:R-:W-:Y:S01]  /*a750*/  BSSY B0, `(.L_x_3255) ;  /* 0x0000005000007945 */ /* 0x000fe20003800000 */
[----:B------:R-:W-:-:S07]  /*a760*/  IMAD.MOV.U32 R15, RZ, RZ, -0x1 ;  /* 0xffffffffff0f7424 */ /* 0x000fce00078e00ff */
[----:B-12---:R-:W-:Y:S05]  /*a770*/  WARPSYNC.COLLECTIVE R15, `(.L_x_3256) ;  /* 0x000000000f087348 */ /* 0x006fea0003c00000 */
[----:B------:R-:W-:Y:S01]  /*a780*/  NOP ;  /* 0x0000000000007918 */ /* 0x000fe20000000000 */
[----:B-12---:R-:W-:Y:S01]  /*a790*/  ENDCOLLECTIVE ;  /* 0x000000000000791b */ /* 0x006fe20003800000 */
.L_x_3256:
[----:B------:R-:W-:Y:S05]  /*a7a0*/  BSYNC B0 ;  /* 0x0000000000007941 */ /* 0x000fea0003800000 */
.L_x_3255:
[----:B------:R-:W-:Y:S05]  /*a7b0*/  BRA `(.L_x_3257) ;  /* 0xffffffac00947947 */ /* 0x000fea000383ffff */
.L_x_3179:
[----:B------:R-:W-:Y:S01]  /*a7c0*/  BSSY B0, `(.L_x_3258) ;  /* 0x0000005000007945 */ /* 0x000fe20003800000 */
[----:B------:R-:W-:-:S07]  /*a7d0*/  IMAD.MOV.U32 R15, RZ, RZ, -0x1 ;  /* 0xffffffffff0f7424 */ /* 0x000fce00078e00ff */
[----:B------:R-:W-:Y:S05]  /*a7e0*/  WARPSYNC.COLLECTIVE R15, `(.L_x_3259) ;  /* 0x000000000f087348 */ /* 0x000fea0003c00000 */
[----:B------:R-:W-:Y:S01]  /*a7f0*/  NOP ;  /* 0x0000000000007918 */ /* 0x000fe20000000000 */
[----:B------:R-:W-:Y:S01]  /*a800*/  ENDCOLLECTIVE ;  /* 0x000000000000791b */ /* 0x000fe20003800000 */
.L_x_3259:
[----:B------:R-:W-:Y:S05]  /*a810*/  BSYNC B0 ;  /* 0x0000000000007941 */ /* 0x000fea0003800000 */
.L_x_3258:
[----:B------:R-:W-:Y:S05]  /*a820*/  BRA `(.L_x_3260) ;  /* 0xffffffbc008c7947 */ /* 0x000fea000383ffff */
.L_x_3192:
[----:B------:R-:W-:Y:S01]  /*a830*/  BSSY B0, `(.L_x_3261) ;  /* 0x0000005000007945 */ /* 0x000fe20003800000 */
[----:B------:R-:W-:-:S07]  /*a840*/  IMAD.MOV.U32 R15, RZ, RZ, -0x1 ;  /* 0xffffffffff0f7424 */ /* 0x000fce00078e00ff */
[----:B------:R-:W-:Y:S05]  /*a850*/  WARPSYNC.COLLECTIVE R15, `(.L_x_3262) ;  /* 0x000000000f087348 */ /* 0x000fea0003c00000 */
[----:B------:R-:W-:Y:S01]  /*a860*/  NOP ;  /* 0x0000000000007918 */ /* 0x000fe20000000000 */
[----:B------:R-:W-:Y:S01]  /*a870*/  ENDCOLLECTIVE ;  /* 0x000000000000791b */ /* 0x000fe20003800000 */
.L_x_3262:
[----:B------:R-:W-:Y:S05]  /*a880*/  BSYNC B0 ;  /* 0x0000000000007941 */ /* 0x000fea0003800000 */
.L_x_3261:
[----:B------:R-:W-:Y:S05]  /*a890*/  BRA `(.L_x_3263) ;  /* 0xffffffc4003c7947 */ /* 0x000fea000383ffff */
.L_x_3204:
[----:B------:R-:W-:Y:S01]  /*a8a0*/  BSSY B0, `(.L_x_3264) ;  /* 0x0000005000007945 */ /* 0x000fe20003800000 */
[----:B------:R-:W-:-:S07]  /*a8b0*/  IMAD.MOV.U32 R15, RZ, RZ, -0x1 ;  /* 0xffffffffff0f7424 */ /* 0x000fce00078e00ff */
[----:B------:R-:W-:Y:S05]  /*a8c0*/  WARPSYNC.COLLECTIVE R15, `(.L_x_3265) ;  /* 0x000000000f087348 */ /* 0x000fea0003c00000 */
[----:B------:R-:W-:Y:S01]  /*a8d0*/  NOP ;  /* 0x0000000000007918 */ /* 0x000fe20000000000 */
[----:B------:R-:W-:Y:S01]  /*a8e0*/  ENDCOLLECTIVE ;  /* 0x000000000000791b */ /* 0x000fe20003800000 */
.L_x_3265:
[----:B------:R-:W-:Y:S05]  /*a8f0*/  BSYNC B0 ;  /* 0x0000000000007941 */ /* 0x000fea0003800000 */
.L_x_3264:
[----:B------:R-:W-:Y:S05]  /*a900*/  BRA `(.L_x_3266) ;  /* 0xffffffc800787947 */ /* 0x000fea000383ffff */
.L_x_3224:
[----:B-1----:R1:W2:Y:S02]  /*a910*/  SYNCS.PHASECHK.TRANS64.TRYWAIT P0, [R15+URZ+0x26820], R2 ;  /* 0x026820020f0075a7 */ /* 0x0022a4000800017f */
[----:B--2---:R-:W-:Y:S05]  /*a920*/  @!P0 NANOSLEEP.SYNCS 0x989680 ;  /* 0x009896800000895d */ /* 0x004fea0003900000 */
[----:B------:R-:W2:Y:S02]  /*a930*/  @!P0 SYNCS.PHASECHK.TRANS64 P0, [R15+URZ+0x26820], R2 ;  /* 0x026820020f0085a7 */ /* 0x000ea4000800007f */
[----:B--2---:R-:W-:Y:S05]  /*a940*/  @!P0 BRA `(.L_x_3224) ;  /* 0xfffffffc00f08947 */ /* 0x004fea000383ffff */
[----:B------:R-:W-:Y:S05]  /*a950*/  BRA `(.L_x_3267) ;  /* 0xffffffd800687947 */ /* 0x000fea000383ffff */
.L_x_3228:
[----:B--2---:R2:W3:Y:S02]  /*a960*/  SYNCS.PHASECHK.TRANS64.TRYWAIT P1, [R15+URZ+0x26840], R18 ;  /* 0x026840120f0075a7 */ /* 0x0044e4000802017f */
[----:B---3--:R-:W-:Y:S05]  /*a970*/  @!P1 NANOSLEEP.SYNCS 0x989680 ;  /* 0x009896800000995d */ /* 0x008fea0003900000 */
[----:B------:R-:W3:Y:S02]  /*a980*/  @!P1 SYNCS.PHASECHK.TRANS64 P1, [R15+URZ+0x26840], R18 ;  /* 0x026840120f0095a7 */ /* 0x000ee4000802007f */
[----:B---3--:R-:W-:Y:S05]  /*a990*/  @!P1 BRA `(.L_x_3228) ;  /* 0xfffffffc00f09947 */ /* 0x008fea000383ffff */
[----:B------:R-:W-:Y:S05]  /*a9a0*/  BRA `(.L_x_3268) ;  /* 0xffffffe000847947 */ /* 0x000fea000383ffff */
.L_x_3230:
[----:B-1----:R1:W3:Y:S02]  /*a9b0*/  SYNCS.PHASECHK.TRANS64.TRYWAIT P1, [R15+URZ+0x26828], R18 ;  /* 0x026828120f0075a7 */ /* 0x0022e4000802017f */
[----:B---3--:R-:W-:Y:S05]  /*a9c0*/  @!P1 NANOSLEEP.SYNCS 0x989680 ;  /* 0x009896800000995d */ /* 0x008fea0003900000 */
[----:B------:R-:W3:Y:S02]  /*a9d0*/  @!P1 SYNCS.PHASECHK.TRANS64 P1, [R15+URZ+0x26828], R18 ;  /* 0x026828120f0095a7 */ /* 0x000ee4000802007f */
[----:B---3--:R-:W-:Y:S05]  /*a9e0*/  @!P1 BRA `(.L_x_3230) ;  /* 0xfffffffc00f09947 */ /* 0x008fea000383ffff */
[----:B------:R-:W-:Y:S05]  /*a9f0*/  BRA `(.L_x_3269) ;  /* 0xffffffe400407947 */ /* 0x000fea000383ffff */
.L_x_3232:
[----:B---3--:R3:W4:Y:S02]  /*aa00*/  SYNCS.PHASECHK.TRANS64.TRYWAIT P1, [R15+URZ+0x26848], R18 ;  /* 0x026848120f0075a7 */ /* 0x008724000802017f */
[----:B----4-:R-:W-:Y:S05]  /*aa10*/  @!P1 NANOSLEEP.SYNCS 0x989680 ;  /* 0x009896800000995d */ /* 0x010fea0003900000 */
[----:B------:R-:W4:Y:S02]  /*aa20*/  @!P1 SYNCS.PHASECHK.TRANS64 P1, [R15+URZ+0x26848], R18 ;  /* 0x026848120f0095a7 */ /* 0x000f24000802007f */
[----:B----4-:R-:W-:Y:S05]  /*aa30*/  @!P1 BRA `(.L_x_3232) ;  /* 0xfffffffc00f09947 */ /* 0x010fea000383ffff */
[----:B------:R-:W-:Y:S05]  /*aa40*/  BRA `(.L_x_3270) ;  /* 0xffffffe400fc7947 */ /* 0x000fea000383ffff */
.L_x_3234:
[----:B------:R-:W-:-:S07]  /*aa50*/  SHF.L.U32 R4, R10, 0x1f, RZ ;  /* 0x0000001f0a047819 */ /* 0x000fce00000006ff */
.L_x_3271:
[----:B----4-:R4:W1:Y:S02]  /*aa60*/  SYNCS.PHASECHK.TRANS64.TRYWAIT P1, [R15+URZ+0x26820], R4 ;  /* 0x026820040f0075a7 */ /* 0x010864000802017f */
[----:B-1----:R-:W-:Y:S05]  /*aa70*/  @!P1 NANOSLEEP.SYNCS 0x989680 ;  /* 0x009896800000995d */ /* 0x002fea0003900000 */
[----:B------:R-:W1:Y:S02]  /*aa80*/  @!P1 SYNCS.PHASECHK.TRANS64 P1, [R15+URZ+0x26820], R4 ;  /* 0x026820040f0095a7 */ /* 0x000e64000802007f */
[----:B-1----:R-:W-:Y:S05]  /*aa90*/  @!P1 BRA `(.L_x_3271) ;  /* 0xfffffffc00f09947 */ /* 0x002fea000383ffff */
[----:B------:R-:W-:Y:S05]  /*aaa0*/  BRA `(.L_x_3272) ;  /* 0xffffffe8009c7947 */ /* 0x000fea000383ffff */
.L_x_3237:
[----:B----4-:R4:W1:Y:S02]  /*aab0*/  SYNCS.PHASECHK.TRANS64.TRYWAIT P1, [R15+URZ+0x26840], R12 ;  /* 0x0268400c0f0075a7 */ /* 0x010864000802017f */
[----:B-1----:R-:W-:Y:S05]  /*aac0*/  @!P1 NANOSLEEP.SYNCS 0x989680 ;  /* 0x009896800000995d */ /* 0x002fea0003900000 */
[----:B------:R-:W1:Y:S02]  /*aad0*/  @!P1 SYNCS.PHASECHK.TRANS64 P1, [R15+URZ+0x26840], R12 ;  /* 0x0268400c0f0095a7 */ /* 0x000e64000802007f */
[----:B-1----:R-:W-:Y:S05]  /*aae0*/  @!P1 BRA `(.L_x_3237) ;  /* 0xfffffffc00f09947 */ /* 0x002fea000383ffff */
[----:B------:R-:W-:Y:S05]  /*aaf0*/  BRA `(.L_x_3273) ;  /* 0xffffffec00747947 */ /* 0x000fea000383ffff */
.L_x_3239:
[----:B-1----:R1:W2:Y:S02]  /*ab00*/  SYNCS.PHASECHK.TRANS64.TRYWAIT P1, [R15+URZ+0x26828], R12 ;  /* 0x0268280c0f0075a7 */ /* 0x0022a4000802017f */
[----:B--2---:R-:W-:Y:S05]  /*ab10*/  @!P1 NANOSLEEP.SYNCS 0x989680 ;  /* 0x009896800000995d */ /* 0x004fea0003900000 */
[----:B------:R-:W2:Y:S02]  /*ab20*/  @!P1 SYNCS.PHASECHK.TRANS64 P1, [R15+URZ+0x26828], R12 ;  /* 0x0268280c0f0095a7 */ /* 0x000ea4000802007f */
[----:B--2---:R-:W-:Y:S05]  /*ab30*/  @!P1 BRA `(.L_x_3239) ;  /* 0xfffffffc00f09947 */ /* 0x004fea000383ffff */
[----:B------:R-:W-:Y:S05]  /*ab40*/  BRA `(.L_x_3274) ;  /* 0xfffffff000247947 */ /* 0x000fea000383ffff */
.L_x_3241:
[----:B------:R1:W1:Y:S02]  /*ab50*/  SYNCS.PHASECHK.TRANS64.TRYWAIT P0, [R3+URZ+0x26840], R0 ;  /* 0x02684000030075a7 */ /* 0x000264000800017f */
[----:B-1----:R-:W-:Y:S05]  /*ab60*/  @!P0 NANOSLEEP.SYNCS 0x989680 ;  /* 0x009896800000895d */ /* 0x002fea0003900000 */
[----:B------:R-:W1:Y:S02]  /*ab70*/  @!P0 SYNCS.PHASECHK.TRANS64 P0, [R3+URZ+0x26840], R0 ;  /* 0x02684000030085a7 */ /* 0x000e64000800007f */
[----:B-1----:R-:W-:Y:S05]  /*ab80*/  @!P0 BRA `(.L_x_3241) ;  /* 0xfffffffc00f08947 */ /* 0x002fea000383ffff */
[----:B------:R-:W-:Y:S05]  /*ab90*/  BRA `(.L_x_3275) ;  /* 0xfffffff000f07947 */ /* 0x000fea000383ffff */
.L_x_3243:
[----:B------:R-:W-:Y:S01]  /*aba0*/  BSSY B0, `(.L_x_3276) ;  /* 0x0000006000007945 */ /* 0x000fe20003800000 */
[----:B------:R-:W-:-:S07]  /*abb0*/  IMAD.MOV.U32 R15, RZ, RZ, -0x1 ;  /* 0xffffffffff0f7424 */ /* 0x000fce00078e00ff */
[----:B------:R-:W-:Y:S05]  /*abc0*/  WARPSYNC.COLLECTIVE R15, `(.L_x_3277) ;  /* 0x000000000f0c7348 */ /* 0x000fea0003c00000 */
[----:B------:R-:W-:Y:S02]  /*abd0*/  ELECT P6, UR62, PT ;  /* 0x00000000003e782f */ /* 0x000fe400038c0000 */
[----:B------:R-:W-:Y:S01]  /*abe0*/  MOV R14, UR62 ;  /* 0x0000003e000e7c02 */ /* 0x000fe20008000f00 */
[----:B------:R-:W-:Y:S10]  /*abf0*/  ENDCOLLECTIVE ;  /* 0x000000000000791b */ /* 0x000ff40003800000 */
.L_x_3277:
[----:B------:R-:W-:Y:S05]  /*ac00*/  BSYNC B0 ;  /* 0x0000000000007941 */ /* 0x000fea0003800000 */
.L_x_3276:
[----:B------:R-:W-:Y:S05]  /*ac10*/  BRA `(.L_x_3278) ;  /* 0xfffffff400bc7947 */ /* 0x000fea000383ffff */
.L_x_3245:
[----:B-1----:R1:W2:Y:S02]  /*ac20*/  SYNCS.PHASECHK.TRANS64.TRYWAIT P0, [R7+URZ], R4 ;  /* 0x00000004070075a7 */ /* 0x0022a4000800017f */
[----:B--2---:R-:W-:Y:S05]  /*ac30*/  @!P0 NANOSLEEP.SYNCS 0x989680 ;  /* 0x009896800000895d */ /* 0x004fea0003900000 */
[----:B------:R-:W2:Y:S02]  /*ac40*/  @!P0 SYNCS.PHASECHK.TRANS64 P0, [R7+URZ], R4 ;  /* 0x00000004070085a7 */ /* 0x000ea4000800007f */
[----:B--2---:R-:W-:Y:S05]  /*ac50*/  @!P0 BRA `(.L_x_3245) ;  /* 0xfffffffc00f08947 */ /* 0x004fea000383ffff */
[----:B------:R-:W-:Y:S05]  /*ac60*/  BRA `(.L_x_3279) ;  /* 0xfffffff400fc7947 */ /* 0x000fea000383ffff */
.L_x_3246:
[----:B--2---:R2:W3:Y:S02]  /*ac70*/  SYNCS.PHASECHK.TRANS64.TRYWAIT P0, [R3+URZ], R0 ;  /* 0x00000000030075a7 */ /* 0x0044e4000800017f */
[----:B---3--:R-:W-:Y:S05]  /*ac80*/  @!P0 NANOSLEEP.SYNCS 0x989680 ;  /* 0x009896800000895d */ /* 0x008fea0003900000 */
[----:B------:R-:W3:Y:S02]  /*ac90*/  @!P0 SYNCS.PHASECHK.TRANS64 P0, [R3+URZ], R0 ;  /* 0x00000000030085a7 */ /* 0x000ee4000800007f */
[----:B---3--:R-:W-:Y:S05]  /*aca0*/  @!P0 BRA `(.L_x_3246) ;  /* 0xfffffffc00f08947 */ /* 0x008fea000383ffff */
[----:B------:R-:W-:Y:S05]  /*acb0*/  BRA `(.L_x_3280) ;  /* 0xfffffff400f07947 */ /* 0x000fea000383ffff */
.L_x_3248:
[----:B--2---:R2:W3:Y:S02]  /*acc0*/  SYNCS.PHASECHK.TRANS64.TRYWAIT P0, [R5+URZ], R4 ;  /* 0x00000004050075a7 */ /* 0x0044e4000800017f */
[----:B---3--:R-:W-:Y:S05]  /*acd0*/  @!P0 NANOSLEEP.SYNCS 0x989680 ;  /* 0x009896800000895d */ /* 0x008fea0003900000 */
[----:B------:R-:W3:Y:S02]  /*ace0*/  @!P0 SYNCS.PHASECHK.TRANS64 P0, [R5+URZ], R4 ;  /* 0x00000004050085a7 */ /* 0x000ee4000800007f */
[----:B---3--:R-:W-:Y:S05]  /*acf0*/  @!P0 BRA `(.L_x_3248) ;  /* 0xfffffffc00f08947 */ /* 0x008fea000383ffff */
[----:B------:R-:W-:Y:S05]  /*ad00*/  BRA `(.L_x_3281) ;  /* 0xfffffff400f47947 */ /* 0x000fea000383ffff */
.L_x_3282:
        /* <DEDUP_REMOVED lines=15> */
.L_x_3321:


//--------------------- .text._ZN7cutlass13device_kernelIN5flash22FlashAttnBwdPreprocessIN4cute5tupleIJNS3_1CILi64EEENS5_ILi96EEEEEENS_6half_tEfNS_4arch4Sm90ELb1ELb1EEEEEvNT_6ParamsE --------------------------
	.section	.text._ZN7cutlass13device_kernelIN5flash22FlashAttnBwdPreprocessIN4cute5tupleIJNS3_1CILi64EEENS5_ILi96EEEEEENS_6half_tEfNS_4arch4Sm90ELb1ELb1EEEEEvNT_6ParamsE,"ax",@progbits
	.align	128
.text._ZN7cutlass13device_kernelIN5flash22FlashAttnBwdPreprocessIN4cute5tupleIJNS3_1CILi64EEENS5_ILi96EEEEEENS_6half_tEfNS_4arch4Sm90ELb1ELb1EEEEEvNT_6ParamsE:
        .type           _ZN7cutlass13device_kernelIN5flash22FlashAttnBwdPreprocessIN4cute5tupleIJNS3_1CILi64EEENS5_ILi96EEEEEENS_6half_tEfNS_4arch4Sm90ELb1ELb1EEEEEvNT_6ParamsE,@function
        .size           _ZN7cutlass13device_kernelIN5flash22FlashAttnBwdPreprocessIN4cute5tupleIJNS3_1CILi64EEENS5_ILi96EEEEEENS_6half_tEfNS_4arch4Sm90ELb1ELb1EEEEEvNT_6ParamsE,(.L_x_3322 - _ZN7cutlass13device_kernelIN5flash22FlashAttnBwdPreprocessIN4cute5tupleIJNS3_1CILi64EEENS5_ILi96EEEEEENS_6half_tEfNS_4arch4Sm90ELb1ELb1EEEEEvNT_6ParamsE)
        .other          _ZN7cutlass13device_kernelIN5flash22FlashAttnBwdPreprocessIN4cute5tupleIJNS3_1CILi64EEENS5_ILi96EEEEEENS_6half_tEfNS_4arch4Sm90ELb1ELb1EEEEEvNT_6ParamsE,@"STO_CUDA_ENTRY STV_DEFAULT"
_ZN7cutlass13device_kernelIN5flash22FlashAttnBwdPreprocessIN4cute5tupleIJNS3_1CILi64EEENS5_ILi96EEEEEENS_6half_tEfNS_4arch4Sm90ELb1ELb1EEEEEvNT_6ParamsE:
[----:B------:R-:W-:Y:S08]  /*0000*/  LDC R1, c[0x0][0x28] ;  /* 0x00000a00ff017b82 */ /* 0x000ff00000000800 */
[----:B------:R-:W0:Y:S01]  /*0010*/  LDC.64 R4, c[0x0][0x2f8] ;  /* 0x0000be00ff047b82 */ /* 0x000e220000000a00 */
[----:B------:R-:W1:Y:S01]  /*0020*/  S2R R32, SR_CTAID.Z ;  /* 0x0000000000207919 */ /* 0x000e620000002700 */
[----:B------:R-:W-:Y:S01]  /*0030*/  ULDC.64 UR8, c[0x0][0x2f0] ;  /* 0x0000bc0000087ab9 */ /* 0x000fe20000000a00 */
[----:B------:R-:W-:Y:S01]  /*0040*/  ULDC.64 UR4, c[0x0][0x208] ;  /* 0x0000820000047ab9 */ /* 0x000fe20000000a00 */
[----:B------:R-:W-:-:S04]  /*0050*/  ISETP.NE.U32.AND P0, PT, RZ, UR8, PT ;  /* 0x00000008ff007c0c */ /* 0x000fc8000bf05070 */
[----:B------:R-:W1:Y:S01]  /*0060*/  LDC.64 R2, c[0x0][0x2f0] ;  /* 0x0000bc00ff027b82 */ /* 0x000e620000000a00 */
[----:B------:R-:W-:Y:S02]  /*0070*/  ISETP.NE.AND.EX P0, PT, RZ, UR9, PT, P0 ;  /* 0x00000009ff007c0c */ /* 0x000fe4000bf05300 */
[----:B0-----:R-:W-:-:S04]  /*0080*/  ISETP.NE.U32.AND P1, PT, R4, RZ, PT ;  /* 0x000000ff0400720c */ /* 0x001fc80003f25070 */
[----:B------:R-:W-:Y:S01]  /*0090*/  ISETP.NE.AND.EX P1, PT, R5, RZ, PT, P1 ;  /* 0x000000ff0500720c */ /* 0x000fe20003f25310 */
[----:B------:R-:W-:Y:S01]  /*00a0*/  ULDC UR6, c[0x0][0x218] ;  /* 0x0000860000067ab9 */ /* 0x000fe20000000800 */
[----:B-1----:R-:W-:-:S11]  /*00b0*/  IMAD.WIDE R2, R32, 0x4, R2 ;  /* 0x0000000420027825 */ /* 0x002fd600078e0202 */
[----:B------:R-:W0:Y:S01]  /*00c0*/  @P1 LDC.64 R8, c[0x0][0x2f8] ;  /* 0x0000be00ff081b82 */ /* 0x000e220000000a00 */
[----:B------:R-:W-:Y:S01]  /*00d0*/  MOV R5, UR6 ;  /* 0x0000000600057c02 */ /* 0x000fe20008000f00 */
[----:B------:R1:W5:Y:S01]  /*00e0*/  @P0 LDG.E R7, desc[UR4][R2.64] ;  /* 0x0000000402070981 */ /* 0x000362000c1e1900 */
[----:B------:R-:W2:Y:S01]  /*00f0*/  S2R R6, SR_CTAID.X ;  /* 0x0000000000067919 */ /* 0x000ea20000002500 */
[----:B0-----:R-:W-:-:S05]  /*0100*/  @P1 IMAD.WIDE R8, R32, 0x4, R8 ;  /* 0x0000000420081825 */ /* 0x001fca00078e0208 */
[----:B------:R1:W5:Y:S01]  /*0110*/  @P1 LDG.E R5, desc[UR4][R8.64] ;  /* 0x0000000408051981 */ /* 0x000362000c1e1900 */
[----:B------:R-:W0:Y:S01]  /*0120*/  S2UR UR6, SR_CTAID.Y ;  /* 0x00000000000679c3 */ /* 0x000e220000002600 */
[----:B--2---:R-:W-:Y:S01]  /*0130*/  SHF.L.U32 R4, R6, 0x6, RZ ;  /* 0x0000000606047819 */ /* 0x004fe200000006ff */
[----:B------:R-:W-:Y:S06]  /*0140*/  @P1 BRA `(.L_x_3283) ;  /* 0x0000000000101947 */ /* 0x000fec0003800000 */
[----:B------:R-:W-:Y:S05]  /*0150*/  @!P0 BRA `(.L_x_3283) ;  /* 0x00000000000c8947 */ /* 0x000fea0003800000 */
[----:B------:R-:W2:Y:S04]  /*0160*/  LDG.E R0, desc[UR4][R2.64] ;  /* 0x0000000402007981 */ /* 0x000ea8000c1e1900 */
[----:B-----5:R-:W2:Y:S02]  /*0170*/  LDG.E R5, desc[UR4][R2.64+0x4] ;  /* 0x0000040402057981 */ /* 0x020ea4000c1e1900 */
[----:B--2---:R-:W-:-:S07]  /*0180*/  IADD3 R5, -R0, R5, RZ ;  /* 0x0000000500057210 */ /* 0x004fce0007ffe1ff */
.L_x_3283:
[----:B------:R-:W-:Y:S02]  /*0190*/  ISETP.NE.U32.AND P2, PT, RZ, UR8, PT ;  /* 0x00000008ff007c0c */ /* 0x000fe4000bf45070 */
[----:B-----5:R-:W-:Y:S02]  /*01a0*/  ISETP.LE.AND P1, PT, R5, R4, PT ;  /* 0x000000040500720c */ /* 0x020fe40003f23270 */
[----:B------:R-:W-:-:S13]  /*01b0*/  ISETP.NE.AND.EX P2, PT, RZ, UR9, PT, P2 ;  /* 0x00000009ff007c0c */ /* 0x000fda000bf45320 */
[----:B0-----:R-:W-:Y:S05]  /*01c0*/  @P2 EXIT P1 ;  /* 0x000000000000294d */ /* 0x001fea0000800000 */
[----:B-1----:R-:W0:Y:S01]  /*01d0*/  S2R R3, SR_TID.X ;  /* 0x0000000000037919 */ /* 0x002e220000002100 */
[----:B------:R-:W-:Y:S01]  /*01e0*/  IADD3 R2, -R4, R5, RZ ;  /* 0x0000000504027210 */ /* 0x000fe20007ffe1ff */
[----:B------:R-:W-:Y:S01]  /*01f0*/  USHF.R.S32.HI UR7, URZ, 0x1f, UR6 ;  /* 0x0000001f3f077899 */ /* 0x000fe20008011406 */
[----:B------:R-:W-:Y:S01]  /*0200*/  SHF.R.S32.HI R39, RZ, 0x1f, R32 ;  /* 0x0000001fff277819 */ /* 0x000fe20000011420 */
[----:B------:R-:W-:Y:S01]  /*0210*/  BSSY B0, `(.L_x_3284) ;  /* 0x000002e000007945 */ /* 0x000fe20003800000 */
[----:B------:R-:W-:Y:S01]  /*0220*/  CS2R R42, SRZ ;  /* 0x00000000002a7805 */ /* 0x000fe2000001ff00 */
[----:B------:R-:W-:Y:S01]  /*0230*/  HFMA2.MMA R30, -RZ, RZ, 0, 0 ;  /* 0x00000000ff1e7435 */ /* 0x000fe200000001ff */
[----:B------:R-:W-:Y:S02]  /*0240*/  @P0 SHF.R.S32.HI R43, RZ, 0x1f, R7 ;  /* 0x0000001fff2b0819 */ /* 0x000fe40000011407 */
[----:B------:R-:W-:Y:S02]  /*0250*/  CS2R R16, SRZ ;  /* 0x0000000000107805 */ /* 0x000fe4000001ff00 */
[----:B------:R-:W-:-:S02]  /*0260*/  @P0 MOV R42, R7 ;  /* 0x00000007002a0202 */ /* 0x000fc40000000f00 */
[----:B------:R-:W-:Y:S02]  /*0270*/  CS2R R8, SRZ ;  /* 0x0000000000087805 */ /* 0x000fe4000001ff00 */
[----:B------:R-:W-:Y:S02]  /*0280*/  SEL R0, R32, RZ, !P2 ;  /* 0x000000ff20007207 */ /* 0x000fe40005000000 */
[----:B------:R-:W-:Y:S02]  /*0290*/  CS2R R10, SRZ ;  /* 0x00000000000a7805 */ /* 0x000fe4000001ff00 */
[----:B------:R-:W-:Y:S02]  /*02a0*/  MOV R40, 0x7f800000 ;  /* 0x7f80000000287802 */ /* 0x000fe40000000f00 */
[----:B------:R-:W-:Y:S02]  /*02b0*/  CS2R R12, SRZ ;  /* 0x00000000000c7805 */ /* 0x000fe4000001ff00 */
[----:B------:R-:W-:-:S02]  /*02c0*/  CS2R R14, SRZ ;  /* 0x00000000000e7805 */ /* 0x000fc4000001ff00 */
[----:B------:R-:W-:Y:S02]  /*02d0*/  CS2R R18, SRZ ;  /* 0x0000000000127805 */ /* 0x000fe4000001ff00 */
[----:B------:R-:W-:Y:S02]  /*02e0*/  CS2R R20, SRZ ;  /* 0x0000000000147805 */ /* 0x000fe4000001ff00 */
[----:B------:R-:W-:Y:S02]  /*02f0*/  CS2R R28, SRZ ;  /* 0x00000000001c7805 */ /* 0x000fe4000001ff00 */
[----:B------:R-:W-:Y:S02]  /*0300*/  CS2R R24, SRZ ;  /* 0x0000000000187805 */ /* 0x000fe4000001ff00 */
[----:B------:R-:W-:Y:S02]  /*0310*/  SEL R39, R39, RZ, !P2 ;  /* 0x000000ff27277207 */ /* 0x000fe40005000000 */
[----:B0-----:R-:W-:-:S02]  /*0320*/  ISETP.GT.AND P1, PT, R3, 0x3f, PT ;  /* 0x0000003f0300780c */ /* 0x001fc40003f24270 */
[----:B------:R-:W-:Y:S02]  /*0330*/  SHF.R.S32.HI R22, RZ, 0x1f, R3 ;  /* 0x0000001fff167819 */ /* 0x000fe40000011403 */
[----:B------:R-:W-:Y:S02]  /*0340*/  ISETP.GE.OR P4, PT, R3, R2, P1 ;  /* 0x000000020300720c */ /* 0x000fe40000f86670 */
[----:B------:R-:W-:Y:S02]  /*0350*/  LEA.HI R27, R22, R3, RZ, 0x2 ;  /* 0x00000003161b7211 */ /* 0x000fe400078f10ff */
[----:B------:R-:W-:Y:S02]  /*0360*/  CS2R R22, SRZ ;  /* 0x0000000000167805 */ /* 0x000fe4000001ff00 */
[----:B------:R-:W-:Y:S02]  /*0370*/  SHF.R.S32.HI R33, RZ, 0x2, R27 ;  /* 0x00000002ff217819 */ /* 0x000fe4000001141b */
[----:B------:R-:W-:-:S02]  /*0380*/  LOP3.LUT R38, R27, 0xfffffffc, RZ, 0xc0, !PT ;  /* 0xfffffffc1b267812 */ /* 0x000fc400078ec0ff */
[----:B------:R-:W-:Y:S02]  /*0390*/  CS2R R26, SRZ ;  /* 0x00000000001a7805 */ /* 0x000fe4000001ff00 */
[----:B------:R-:W-:Y:S02]  /*03a0*/  ISETP.GE.AND P3, PT, R33, R2, PT ;  /* 0x000000022100720c */ /* 0x000fe40003f66270 */
[----:B------:R-:W-:Y:S01]  /*03b0*/  IADD3 R38, -R38, R3, RZ ;  /* 0x0000000326267210 */ /* 0x000fe20007ffe1ff */
[----:B------:R-:W-:Y:S10]  /*03c0*/  @P4 BRA `(.L_x_3285) ;  /* 0x0000000000484947 */ /* 0x000ff40003800000 */
[----:B------:R-:W0:Y:S01]  /*03d0*/  LDC.64 R34, c[0x0][0x290] ;  /* 0x0000a400ff227b82 */ /* 0x000e220000000a00 */
[----:B------:R-:W-:Y:S01]  /*03e0*/  SHF.R.S32.HI R31, RZ, 0x1f, R4 ;  /* 0x0000001fff1f7819 */ /* 0x000fe20000011404 */
[----:B------:R-:W-:Y:S01]  /*03f0*/  ULDC.64 UR8, c[0x0][0x298] ;  /* 0x0000a60000087ab9 */ /* 0x000fe20000000a00 */
[--C-:B------:R-:W-:Y:S02]  /*0400*/  SHF.R.S32.HI R37, RZ, 0x1f, R3.reuse ;  /* 0x0000001fff257819 */ /* 0x100fe40000011403 */
[----:B------:R-:W-:-:S04]  /*0410*/  IADD3 R36, P2, P4, R42, R4, R3 ;  /* 0x000000042a247210 */ /* 0x000fc80007c5e003 */
[----:B------:R-:W-:Y:S01]  /*0420*/  IADD3.X R37, R43, R31, R37, P2, P4 ;  /* 0x0000001f2b257210 */ /* 0x000fe200017e8425 */
[----:B0-----:R-:W-:-:S04]  /*0430*/  IMAD R40, R34, UR7, RZ ;  /* 0x0000000722287c24 */ /* 0x001fc8000f8e02ff */
[----:B------:R-:W-:Y:S02]  /*0440*/  IMAD R31, R35, UR6, R40 ;  /* 0x00000006231f7c24 */ /* 0x000fe4000f8e0228 */
[----:B------:R-:W-:-:S04]  /*0450*/  IMAD.WIDE.U32 R34, R34, UR6, R36 ;  /* 0x0000000622227c25 */ /* 0x000fc8000f8e0024 */
[----:B------:R-:W-:Y:S01]  /*0460*/  IMAD R37, R39, UR8, RZ ;  /* 0x0000000827257c24 */ /* 0x000fe2000f8e02ff */
[----:B------:R-:W-:-:S03]  /*0470*/  IADD3 R35, R35, R31, RZ ;  /* 0x0000001f23237210 */ /* 0x000fc60007ffe0ff */
[C---:B------:R-:W-:Y:S02]  /*0480*/  IMAD R31, R0.reuse, UR9, R37 ;  /* 0x00000009001f7c24 */ /* 0x040fe4000f8e0225 */
[----:B------:R-:W-:Y:S01]  /*0490*/  IMAD.WIDE.U32 R34, R0, UR8, R34 ;  /* 0x0000000800227c25 */ /* 0x000fe2000f8e0022 */
[----:B------:R-:W-:-:S04]  /*04a0*/  ULDC.64 UR8, c[0x0][0x288] ;  /* 0x0000a20000087ab9 */ /* 0x000fc80000000a00 */
[----:B------:R-:W-:Y:S02]  /*04b0*/  IADD3 R31, R35, R31, RZ ;  /* 0x0000001f231f7210 */ /* 0x000fe40007ffe0ff */
[----:B------:R-:W-:-:S04]  /*04c0*/  LEA R40, P2, R34, UR8, 0x2 ;  /* 0x0000000822287c11 */ /* 0x000fc8000f8410ff */
[----:B------:R-:W-:-:S05]  /*04d0*/  LEA.HI.X R41, R34, UR9, R31, 0x2, P2 ;  /* 0x0000000922297c11 */ /* 0x000fca00090f141f */
[----:B------:R0:W5:Y:S04]  /*04e0*/  LDG.E R40, desc[UR4][R40.64] ;  /* 0x0000000428287981 */ /* 0x000168000c1e1900 */
.L_x_3285:
[----:B------:R-:W-:Y:S05]  /*04f0*/  BSYNC B0 ;  /* 0x0000000000007941 */ /* 0x000fea0003800000 */
.L_x_3284:
[----:B------:R-:W-:Y:S04]  /*0500*/  BSSY B0, `(.L_x_3286) ;  /* 0x0000022000007945 */ /* 0x000fe80003800000 */
[----:B------:R-:W-:Y:S05]  /*0510*/  @P3 BRA `(.L_x_3287) ;  /* 0x0000000000803947 */ /* 0x000fea0003800000 */
[----:B------:R-:W1:Y:S01]  /*0520*/  LDC.64 R34, c[0x0][0x230] ;  /* 0x00008c00ff227b82 */ /* 0x000e620000000a00 */
[----:B------:R-:W-:Y:S01]  /*0530*/  SHF.L.U32 R36, R38, 0x3, RZ ;  /* 0x0000000326247819 */ /* 0x000fe200000006ff */
[----:B------:R-:W-:Y:S01]  /*0540*/  ULDC.64 UR8, c[0x0][0x238] ;  /* 0x00008e0000087ab9 */ /* 0x000fe20000000a00 */
[----:B------:R-:W-:Y:S02]  /*0550*/  ULDC.64 UR10, c[0x0][0x228] ;  /* 0x00008a00000a7ab9 */ /* 0x000fe40000000a00 */
[----:B------:R-:W-:Y:S02]  /*0560*/  SHF.R.S32.HI R37, RZ, 0x1f, R36 ;  /* 0x0000001fff257819 */ /* 0x000fe40000011424 */
[----:B0-----:R-:W-:Y:S01]  /*0570*/  IADD3 R41, R36, 0x40, RZ ;  /* 0x0000004024297810 */ /* 0x001fe20007ffe0ff */
[----:B-1----:R-:W-:-:S04]  /*0580*/  IMAD R44, R34, UR7, RZ ;  /* 0x00000007222c7c24 */ /* 0x002fc8000f8e02ff */
[----:B------:R-:W-:Y:S01]  /*0590*/  IMAD R31, R35, UR6, R44 ;  /* 0x00000006231f7c24 */ /* 0x000fe2000f8e022c */
[----:B------:R-:W-:Y:S01]  /*05a0*/  IADD3 R44, P2, R33, R42, RZ ;  /* 0x0000002a212c7210 */ /* 0x000fe20007f5e0ff */
[----:B------:R-:W-:-:S03]  /*05b0*/  IMAD.WIDE.U32 R34, R34, UR6, R36 ;  /* 0x0000000622227c25 */ /* 0x000fc6000f8e0024 */
[----:B------:R-:W-:Y:S01]  /*05c0*/  LEA.HI.X.SX32 R45, R33, R43, 0x1, P2 ;  /* 0x0000002b212d7211 */ /* 0x000fe200010f0eff */
[----:B------:R-:W-:Y:S01]  /*05d0*/  IMAD R37, R39, UR8, RZ ;  /* 0x0000000827257c24 */ /* 0x000fe2000f8e02ff */
[----:B------:R-:W-:-:S03]  /*05e0*/  IADD3 R35, R35, R31, RZ ;  /* 0x0000001f23237210 */ /* 0x000fc60007ffe0ff */
[----:B------:R-:W-:Y:S01]  /*05f0*/  IMAD R31, R0, UR9, R37 ;  /* 0x00000009001f7c24 */ /* 0x000fe2000f8e0225 */
[----:B------:R-:W-:Y:S01]  /*0600*/  IADD3 R37, R36, 0x20, RZ ;  /* 0x0000002024257810 */ /* 0x000fe20007ffe0ff */
[----:B------:R-:W-:Y:S01]  /*0610*/  IMAD.WIDE.U32 R34, R0, UR8, R34 ;  /* 0x0000000800227c25 */ /* 0x000fe2000f8e0022 */
[----:B------:R-:W-:Y:S02]  /*0620*/  ULDC UR8, c[0x0][0x21c] ;  /* 0x0000870000087ab9 */ /* 0x000fe40000000800 */
[----:B------:R-:W-:Y:S01]  /*0630*/  ISETP.GE.AND P2, PT, R36, UR8, PT ;  /* 0x0000000824007c0c */ /* 0x000fe2000bf46270 */
[----:B------:R-:W-:Y:S01]  /*0640*/  IMAD.WIDE R44, R6, 0x40, R44 ;  /* 0x00000040062c7825 */ /* 0x000fe200078e022c */
[----:B------:R-:W-:Y:S02]  /*0650*/  IADD3 R35, R35, R31, RZ ;  /* 0x0000001f23237210 */ /* 0x000fe40007ffe0ff */
[----:B------:R-:W-:Y:S01]  /*0660*/  ISETP.GE.AND P4, PT, R37, UR8, PT ;  /* 0x0000000825007c0c */ /* 0x000fe2000bf86270 */
[----:B------:R-:W-:Y:S01]  /*0670*/  IMAD R31, R45, UR10, RZ ;  /* 0x0000000a2d1f7c24 */ /* 0x000fe2000f8e02ff */
[----:B------:R-:W-:Y:S01]  /*0680*/  ISETP.GE.AND P5, PT, R41, UR8, PT ;  /* 0x0000000829007c0c */ /* 0x000fe2000bfa6270 */
[----:B------:R-:W-:Y:S01]  /*0690*/  IMAD.WIDE.U32 R34, R44, UR10, R34 ;  /* 0x0000000a2c227c25 */ /* 0x000fe2000f8e0022 */
[----:B------:R-:W-:-:S03]  /*06a0*/  ULDC.64 UR8, c[0x0][0x210] ;  /* 0x0000840000087ab9 */ /* 0x000fc60000000a00 */
[----:B------:R-:W-:Y:S01]  /*06b0*/  IMAD R31, R44, UR11, R31 ;  /* 0x0000000b2c1f7c24 */ /* 0x000fe2000f8e021f */
[----:B------:R-:W-:-:S04]  /*06c0*/  LEA R36, P6, R34, UR8, 0x1 ;  /* 0x0000000822247c11 */ /* 0x000fc8000f8c08ff */
[----:B------:R-:W-:-:S04]  /*06d0*/  IADD3 R31, R35, R31, RZ ;  /* 0x0000001f231f7210 */ /* 0x000fc80007ffe0ff */
[----:B------:R-:W-:-:S05]  /*06e0*/  LEA.HI.X R37, R34, UR9, R31, 0x1, P6 ;  /* 0x0000000922257c11 */ /* 0x000fca000b0f0c1f */
[----:B------:R1:W5:Y:S04]  /*06f0*/  @!P2 LDG.E.128 R8, desc[UR4][R36.64] ;  /* 0x000000042408a981 */ /* 0x000368000c1e1d00 */
[----:B------:R1:W5:Y:S04]  /*0700*/  @!P4 LDG.E.128 R12, desc[UR4][R36.64+0x40] ;  /* 0x00004004240cc981 */ /* 0x000368000c1e1d00 */
[----:B------:R1:W5:Y:S02]  /*0710*/  @!P5 LDG.E.128 R24, desc[UR4][R36.64+0x80] ;  /* 0x000080042418d981 */ /* 0x000364000c1e1d00 */
.L_x_3287:
[----:B------:R-:W-:Y:S05]  /*0720*/  BSYNC B0 ;  /* 0x0000000000007941 */ /* 0x000fea0003800000 */
.L_x_3286:
[----:B------:R-:W-:Y:S01]  /*0730*/  BSSY B0, `(.L_x_3288) ;  /* 0x0000024000007945 */ /* 0x000fe20003800000 */
[----:B------:R-:W-:Y:S01]  /*0740*/  HFMA2.MMA R31, -RZ, RZ, 0, 0 ;  /* 0x00000000ff1f7435 */ /* 0x000fe200000001ff */
[----:B0----5:R-:W-:Y:S02]  /*0750*/  MOV R41, R8 ;  /* 0x0000000800297202 */ /* 0x021fe40000000f00 */
[----:B------:R-:W-:Y:S08]  /*0760*/  @P3 BRA `(.L_x_3289) ;  /* 0x0000000000803947 */ /* 0x000ff00003800000 */
[----:B-1----:R-:W0:Y:S01]  /*0770*/  LDC.64 R36, c[0x0][0x250] ;  /* 0x00009400ff247b82 */ /* 0x002e220000000a00 */
[----:B------:R-:W-:Y:S01]  /*0780*/  SHF.L.U32 R34, R38, 0x3, RZ ;  /* 0x0000000326227819 */ /* 0x000fe200000006ff */
[----:B------:R-:W-:Y:S01]  /*0790*/  ULDC.64 UR8, c[0x0][0x258] ;  /* 0x0000960000087ab9 */ /* 0x000fe20000000a00 */
[C---:B------:R-:W-:Y:S01]  /*07a0*/  IADD3 R42, P2, R33.reuse, R42, RZ ;  /* 0x0000002a212a7210 */ /* 0x040fe20007f5e0ff */
[----:B------:R-:W-:Y:S01]  /*07b0*/  ULDC UR10, c[0x0][0x21c] ;  /* 0x00008700000a7ab9 */ /* 0x000fe20000000800 */
[----:B------:R-:W-:Y:S02]  /*07c0*/  SHF.R.S32.HI R35, RZ, 0x1f, R34 ;  /* 0x0000001fff237819 */ /* 0x000fe40000011422 */
[----:B------:R-:W-:Y:S02]  /*07d0*/  LEA.HI.X.SX32 R43, R33, R43, 0x1, P2 ;  /* 0x0000002b212b7211 */ /* 0x000fe400010f0eff */
[----:B------:R-:W-:Y:S01]  /*07e0*/  ISETP.GE.AND P3, PT, R34, UR10, PT ;  /* 0x0000000a22007c0c */ /* 0x000fe2000bf66270 */
[----:B0-----:R-:W-:-:S04]  /*07f0*/  IMAD R44, R36, UR7, RZ ;  /* 0x00000007242c7c24 */ /* 0x001fc8000f8e02ff */
[----:B------:R-:W-:Y:S02]  /*0800*/  IMAD R45, R37, UR6, R44 ;  /* 0x00000006252d7c24 */ /* 0x000fe4000f8e022c */
[----:B------:R-:W-:-:S04]  /*0810*/  IMAD.WIDE.U32 R36, R36, UR6, R34 ;  /* 0x0000000624247c25 */ /* 0x000fc8000f8e0022 */
[----:B------:R-:W-:Y:S01]  /*0820*/  IMAD R35, R39, UR8, RZ ;  /* 0x0000000827237c24 */ /* 0x000fe2000f8e02ff */
[----:B------:R-:W-:-:S03]  /*0830*/  IADD3 R37, R37, R45, RZ ;  /* 0x0000002d25257210 */ /* 0x000fc60007ffe0ff */
[C---:B------:R-:W-:Y:S02]  /*0840*/  IMAD R35, R0.reuse, UR9, R35 ;  /* 0x0000000900237c24 */ /* 0x040fe4000f8e0223 */
[----:B------:R-:W-:Y:S01]  /*0850*/  IMAD.WIDE.U32 R44, R0, UR8, R36 ;  /* 0x00000008002c7c25 */ /* 0x000fe2000f8e0024 */
[----:B------:R-:W-:-:S03]  /*0860*/  ULDC.64 UR8, c[0x0][0x248] ;  /* 0x0000920000087ab9 */ /* 0x000fc60000000a00 */
[----:B------:R-:W-:Y:S01]  /*0870*/  IMAD.WIDE R36, R6, 0x40, R42 ;  /* 0x0000004006247825 */ /* 0x000fe200078e022a */
[----:B------:R-:W-:Y:S02]  /*0880*/  IADD3 R45, R45, R35, RZ ;  /* 0x000000232d2d7210 */ /* 0x000fe40007ffe0ff */
[C---:B------:R-:W-:Y:S01]  /*0890*/  IADD3 R42, R34.reuse, 0x40, RZ ;  /* 0x00000040222a7810 */ /* 0x040fe20007ffe0ff */
[----:B------:R-:W-:Y:S01]  /*08a0*/  IMAD R35, R37, UR8, RZ ;  /* 0x0000000825237c24 */ /* 0x000fe2000f8e02ff */
[----:B------:R-:W-:Y:S01]  /*08b0*/  IADD3 R37, R34, 0x20, RZ ;  /* 0x0000002022257810 */ /* 0x000fe20007ffe0ff */
[----:B------:R-:W-:Y:S01]  /*08c0*/  IMAD.WIDE.U32 R44, R36, UR8, R44 ;  /* 0x00000008242c7c25 */ /* 0x000fe2000f8e002c */
[----:B------:R-:W-:Y:S02]  /*08d0*/  ISETP.GE.AND P5, PT, R42, UR10, PT ;  /* 0x0000000a2a007c0c */ /* 0x000fe4000bfa6270 */
[----:B------:R-:W-:Y:S01]  /*08e0*/  ISETP.GE.AND P4, PT, R37, UR10, PT ;  /* 0x0000000a25007c0c */ /* 0x000fe2000bf86270 */
[----:B------:R-:W-:Y:S01]  /*08f0*/  IMAD R35, R36, UR9, R35 ;  /* 0x0000000924237c24 */ /* 0x000fe2000f8e0223 */
[----:B------:R-:W-:-:S02]  /*0900*/  ULDC.64 UR8, c[0x0][0x240] ;  /* 0x0000900000087ab9 */ /* 0x000fc40000000a00 */
[----:B------:R-:W-:Y:S02]  /*0910*/  LEA R34, P2, R44, UR8, 0x1 ;  /* 0x000000082c227c11 */ /* 0x000fe4000f8408ff */
[----:B------:R-:W-:-:S04]  /*0920*/  IADD3 R35, R45, R35, RZ ;  /* 0x000000232d237210 */ /* 0x000fc80007ffe0ff */
[----:B------:R-:W-:-:S05]  /*0930*/  LEA.HI.X R35, R44, UR9, R35, 0x1, P2 ;  /* 0x000000092c237c11 */ /* 0x000fca00090f0c23 */
[----:B------:R0:W5:Y:S04]  /*0940*/  @!P3 LDG.E.128 R16, desc[UR4][R34.64] ;  /* 0x000000042210b981 */ /* 0x000168000c1e1d00 */
[----:B------:R0:W5:Y:S04]  /*0950*/  @!P4 LDG.E.128 R20, desc[UR4][R34.64+0x40] ;  /* 0x000040042214c981 */ /* 0x000168000c1e1d00 */
[----:B------:R0:W5:Y:S02]  /*0960*/  @!P5 LDG.E.128 R28, desc[UR4][R34.64+0x80] ;  /* 0x00008004221cd981 */ /* 0x000164000c1e1d00 */
.L_x_3289:
[----:B------:R-:W-:Y:S05]  /*0970*/  BSYNC B0 ;  /* 0x0000000000007941 */ /* 0x000fea0003800000 */
.L_x_3288:
[--C-:B------:R-:W-:Y:S01]  /*0980*/  HADD2.F32 R8, -RZ, R41.reuse.H1_H1 ;  /* 0x30000029ff087230 */ /* 0x100fe20000004100 */
[----:B------:R-:W-:Y:S01]  /*0990*/  @P0 LEA R7, R32, R7, 0x6 ;  /* 0x0000000720070211 */ /* 0x000fe200078e30ff */
[--C-:B0----5:R-:W-:Y:S01]  /*09a0*/  HADD2.F32 R35, -RZ, R16.reuse.H1_H1 ;  /* 0x30000010ff237230 */ /* 0x121fe20000004100 */
[----:B------:R-:W-:Y:S01]  /*09b0*/  ISETP.NE.AND P2, PT, R38, RZ, PT ;  /* 0x000000ff2600720c */ /* 0x000fe20003f45270 */
[----:B------:R-:W-:Y:S01]  /*09c0*/  HADD2.F32 R41, -RZ, R41.H0_H0 ;  /* 0x20000029ff297230 */ /* 0x000fe20000004100 */
[----:B------:R-:W-:Y:S01]  /*09d0*/  BSSY B0, `(.L_x_3290) ;  /* 0x0000067000007945 */ /* 0x000fe20003800000 */
[----:B------:R-:W-:Y:S02]  /*09e0*/  HADD2.F32 R16, -RZ, R16.H0_H0 ;  /* 0x20000010ff107230 */ /* 0x000fe40000004100 */
[----:B------:R-:W-:Y:S01]  /*09f0*/  FMUL.FTZ R34, R8, R35 ;  /* 0x0000002308227220 */ /* 0x000fe20000410000 */
        /* <DEDUP_REMOVED lines=13> */
[----:B------:R-:W-:Y:S02]  /*0ad0*/  HADD2.F32 R8, -RZ, R11.H0_H0 ;  /* 0x2000000bff087230 */ /* 0x000fe40000004100 */
[----:B------:R-:W-:Y:S02]  /*0ae0*/  HADD2.F32 R17, -RZ, R19.H0_H0 ;  /* 0x20000013ff117230 */ /* 0x000fe40000004100 */
[----:B------:R-:W-:Y:S01]  /*0af0*/  FFMA.FTZ R9, R10, R9, R35 ;  /* 0x000000090a097223 */ /* 0x000fe20000010023 */
[----:B------:R-:W-:Y:S02]  /*0b00*/  HADD2.F32 R11, -RZ, R11.H1_H1 ;  /* 0x3000000bff0b7230 */ /* 0x000fe40000004100 */
[----:B------:R-:W-:Y:S02]  /*0b10*/  HADD2.F32 R10, -RZ, R19.H1_H1 ;  /* 0x30000013ff0a7230 */ /* 0x000fe40000004100 */
[----:B------:R-:W-:Y:S01]  /*0b20*/  FFMA.FTZ R12, R8, R17, R9 ;  /* 0x00000011080c7223 */ /* 0x000fe20000010009 */
[----:B------:R-:W-:Y:S01]  /*0b30*/  MOV R17, R13 ;  /* 0x0000000d00117202 */ /* 0x000fe20000000f00 */
        /* <DEDUP_REMOVED lines=47> */
[----:B------:R-:W-:-:S04]  /*0e30*/  FFMA.FTZ R8, R8, R9, R11 ;  /* 0x0000000908087223 */ /* 0x000fc8000001000b */
[----:B------:R-:W-:Y:S01]  /*0e40*/  FFMA.FTZ R27, R27, R10, R8 ;  /* 0x0000000a1b1b7223 */ /* 0x000fe20000010008 */
[----:B------:R-:W-:-:S04]  /*0e50*/  @P0 SHF.R.S32.HI R10, RZ, 0x1f, R7 ;  /* 0x0000001fff0a0819 */ /* 0x000fc80000011407 */
[----:B------:R-:W0:Y:S01]  /*0e60*/  SHFL.BFLY PT, R8, R27, 0x2, 0x1f ;  /* 0x0c401f001b087f89 */ /* 0x000e2200000e0000 */
[----:B------:R-:W-:Y:S01]  /*0e70*/  @P0 LEA.HI R10, R10, R7, RZ, 0x6 ;  /* 0x000000070a0a0211 */ /* 0x000fe200078f30ff */
[----:B------:R-:W-:-:S06]  /*0e80*/  HFMA2.MMA R7, -RZ, RZ, 0, 0 ;  /* 0x00000000ff077435 */ /* 0x000fcc00000001ff */
[----:B------:R-:W-:Y:S01]  /*0e90*/  @P0 LOP3.LUT R7, R10, 0xffffffc0, RZ, 0xc0, !PT ;  /* 0xffffffc00a070812 */ /* 0x000fe200078ec0ff */
[----:B0-----:R-:W-:Y:S02]  /*0ea0*/  FADD.FTZ R11, R27, R8 ;  /* 0x000000081b0b7221 */ /* 0x001fe40000010000 */
[----:B------:R-:W0:Y:S03]  /*0eb0*/  LDC.64 R8, c[0x0][0x2d0] ;  /* 0x0000b400ff087b82 */ /* 0x000e260000000a00 */
[----:B------:R-:W2:Y:S02]  /*0ec0*/  SHFL.BFLY PT, R12, R11, 0x1, 0x1f ;  /* 0x0c201f000b0c7f89 */ /* 0x000ea400000e0000 */
[----:B--2---:R-:W-:Y:S01]  /*0ed0*/  FADD.FTZ R16, R11, R12 ;  /* 0x0000000c0b107221 */ /* 0x004fe20000010000 */
[----:B------:R-:W-:Y:S06]  /*0ee0*/  @P2 BRA `(.L_x_3291) ;  /* 0x0000000000542947 */ /* 0x000fec0003800000 */
[----:B------:R-:W2:Y:S01]  /*0ef0*/  LDC.64 R14, c[0x0][0x278] ;  /* 0x00009e00ff0e7b82 */ /* 0x000ea20000000a00 */
[----:B------:R-:W-:Y:S01]  /*0f00*/  SHF.R.S32.HI R12, RZ, 0x1f, R33 ;  /* 0x0000001fff0c7819 */ /* 0x000fe20000011421 */
[----:B------:R-:W-:Y:S01]  /*0f10*/  ULDC.64 UR8, c[0x0][0x280] ;  /* 0x0000a00000087ab9 */ /* 0x000fe20000000a00 */
[--C-:B------:R-:W-:Y:S02]  /*0f20*/  IADD3 R10, P0, P2, R7, R33, R4.reuse ;  /* 0x00000021070a7210 */ /* 0x100fe40007a1e004 */
[----:B------:R-:W-:Y:S02]  /*0f30*/  SHF.R.S32.HI R13, RZ, 0x1f, R4 ;  /* 0x0000001fff0d7819 */ /* 0x000fe40000011404 */
[----:B------:R-:W-:-:S04]  /*0f40*/  SHF.R.S32.HI R11, RZ, 0x1f, R7 ;  /* 0x0000001fff0b7819 */ /* 0x000fc80000011407 */
[----:B------:R-:W-:Y:S02]  /*0f50*/  IADD3.X R11, R11, R12, R13, P0, P2 ;  /* 0x0000000c0b0b7210 */ /* 0x000fe400007e440d */
[----:B------:R-:W-:Y:S01]  /*0f60*/  ISETP.GE.AND P0, PT, R33, R2, PT ;  /* 0x000000022100720c */ /* 0x000fe20003f06270 */
[C---:B--2---:R-:W-:Y:S02]  /*0f70*/  IMAD R12, R14.reuse, UR7, RZ ;  /* 0x000000070e0c7c24 */ /* 0x044fe4000f8e02ff */
[----:B------:R-:W-:-:S04]  /*0f80*/  IMAD.WIDE.U32 R10, R14, UR6, R10 ;  /* 0x000000060e0a7c25 */ /* 0x000fc8000f8e000a */
[----:B------:R-:W-:Y:S02]  /*0f90*/  IMAD R13, R15, UR6, R12 ;  /* 0x000000060f0d7c24 */ /* 0x000fe4000f8e020c */
[----:B------:R-:W-:-:S03]  /*0fa0*/  IMAD R15, R39, UR8, RZ ;  /* 0x00000008270f7c24 */ /* 0x000fc6000f8e02ff */
[----:B------:R-:W-:Y:S01]  /*0fb0*/  IADD3 R11, R11, R13, RZ ;  /* 0x0000000d0b0b7210 */ /* 0x000fe20007ffe0ff */
[C---:B------:R-:W-:Y:S02]  /*0fc0*/  IMAD R15, R0.reuse, UR9, R15 ;  /* 0x00000009000f7c24 */ /* 0x040fe4000f8e020f */
[----:B------:R-:W-:Y:S01]  /*0fd0*/  IMAD.WIDE.U32 R10, R0, UR8, R10 ;  /* 0x00000008000a7c25 */ /* 0x000fe2000f8e000a */
[----:B------:R-:W-:-:S04]  /*0fe0*/  ULDC.64 UR8, c[0x0][0x260] ;  /* 0x0000980000087ab9 */ /* 0x000fc80000000a00 */
[----:B------:R-:W-:Y:S02]  /*0ff0*/  IADD3 R11, R11, R15, RZ ;  /* 0x0000000f0b0b7210 */ /* 0x000fe40007ffe0ff */
[----:B------:R-:W-:-:S04]  /*1000*/  LEA R12, P2, R10, UR8, 0x2 ;  /* 0x000000080a0c7c11 */ /* 0x000fc8000f8410ff */
[----:B------:R-:W-:Y:S02]  /*1010*/  LEA.HI.X R13, R10, UR9, R11, 0x2, P2 ;  /* 0x000000090a0d7c11 */ /* 0x000fe400090f140b */
[----:B------:R-:W-:-:S05]  /*1020*/  FSEL R11, R16, RZ, !P0 ;  /* 0x000000ff100b7208 */ /* 0x000fca0004000000 */
[----:B------:R2:W-:Y:S02]  /*1030*/  STG.E desc[UR4][R12.64], R11 ;  /* 0x0000000b0c007986 */ /* 0x0005e4000c101904 */
.L_x_3291:
[----:B------:R-:W-:Y:S05]  /*1040*/  BSYNC B0 ;  /* 0x0000000000007941 */ /* 0x000fea0003800000 */
.L_x_3290:
[----:B------:R-:W-:Y:S01]  /*1050*/  IADD3 R5, R5, 0x3f, RZ ;  /* 0x0000003f05057810 */ /* 0x000fe20007ffe0ff */
[----:B------:R-:W-:Y:S01]  /*1060*/  IMAD R10, R7, 0x60, RZ ;  /* 0x00000060070a7824 */ /* 0x000fe200078e02ff */
[----:B--2---:R-:W-:Y:S01]  /*1070*/  SHF.L.U32 R12, R3, 0x2, RZ ;  /* 0x00000002030c7819 */ /* 0x004fe200000006ff */
[----:B------:R-:W-:Y:S01]  /*1080*/  IMAD R11, R6, 0x1800, RZ ;  /* 0x00001800060b7824 */ /* 0x000fe200078e02ff */
[----:B------:R-:W-:Y:S01]  /*1090*/  SHF.R.S32.HI R2, RZ, 0x1f, R5 ;  /* 0x0000001fff027819 */ /* 0x000fe20000011405 */
[----:B0-----:R-:W-:Y:S01]  /*10a0*/  IMAD R16, R8, UR7, RZ ;  /* 0x0000000708107c24 */ /* 0x001fe2000f8e02ff */
[----:B------:R-:W-:Y:S01]  /*10b0*/  SHF.R.S32.HI R13, RZ, 0x1f, R10 ;  /* 0x0000001fff0d7819 */ /* 0x000fe2000001140a */
[----:B------:R-:W-:Y:S01]  /*10c0*/  BSSY B0, `(.L_x_3292) ;  /* 0x0000023000007945 */ /* 0x000fe20003800000 */
[----:B------:R-:W-:Y:S02]  /*10d0*/  LEA.HI R2, R2, R5, RZ, 0x6 ;  /* 0x0000000502027211 */ /* 0x000fe400078f30ff */
[----:B------:R-:W-:-:S02]  /*10e0*/  IADD3 R10, P0, P2, R10, R12, R11 ;  /* 0x0000000c0a0a7210 */ /* 0x000fc40007a1e00b */
[----:B------:R-:W-:Y:S02]  /*10f0*/  LOP3.LUT R5, R2, 0xffffffc0, RZ, 0xc0, !PT ;  /* 0xffffffc002057812 */ /* 0x000fe400078ec0ff */
[----:B------:R-:W-:Y:S02]  /*1100*/  SHF.R.S32.HI R14, RZ, 0x1f, R11 ;  /* 0x0000001fff0e7819 */ /* 0x000fe4000001140b */
[----:B------:R-:W-:Y:S01]  /*1110*/  IADD3 R2, -R4, R5, RZ ;  /* 0x0000000504027210 */ /* 0x000fe20007ffe1ff */
[----:B------:R-:W-:Y:S01]  /*1120*/  IMAD R5, R9, UR6, R16 ;  /* 0x0000000609057c24 */ /* 0x000fe2000f8e0210 */
[----:B------:R-:W-:Y:S02]  /*1130*/  SHF.R.S32.HI R12, RZ, 0x1f, R12 ;  /* 0x0000001fff0c7819 */ /* 0x000fe4000001140c */
[----:B------:R-:W-:Y:S02]  /*1140*/  ISETP.GE.OR P1, PT, R3, R2, P1 ;  /* 0x000000020300720c */ /* 0x000fe40000f26670 */
[----:B------:R-:W-:-:S03]  /*1150*/  IADD3.X R11, R13, R12, R14, P0, P2 ;  /* 0x0000000c0d0b7210 */ /* 0x000fc600007e440e */
[----:B------:R-:W-:-:S05]  /*1160*/  IMAD.WIDE.U32 R8, R8, UR6, R10 ;  /* 0x0000000608087c25 */ /* 0x000fca000f8e000a */
[----:B------:R-:W-:-:S03]  /*1170*/  IADD3 R5, R9, R5, RZ ;  /* 0x0000000509057210 */ /* 0x000fc60007ffe0ff */
[----:B------:R-:W-:Y:S05]  /*1180*/  @P1 BRA `(.L_x_3293) ;  /* 0x0000000000581947 */ /* 0x000fea0003800000 */
[----:B------:R-:W0:Y:S01]  /*1190*/  LDC.64 R12, c[0x0][0x2a8] ;  /* 0x0000aa00ff0c7b82 */ /* 0x000e220000000a00 */
[----:B------:R-:W-:Y:S01]  /*11a0*/  IADD3 R10, P0, P1, R7, R4, R3 ;  /* 0x00000004070a7210 */ /* 0x000fe2000791e003 */
[----:B------:R-:W-:Y:S01]  /*11b0*/  ULDC.64 UR8, c[0x0][0x2b0] ;  /* 0x0000ac0000087ab9 */ /* 0x000fe20000000a00 */
[----:B------:R-:W-:Y:S02]  /*11c0*/  SHF.R.S32.HI R11, RZ, 0x1f, R7 ;  /* 0x0000001fff0b7819 */ /* 0x000fe40000011407 */
[----:B------:R-:W-:Y:S02]  /*11d0*/  SHF.R.S32.HI R2, RZ, 0x1f, R4 ;  /* 0x0000001fff027819 */ /* 0x000fe40000011404 */
[----:B------:R-:W-:-:S04]  /*11e0*/  SHF.R.S32.HI R7, RZ, 0x1f, R3 ;  /* 0x0000001fff077819 */ /* 0x000fc80000011403 */
[----:B------:R-:W-:Y:S02]  /*11f0*/  IADD3.X R11, R11, R2, R7, P0, P1 ;  /* 0x000000020b0b7210 */ /* 0x000fe400007e2407 */
[----:B------:R-:W-:Y:S01]  /*1200*/  FSETP.NEU.FTZ.AND P0, PT, R40, -INF , PT ;  /* 0xff8000002800780b */ /* 0x000fe20003f1d000 */
[C---:B0-----:R-:W-:Y:S02]  /*1210*/  IMAD R2, R12.reuse, UR7, RZ ;  /* 0x000000070c027c24 */ /* 0x041fe4000f8e02ff */
[----:B------:R-:W-:-:S04]  /*1220*/  IMAD.WIDE.U32 R10, R12, UR6, R10 ;  /* 0x000000060c0a7c25 */ /* 0x000fc8000f8e000a */
[----:B------:R-:W-:Y:S02]  /*1230*/  IMAD R7, R13, UR6, R2 ;  /* 0x000000060d077c24 */ /* 0x000fe4000f8e0202 */
[----:B------:R-:W-:Y:S01]  /*1240*/  FMUL.FTZ R2, R40, 1.4426950216293334961 ;  /* 0x3fb8aa3b28027820 */ /* 0x000fe20000410000 */
[----:B------:R-:W-:Y:S02]  /*1250*/  IMAD R13, R39, UR8, RZ ;  /* 0x00000008270d7c24 */ /* 0x000fe4000f8e02ff */
[----:B------:R-:W-:Y:S02]  /*1260*/  IADD3 R11, R11, R7, RZ ;  /* 0x000000070b0b7210 */ /* 0x000fe40007ffe0ff */
[C---:B------:R-:W-:Y:S02]  /*1270*/  IMAD R7, R0.reuse, UR9, R13 ;  /* 0x0000000900077c24 */ /* 0x040fe4000f8e020d */
[----:B------:R-:W-:Y:S01]  /*1280*/  IMAD.WIDE.U32 R10, R0, UR8, R10 ;  /* 0x00000008000a7c25 */ /* 0x000fe2000f8e000a */
[----:B------:R-:W-:-:S04]  /*1290*/  ULDC.64 UR8, c[0x0][0x2a0] ;  /* 0x0000a80000087ab9 */ /* 0x000fc80000000a00 */
[----:B------:R-:W-:Y:S02]  /*12a0*/  IADD3 R7, R11, R7, RZ ;  /* 0x000000070b077210 */ /* 0x000fe40007ffe0ff */
[----:B------:R-:W-:-:S04]  /*12b0*/  LEA R12, P1, R10, UR8, 0x2 ;  /* 0x000000080a0c7c11 */ /* 0x000fc8000f8210ff */
[----:B------:R-:W-:Y:S02]  /*12c0*/  LEA.HI.X R13, R10, UR9, R7, 0x2, P1 ;  /* 0x000000090a0d7c11 */ /* 0x000fe400088f1407 */
[----:B------:R-:W-:-:S05]  /*12d0*/  FSEL R7, R2, RZ, P0 ;  /* 0x000000ff02077208 */ /* 0x000fca0000000000 */
[----:B------:R0:W-:Y:S02]  /*12e0*/  STG.E desc[UR4][R12.64], R7 ;  /* 0x000000070c007986 */ /* 0x0001e4000c101904 */
.L_x_3293:
[----:B------:R-:W-:Y:S05]  /*12f0*/  BSYNC B0 ;  /* 0x0000000000007941 */ /* 0x000fea0003800000 */
.L_x_3292:
[----:B------:R-:W-:Y:S01]  /*1300*/  ULDC.64 UR10, c[0x0][0x2e8] ;  /* 0x0000ba00000a7ab9 */ /* 0x000fe20000000a00 */
[----:B------:R-:W-:Y:S01]  /*1310*/  ULDC.64 UR8, c[0x0][0x2d8] ;  /* 0x0000b60000087ab9 */ /* 0x000fe20000000a00 */
[----:B------:R-:W-:Y:S01]  /*1320*/  ISETP.NE.U32.AND P0, PT, RZ, UR10, PT ;  /* 0x0000000aff007c0c */ /* 0x000fe2000bf05070 */
[----:B------:R-:W-:Y:S01]  /*1330*/  IMAD R39, R39, UR8, RZ ;  /* 0x0000000827277c24 */ /* 0x000fe2000f8e02ff */
[----:B------:R-:W-:Y:S02]  /*1340*/  MOV R4, R8 ;  /* 0x0000000800047202 */ /* 0x000fe40000000f00 */
[----:B------:R-:W-:Y:S01]  /*1350*/  ISETP.NE.AND.EX P0, PT, RZ, UR11, PT, P0 ;  /* 0x0000000bff007c0c */ /* 0x000fe2000bf05300 */
[C---:B------:R-:W-:Y:S02]  /*1360*/  IMAD R39, R0.reuse, UR9, R39 ;  /* 0x0000000900277c24 */ /* 0x040fe4000f8e0227 */
[----:B------:R-:W-:Y:S01]  /*1370*/  IMAD.WIDE.U32 R4, R0, UR8, R4 ;  /* 0x0000000800047c25 */ /* 0x000fe2000f8e0004 */
[----:B------:R-:W-:Y:S01]  /*1380*/  ISETP.NE.OR P0, PT, R3, RZ, !P0 ;  /* 0x000000ff0300720c */ /* 0x000fe20004705670 */
[----:B------:R-:W-:-:S02]  /*1390*/  ULDC.64 UR8, c[0x0][0x2b8] ;  /* 0x0000ae0000087ab9 */ /* 0x000fc40000000a00 */
[----:B------:R-:W-:Y:S02]  /*13a0*/  LEA R8, P1, R4, UR8, 0x2 ;  /* 0x0000000804087c11 */ /* 0x000fe4000f8210ff */
[----:B------:R-:W-:-:S04]  /*13b0*/  IADD3 R5, R5, R39, RZ ;  /* 0x0000002705057210 */ /* 0x000fc80007ffe0ff */
        /* <DEDUP_REMOVED lines=8> */
[----:B------:R-:W3:Y:S01]  /*1440*/  LDC R5, c[0x0][0x220] ;  /* 0x00008800ff057b82 */ /* 0x000ee20000000800 */
[----:B------:R-:W-:Y:S02]  /*1450*/  ULDC UR7, c[0x0][0x2e0] ;  /* 0x0000b80000077ab9 */ /* 0x000fe40000000800 */
[----:B------:R-:W-:-:S05]  /*1460*/  IMAD R6, R6, UR7, R32 ;  /* 0x0000000706067c24 */ /* 0x000fca000f8e0220 */
[----:B------:R-:W4:Y:S01]  /*1470*/  LDC.64 R2, c[0x0][0x2e8] ;  /* 0x0000ba00ff027b82 */ /* 0x000f220000000a00 */
[----:B---3--:R-:W-:-:S04]  /*1480*/  IMAD R5, R6, R5, UR6 ;  /* 0x0000000606057e24 */ /* 0x008fc8000f8e0205 */
[----:B----4-:R-:W-:-:S05]  /*1490*/  IMAD.WIDE R2, R5, 0x4, R2 ;  /* 0x0000000405027825 */ /* 0x010fca00078e0202 */
[----:B------:R-:W-:Y:S01]  /*14a0*/  STG.E desc[UR4][R2.64], RZ ;  /* 0x000000ff02007986 */ /* 0x000fe2000c101904 */
[----:B------:R-:W-:Y:S05]  /*14b0*/  EXIT ;  /* 0x000000000000794d */ /* 0x000fea0003800000 */
.L_x_3294:
        /* <DEDUP_REMOVED lines=12> */
.L_x_3322:


//--------------------- .nv.global.init           --------------------------
	.section	.nv.global.init,"aw",@progbits
.nv.global.init:
	.type		$str$23,@object
	.size		$str$23,($str$24 - $str$23)
$str$23:
        /*0000*/ 	.byte	0x28, 0x61, 0x64, 0x64, 0x72, 0x65, 0x73, 0x73, 0x20, 0x26, 0x20, 0x6d, 0x61, 0x73, 0x6b, 0x29
        /*0010*/ 	.byte	0x20, 0x3d, 0x3d, 0x20, 0x30, 0x00
	.type		$str$24,@object
	.size		$str$24,(__unnamed_5 - $str$24)
$str$24:
        /*0016*/ 	.byte	0x2f, 0x74, 0x6d, 0x70, 0x2f, 0x6f, 0x73, 0x73, 0x5f, 0x6b, 0x65, 0x72, 0x6e, 0x65, 0x6c, 0x73
        /*0026*/ 	.byte	0x5f, 0x73, 0x72, 0x63, 0x2f, 0x66, 0x6c, 0x61, 0x73, 0x68, 0x5f, 0x61, 0x74, 0x74, 0x65, 0x6e
        /*0036*/ 	.byte	0x74, 0x69, 0x6f, 0x6e, 0x2f, 0x63, 0x73, 0x72, 0x63, 0x2f, 0x63, 0x75, 0x74, 0x6c, 0x61, 0x73
        /*0046*/ 	.byte	0x73, 0x2f, 0x69, 0x6e, 0x63, 0x6c, 0x75, 0x64, 0x65, 0x2f, 0x63, 0x75, 0x74, 0x65, 0x2f, 0x70
        /*0056*/ 	.byte	0x6f, 0x69, 0x6e, 0x74, 0x65, 0x72, 0x5f, 0x66, 0x6c, 0x61, 0x67, 0x67, 0x65, 0x64, 0x2e, 0x68
        /*0066*/ 	.byte	0x70, 0x70, 0x00
	.type		__unnamed_5,@object
	.size		__unnamed_5,(__unnamed_2 - __unnamed_5)
__unnamed_5:
        /*0069*/ 	.byte	0x61, 0x75, 0x74, 0x6f, 0x20, 0x63, 0x75, 0x74, 0x65, 0x3a, 0x3a, 0x61, 0x73, 0x5f, 0x70, 0x6f
        /* <DEDUP_REMOVED lines=19> */
        /*01a9*/ 	.byte	0x3a, 0x43, 0x3c, 0x33, 0x32, 0x3e, 0x3e, 0x3e, 0x3e, 0x5d, 0x00
	.type		__unnamed_2,@object
	.size		__unnamed_2,(__unnamed_4 - __unnamed_2)
__unnamed_2:
        /* <DEDUP_REMOVED lines=22> */
        /*0314*/ 	.byte	0x3e, 0x3e, 0x3e, 0x20, 0x26, 0x5d, 0x00
	.type		__unnamed_4,@object
	.size		__unnamed_4,(__unnamed_3 - __unnamed_4)
__unnamed_4:
        /* <DEDUP_REMOVED lines=23> */
        /*048b*/ 	.byte	0x3a, 0x43, 0x3c, 0x34, 0x30, 0x39, 0x36, 0x3e, 0x3e, 0x3e, 0x3e, 0x3e, 0x5d, 0x00
	.type		__unnamed_3,@object
	.size		__unnamed_3,(__unnamed_1 - __unnamed_3)
__unnamed_3:
        /* <DEDUP_REMOVED lines=24> */
	.type		__unnamed_1,@object
	.size		__unnamed_1,(.L_0 - __unnamed_1)
__unnamed_1:
        /* <DEDUP_REMOVED lines=28> */
        /*07d9*/ 	.byte	0x31, 0x39, 0x32, 0x3e, 0x3e, 0x3e, 0x3e, 0x3e, 0x20, 0x26, 0x5d, 0x00
.L_0:


//--------------------- .nv.shared._ZN7cutlass13device_kernelIN5flash11enable_sm90INS1_16FlashAttnBwdSm90INS1_25CollectiveMainloopBwdSm90ILi2ELi2ELi2EN4cute5tupleIJNS5_1CILi1EEES8_S8_EEENS6_IJNS7_ILi64EEENS7_ILi128EEENS7_ILi96EEEEEENS_6half_tEfNS_4arch4Sm90ELb0ELb0ELb0ELb0ELb0ELb1ELb0ELb0ELi2ELi1ELi2ELi1ELb1EEENS1_21CollectiveEpilogueBwdISD_SE_SG_Li256ELb0ELb0ELi1EEENS1_19SingleTileSchedulerILb0ELb0ELb0ELi128EEEEEEEEEvNT_6ParamsE --------------------------
	.section	.nv.shared._ZN7cutlass13device_kernelIN5flash11enable_sm90INS1_16FlashAttnBwdSm90INS1_25CollectiveMainloopBwdSm90ILi2ELi2ELi2EN4cute5tupleIJNS5_1CILi1EEES8_S8_EEENS6_IJNS7_ILi64EEENS7_ILi128EEENS7_ILi96EEEEEENS_6half_tEfNS_4arch4Sm90ELb0ELb0ELb0ELb0ELb0ELb1ELb0ELb0ELi2ELi1ELi2ELi1ELb1EEENS1_21CollectiveEpilogueBwdISD_SE_SG_Li256ELb0ELb0ELi1EEENS1_19SingleTileSchedulerILb0ELb0ELb0ELi128EEEEEEEEEvNT_6ParamsE,"aw",@nobits
	.sectionflags	@""
	.align	16
	.zero		1024


//--------------------- .nv.shared.reserved.0     --------------------------
	.section	.nv.shared.reserved.0,"aw",@nobits
	.weak		__nv_reservedSMEM_offset_0_alias
	.size		__nv_reservedSMEM_offset_0_alias, 0, 0
	.other		__nv_reservedSMEM_offset_0_alias,@"STO_CUDA_RESERVED_SHARED STV_DEFAULT"
__nv_reservedSMEM_offset_0_alias:
	.zero		0


//--------------------- .nv.global                --------------------------
	.section	.nv.global,"aw",@nobits
.nv.global:
	.type		_ZN65_INTERNAL_267d4f41_29_flash_bwd_hdim96_fp16_sm90_cu_8e232a79_26534cute1_E,@object
	.size		_ZN65_INTERNAL_267d4f41_29_flash_bwd_hdim96_fp16_sm90_cu_8e232a79_26534cute1_E,(_ZN65_INTERNAL_267d4f41_29_flash_bwd_hdim96_fp16_sm90_cu_8e232a79_26534cuda3std3__45__cpo6cbeginE - _ZN65_INTERNAL_267d4f41_29_flash_bwd_hdim96_fp16_sm90_cu_8e232a79_26534cute1_E)
_ZN65_INTERNAL_267d4f41_29_flash_bwd_hdim96_fp16_sm90_cu_8e232a79_26534cute1_E:
	.zero		1
	.type		_ZN65_INTERNAL_267d4f41_29_flash_bwd_hdim96_fp16_sm90_cu_8e232a79_26534cuda3std3__45__cpo6cbeginE,@object
	.size		_ZN65_INTERNAL_267d4f41_29_flash_bwd_hdim96_fp16_sm90_cu_8e232a79_26534cuda3std3__45__cpo6cbeginE,(_ZN65_INTERNAL_267d4f41_29_flash_bwd_hdim96_fp16_sm90_cu_8e232a79_26534cuda3std3__48in_placeE - _ZN65_INTERNAL_267d4f41_29_flash_bwd_hdim96_fp16_sm90_cu_8e232a79_26534cuda3std3__45__cpo6cbeginE)
_ZN65_INTERNAL_267d4f41_29_flash_bwd_hdim96_fp16_sm90_cu_8e232a79_26534cuda3std3__45__cpo6cbeginE:
	.zero		1
	.type		_ZN65_INTERNAL_267d4f41_29_flash_bwd_hdim96_fp16_sm90_cu_8e232a79_26534cuda3std3__48in_placeE,@object
	.size		_ZN65_INTERNAL_267d4f41_29_flash_bwd_hdim96_fp16_sm90_cu_8e232a79_26534cuda3std3__48in_placeE,(_ZN65_INTERNAL_267d4f41_29_flash_bwd_hdim96_fp16_sm90_cu_8e232a79_26534cuda3std6ranges3__45__cpo9iter_moveE - _ZN65_INTERNAL_267d4f41_29_flash_bwd_hdim96_fp16_sm90_cu_8e232a79_26534cuda3std3__48in_placeE)
_ZN65_INTERNAL_267d4f41_29_flash_bwd_hdim96_fp16_sm90_cu_8e232a79_26534cuda3std3__48in_placeE:
	.zero		1
	.type		_ZN65_INTERNAL_267d4f41_29_flash_bwd_hdim96_fp16_sm90_cu_8e232a79_26534cuda3std6ranges3__45__cpo9iter_moveE,@object
	.size		_ZN65_INTERNAL_267d4f41_29_flash_bwd_hdim96_fp16_sm90_cu_8e232a79_26534cuda3std6ranges3__45__cpo9iter_moveE,(_ZN65_INTERNAL_267d4f41_29_flash_bwd_hdim96_fp16_sm90_cu_8e232a79_26534cuda3std3__45__cpo5beginE - _ZN65_INTERNAL_267d4f41_29_flash_bwd_hdim96_fp16_sm90_cu_8e232a79_26534cuda3std6ranges3__45__cpo9iter_moveE)
_ZN65_INTERNAL_267d4f41_29_flash_bwd_hdim96_fp16_sm90_cu_8e232a79_26534cuda3std6ranges3__45__cpo9iter_moveE:
	.zero		1
	.type		_ZN65_INTERNAL_267d4f41_29_flash_bwd_hdim96_fp16_sm90_cu_8e232a79_26534cuda3std3__45__cpo5beginE,@object
	.size		_ZN65_INTERNAL_267d4f41_29_flash_bwd_hdim96_fp16_sm90_cu_8e232a79_26534cuda3std3__45__cpo5beginE,(_ZN65_INTERNAL_267d4f41_29_flash_bwd_hdim96_fp16_sm90_cu_8e232a79_26534cuda3std3__467_GLOBAL__N__267d4f41_29_flash_bwd_hdim96_fp16_sm90_cu_8e232a79_26536ignoreE - _ZN65_INTERNAL_267d4f41_29_flash_bwd_hdim96_fp16_sm90_cu_8e232a79_26534cuda3std3__45__cpo5beginE)
_ZN65_INTERNAL_267d4f41_29_flash_bwd_hdim96_fp16_sm90_cu_8e232a79_26534cuda3std3__45__cpo5beginE:
	.zero		1
	.type		_ZN65_INTERNAL_267d4f41_29_flash_bwd_hdim96_fp16_sm90_cu_8e232a79_26534cuda3std3__467_GLOBAL__N__267d4f41_29_flash_bwd_hdim96_fp16_sm90_cu_8e232a79_26536ignoreE,@object
	.size		_ZN65_INTERNAL_267d4f41_29_flash_bwd_hdim96_fp16_sm90_cu_8e232a79_26534cuda3std3__467_GLOBAL__N__267d4f41_29_flash_bwd_hdim96_fp16_sm90_cu_8e232a79_26536ignoreE,(_ZN65_INTERNAL_267d4f41_29_flash_bwd_hdim96_fp16_sm90_cu_8e232a79_26534cute7productE - _ZN65_INTERNAL_267d4f41_29_flash_bwd_hdim96_fp16_sm90_cu_8e232a79_26534cuda3std3__467_GLOBAL__N__267d4f41_29_flash_bwd_hdim96_fp16_sm90_cu_8e232a79_26536ignoreE)
_ZN65_INTERNAL_267d4f41_29_flash_bwd_hdim96_fp16_sm90_cu_8e232a79_26534cuda3std3__467_GLOBAL__N__267d4f41_29_flash_bwd_hdim96_fp16_sm90_cu_8e232a79_26536ignoreE:
	.zero		1
	.type		_ZN65_INTERNAL_267d4f41_29_flash_bwd_hdim96_fp16_sm90_cu_8e232a79_26534cute7productE,@object
	.size		_ZN65_INTERNAL_267d4f41_29_flash_bwd_hdim96_fp16_sm90_cu_8e232a79_26534cute7productE,(_ZN65_INTERNAL_267d4f41_29_flash_bwd_hdim96_fp16_sm90_cu_8e232a79_26534cuda3std3__45__cpo3endE - _ZN65_INTERNAL_267d4f41_29_flash_bwd_hdim96_fp16_sm90_cu_8e232a79_26534cute7productE)
_ZN65_INTERNAL_267d4f41_29_flash_bwd_hdim96_fp16_sm90_cu_8e232a79_26534cute7productE:
	.zero		1
	.type		_ZN65_INTERNAL_267d4f41_29_flash_bwd_hdim96_fp16_sm90_cu_8e232a79_26534cuda3std3__45__cpo3endE,@object
	.size		_ZN65_INTERNAL_267d4f41_29_flash_bwd_hdim96_fp16_sm90_cu_8e232a79_26534cuda3std3__45__cpo3endE,(_ZN65_INTERNAL_267d4f41_29_flash_bwd_hdim96_fp16_sm90_cu_8e232a79_26534cuda3std3__419piecewise_constructE - _ZN65_INTERNAL_267d4f41_29_flash_bwd_hdim96_fp16_sm90_cu_8e232a79_26534cuda3std3__45__cpo3endE)
_ZN65_INTERNAL_267d4f41_29_flash_bwd_hdim96_fp16_sm90_cu_8e232a79_26534cuda3std3__45__cpo3endE:
	.zero		1
	.type		_ZN65_INTERNAL_267d4f41_29_flash_bwd_hdim96_fp16_sm90_cu_8e232a79_26534cuda3std3__419piecewise_constructE,@object
	.size		_ZN65_INTERNAL_267d4f41_29_flash_bwd_hdim96_fp16_sm90_cu_8e232a79_26534cuda3std3__419piecewise_constructE,(_ZN65_INTERNAL_267d4f41_29_flash_bwd_hdim96_fp16_sm90_cu_8e232a79_26534cuda3std3__45__cpo4cendE - _ZN65_INTERNAL_267d4f41_29_flash_bwd_hdim96_fp16_sm90_cu_8e232a79_26534cuda3std3__419piecewise_constructE)
_ZN65_INTERNAL_267d4f41_29_flash_bwd_hdim96_fp16_sm90_cu_8e232a79_26534cuda3std3__419piecewise_constructE:
	.zero		1
	.type		_ZN65_INTERNAL_267d4f41_29_flash_bwd_hdim96_fp16_sm90_cu_8e232a79_26534cuda3std3__45__cpo4cendE,@object
	.size		_ZN65_INTERNAL_267d4f41_29_flash_bwd_hdim96_fp16_sm90_cu_8e232a79_26534cuda3std3__45__cpo4cendE,(_ZN65_INTERNAL_267d4f41_29_flash_bwd_hdim96_fp16_sm90_cu_8e232a79_26534cuda3std6ranges3__45__cpo4swapE - _ZN65_INTERNAL_267d4f41_29_flash_bwd_hdim96_fp16_sm90_cu_8e232a79_26534cuda3std3__45__cpo4cendE)
_ZN65_INTERNAL_267d4f41_29_flash_bwd_hdim96_fp16_sm90_cu_8e232a79_26534cuda3std3__45__cpo4cendE:
	.zero		1
	.type		_ZN65_INTERNAL_267d4f41_29_flash_bwd_hdim96_fp16_sm90_cu_8e232a79_26534cuda3std6ranges3__45__cpo4swapE,@object
	.size		_ZN65_INTERNAL_267d4f41_29_flash_bwd_hdim96_fp16_sm90_cu_8e232a79_26534cuda3std6ranges3__45__cpo4swapE,(.L_12 - _ZN65_INTERNAL_267d4f41_29_flash_bwd_hdim96_fp16_sm90_cu_8e232a79_26534cuda3std6ranges3__45__cpo4swapE)
_ZN65_INTERNAL_267d4f41_29_flash_bwd_hdim96_fp16_sm90_cu_8e232a79_26534cuda3std6ranges3__45__cpo4swapE:
	.zero		1
.L_12:


//--------------------- .nv.shared._ZN7cutlass13device_kernelIN5flash11enable_sm90INS1_16FlashAttnBwdSm90INS1_25CollectiveMainloopBwdSm90ILi2ELi2ELi2EN4cute5tupleIJNS5_1CILi1EEES8_S8_EEENS6_IJNS7_ILi64EEENS7_ILi128EEENS7_ILi96EEEEEENS_6half_tEfNS_4arch4Sm90ELb0ELb0ELb0ELb0ELb1ELb1ELb0ELb0ELi2ELi1ELi2ELi1ELb1EEENS1_21CollectiveEpilogueBwdISD_SE_SG_Li256ELb0ELb0ELi1EEENS1_19SingleTileSchedulerILb0ELb0ELb0ELi128EEEEEEEEEvNT_6ParamsE --------------------------
	.section	.nv.shared._ZN7cutlass13device_kernelIN5flash11enable_sm90INS1_16FlashAttnBwdSm90INS1_25CollectiveMainloopBwdSm90ILi2ELi2ELi2EN4cute5tupleIJNS5_1CILi1EEES8_S8_EEENS6_IJNS7_ILi64EEENS7_ILi128EEENS7_ILi96EEEEEENS_6half_tEfNS_4arch4Sm90ELb0ELb0ELb0ELb0ELb1ELb1ELb0ELb0ELi2ELi1ELi2ELi1ELb1EEENS1_21CollectiveEpilogueBwdISD_SE_SG_Li256ELb0ELb0ELi1EEENS1_19SingleTileSchedulerILb0ELb0ELb0ELi128EEEEEEEEEvNT_6ParamsE,"aw",@nobits
	.sectionflags	@""
	.align	16
	.zero		1024


//--------------------- .nv.shared._ZN7cutlass13device_kernelIN5flash11enable_sm90INS1_16FlashAttnBwdSm90INS1_25CollectiveMainloopBwdSm90ILi2ELi2ELi2EN4cute5tupleIJNS5_1CILi1EEES8_S8_EEENS6_IJNS7_ILi64EEENS7_ILi128EEENS7_ILi96EEEEEENS_6half_tEfNS_4arch4Sm90ELb0ELb0ELb0ELb0ELb0ELb1ELb0ELb0ELi2ELi1ELi2ELi1ELb1EEENS1_24CollectiveEpilogueBwdGQAISD_fSG_Li256ELb0ELb0EEENS1_19SingleTileSchedulerILb0ELb0ELb0ELi128EEEEEEEEEvNT_6ParamsE --------------------------
	.section	.nv.shared._ZN7cutlass13device_kernelIN5flash11enable_sm90INS1_16FlashAttnBwdSm90INS1_25CollectiveMainloopBwdSm90ILi2ELi2ELi2EN4cute5tupleIJNS5_1CILi1EEES8_S8_EEENS6_IJNS7_ILi64EEENS7_ILi128EEENS7_ILi96EEEEEENS_6half_tEfNS_4arch4Sm90ELb0ELb0ELb0ELb0ELb0ELb1ELb0ELb0ELi2ELi1ELi2ELi1ELb1EEENS1_24CollectiveEpilogueBwdGQAISD_fSG_Li256ELb0ELb0EEENS1_19SingleTileSchedulerILb0ELb0ELb0ELi128EEEEEEEEEvNT_6ParamsE,"aw",@nobits
	.sectionflags	@""
	.align	16
	.zero		1024


//--------------------- .nv.shared._ZN7cutlass13device_kernelIN5flash11enable_sm90INS1_16FlashAttnBwdSm90INS1_25CollectiveMainloopBwdSm90ILi2ELi2ELi2EN4cute5tupleIJNS5_1CILi1EEES8_S8_EEENS6_IJNS7_ILi64EEENS7_ILi128EEENS7_ILi96EEEEEENS_6half_tEfNS_4arch4Sm90ELb0ELb0ELb0ELb0ELb1ELb1ELb0ELb0ELi2ELi1ELi2ELi1ELb1EEENS1_24CollectiveEpilogueBwdGQAISD_fSG_Li256ELb0ELb1EEENS1_19SingleTileSchedulerILb0ELb0ELb0ELi128EEEEEEEEEvNT_6ParamsE --------------------------
	.section	.nv.shared._ZN7cutlass13device_kernelIN5flash11enable_sm90INS1_16FlashAttnBwdSm90INS1_25CollectiveMainloopBwdSm90ILi2ELi2ELi2EN4cute5tupleIJNS5_1CILi1EEES8_S8_EEENS6_IJNS7_ILi64EEENS7_ILi128EEENS7_ILi96EEEEEENS_6half_tEfNS_4arch4Sm90ELb0ELb0ELb0ELb0ELb1ELb1ELb0ELb0ELi2ELi1ELi2ELi1ELb1EEENS1_24CollectiveEpilogueBwdGQAISD_fSG_Li256ELb0ELb1EEENS1_19SingleTileSchedulerILb0ELb0ELb0ELi128EEEEEEEEEvNT_6ParamsE,"aw",@nobits
	.sectionflags	@""
	.align	16
	.zero		1024


//--------------------- .nv.shared._ZN7cutlass13device_kernelIN5flash11enable_sm90INS1_16FlashAttnBwdSm90INS1_25CollectiveMainloopBwdSm90ILi2ELi2ELi2EN4cute5tupleIJNS5_1CILi1EEES8_S8_EEENS6_IJNS7_ILi64EEENS7_ILi128EEENS7_ILi96EEEEEENS_6half_tEfNS_4arch4Sm90ELb0ELb0ELb0ELb1ELb0ELb1ELb0ELb0ELi2ELi1ELi2ELi1ELb1EEENS1_21CollectiveEpilogueBwdISD_SE_SG_Li256ELb1ELb0ELi1EEENS1_19SingleTileSchedulerILb1ELb0ELb0ELi128EEEEEEEEEvNT_6ParamsE --------------------------
	.section	.nv.shared._ZN7cutlass13device_kernelIN5flash11enable_sm90INS1_16FlashAttnBwdSm90INS1_25CollectiveMainloopBwdSm90ILi2ELi2ELi2EN4cute5tupleIJNS5_1CILi1EEES8_S8_EEENS6_IJNS7_ILi64EEENS7_ILi128EEENS7_ILi96EEEEEENS_6half_tEfNS_4arch4Sm90ELb0ELb0ELb0ELb1ELb0ELb1ELb0ELb0ELi2ELi1ELi2ELi1ELb1EEENS1_21CollectiveEpilogueBwdISD_SE_SG_Li256ELb1ELb0ELi1EEENS1_19SingleTileSchedulerILb1ELb0ELb0ELi128EEEEEEEEEvNT_6ParamsE,"aw",@nobits
	.sectionflags	@""
	.align	16
	.zero		1024


//--------------------- .nv.shared._ZN7cutlass13device_kernelIN5flash11enable_sm90INS1_16FlashAttnBwdSm90INS1_25CollectiveMainloopBwdSm90ILi2ELi2ELi2EN4cute5tupleIJNS5_1CILi1EEES8_S8_EEENS6_IJNS7_ILi64EEENS7_ILi128EEENS7_ILi96EEEEEENS_6half_tEfNS_4arch4Sm90ELb0ELb0ELb0ELb1ELb1ELb1ELb0ELb0ELi2ELi1ELi2ELi1ELb1EEENS1_21CollectiveEpilogueBwdISD_SE_SG_Li256ELb1ELb0ELi1EEENS1_19SingleTileSchedulerILb1ELb0ELb0ELi128EEEEEEEEEvNT_6ParamsE --------------------------
	.section	.nv.shared._ZN7cutlass13device_kernelIN5flash11enable_sm90INS1_16FlashAttnBwdSm90INS1_25CollectiveMainloopBwdSm90ILi2ELi2ELi2EN4cute5tupleIJNS5_1CILi1EEES8_S8_EEENS6_IJNS7_ILi64EEENS7_ILi128EEENS7_ILi96EEEEEENS_6half_tEfNS_4arch4Sm90ELb0ELb0ELb0ELb1ELb1ELb1ELb0ELb0ELi2ELi1ELi2ELi1ELb1EEENS1_21CollectiveEpilogueBwdISD_SE_SG_Li256ELb1ELb0ELi1EEENS1_19SingleTileSchedulerILb1ELb0ELb0ELi128EEEEEEEEEvNT_6ParamsE,"aw",@nobits
	.sectionflags	@""
	.align	16
	.zero		1024


//--------------------- .nv.shared._ZN7cutlass13device_kernelIN5flash11enable_sm90INS1_16FlashAttnBwdSm90INS1_25CollectiveMainloopBwdSm90ILi2ELi2ELi2EN4cute5tupleIJNS5_1CILi1EEES8_S8_EEENS6_IJNS7_ILi64EEENS7_ILi128EEENS7_ILi96EEEEEENS_6half_tEfNS_4arch4Sm90ELb0ELb0ELb0ELb1ELb0ELb1ELb0ELb0ELi2ELi1ELi2ELi1ELb1EEENS1_24CollectiveEpilogueBwdGQAISD_fSG_Li256ELb1ELb0EEENS1_19SingleTileSchedulerILb1ELb0ELb0ELi128EEEEEEEEEvNT_6ParamsE --------------------------
	.section	.nv.shared._ZN7cutlass13device_kernelIN5flash11enable_sm90INS1_16FlashAttnBwdSm90INS1_25CollectiveMainloopBwdSm90ILi2ELi2ELi2EN4cute5tupleIJNS5_1CILi1EEES8_S8_EEENS6_IJNS7_ILi64EEENS7_ILi128EEENS7_ILi96EEEEEENS_6half_tEfNS_4arch4Sm90ELb0ELb0ELb0ELb1ELb0ELb1ELb0ELb0ELi2ELi1ELi2ELi1ELb1EEENS1_24CollectiveEpilogueBwdGQAISD_fSG_Li256ELb1ELb0EEENS1_19SingleTileSchedulerILb1ELb0ELb0ELi128EEEEEEEEEvNT_6ParamsE,"aw",@nobits
	.sectionflags	@""
	.align	16
	.zero		1024


//--------------------- .nv.shared._ZN7cutlass13device_kernelIN5flash11enable_sm90INS1_16FlashAttnBwdSm90INS1_25CollectiveMainloopBwdSm90ILi2ELi2ELi2EN4cute5tupleIJNS5_1CILi1EEES8_S8_EEENS6_IJNS7_ILi64EEENS7_ILi128EEENS7_ILi96EEEEEENS_6half_tEfNS_4arch4Sm90ELb0ELb0ELb0ELb1ELb1ELb1ELb0ELb0ELi2ELi1ELi2ELi1ELb1EEENS1_24CollectiveEpilogueBwdGQAISD_fSG_Li256ELb1ELb1EEENS1_19SingleTileSchedulerILb1ELb0ELb0ELi128EEEEEEEEEvNT_6ParamsE --------------------------
	.section	.nv.shared._ZN7cutlass13device_kernelIN5flash11enable_sm90INS1_16FlashAttnBwdSm90INS1_25CollectiveMainloopBwdSm90ILi2ELi2ELi2EN4cute5tupleIJNS5_1CILi1EEES8_S8_EEENS6_IJNS7_ILi64EEENS7_ILi128EEENS7_ILi96EEEEEENS_6half_tEfNS_4arch4Sm90ELb0ELb0ELb0ELb1ELb1ELb1ELb0ELb0ELi2ELi1ELi2ELi1ELb1EEENS1_24CollectiveEpilogueBwdGQAISD_fSG_Li256ELb1ELb1EEENS1_19SingleTileSchedulerILb1ELb0ELb0ELi128EEEEEEEEEvNT_6ParamsE,"aw",@nobits
	.sectionflags	@""
	.align	16
	.zero		1024


//--------------------- .nv.shared._ZN7cutlass13device_kernelIN5flash11enable_sm90INS1_16FlashAttnBwdSm90INS1_25CollectiveMainloopBwdSm90ILi2ELi2ELi2EN4cute5tupleIJNS5_1CILi1EEES8_S8_EEENS6_IJNS7_ILi64EEENS7_ILi128EEENS7_ILi96EEEEEENS_6half_tEfNS_4arch4Sm90ELb0ELb1ELb0ELb0ELb0ELb1ELb0ELb0ELi2ELi1ELi2ELi1ELb1EEENS1_21CollectiveEpilogueBwdISD_SE_SG_Li256ELb0ELb0ELi1EEENS1_19SingleTileSchedulerILb0ELb0ELb0ELi128EEEEEEEEEvNT_6ParamsE --------------------------
	.section	.nv.shared._ZN7cutlass13device_kernelIN5flash11enable_sm90INS1_16FlashAttnBwdSm90INS1_25CollectiveMainloopBwdSm90ILi2ELi2ELi2EN4cute5tupleIJNS5_1CILi1EEES8_S8_EEENS6_IJNS7_ILi64EEENS7_ILi128EEENS7_ILi96EEEEEENS_6half_tEfNS_4arch4Sm90ELb0ELb1ELb0ELb0ELb0ELb1ELb0ELb0ELi2ELi1ELi2ELi1ELb1EEENS1_21CollectiveEpilogueBwdISD_SE_SG_Li256ELb0ELb0ELi1EEENS1_19SingleTileSchedulerILb0ELb0ELb0ELi128EEEEEEEEEvNT_6ParamsE,"aw",@nobits
	.sectionflags	@""
	.align	16
	.zero		1024


//--------------------- .nv.shared._ZN7cutlass13device_kernelIN5flash11enable_sm90INS1_16FlashAttnBwdSm90INS1_25CollectiveMainloopBwdSm90ILi2ELi2ELi2EN4cute5tupleIJNS5_1CILi1EEES8_S8_EEENS6_IJNS7_ILi64EEENS7_ILi128EEENS7_ILi96EEEEEENS_6half_tEfNS_4arch4Sm90ELb0ELb1ELb0ELb0ELb1ELb1ELb0ELb0ELi2ELi1ELi2ELi1ELb1EEENS1_21CollectiveEpilogueBwdISD_SE_SG_Li256ELb0ELb0ELi1EEENS1_19SingleTileSchedulerILb0ELb0ELb0ELi128EEEEEEEEEvNT_6ParamsE --------------------------
	.section	.nv.shared._ZN7cutlass13device_kernelIN5flash11enable_sm90INS1_16FlashAttnBwdSm90INS1_25CollectiveMainloopBwdSm90ILi2ELi2ELi2EN4cute5tupleIJNS5_1CILi1EEES8_S8_EEENS6_IJNS7_ILi64EEENS7_ILi128EEENS7_ILi96EEEEEENS_6half_tEfNS_4arch4Sm90ELb0ELb1ELb0ELb0ELb1ELb1ELb0ELb0ELi2ELi1ELi2ELi1ELb1EEENS1_21CollectiveEpilogueBwdISD_SE_SG_Li256ELb0ELb0ELi1EEENS1_19SingleTileSchedulerILb0ELb0ELb0ELi128EEEEEEEEEvNT_6ParamsE,"aw",@nobits
	.sectionflags	@""
	.align	16
	.zero		1024


//--------------------- .nv.shared._ZN7cutlass13device_kernelIN5flash11enable_sm90INS1_16FlashAttnBwdSm90INS1_25CollectiveMainloopBwdSm90ILi2ELi2ELi2EN4cute5tupleIJNS5_1CILi1EEES8_S8_EEENS6_IJNS7_ILi64EEENS7_ILi128EEENS7_ILi96EEEEEENS_6half_tEfNS_4arch4Sm90ELb0ELb1ELb0ELb0ELb0ELb1ELb0ELb0ELi2ELi1ELi2ELi1ELb1EEENS1_24CollectiveEpilogueBwdGQAISD_fSG_Li256ELb0ELb0EEENS1_19SingleTileSchedulerILb0ELb0ELb0ELi128EEEEEEEEEvNT_6ParamsE --------------------------
	.section	.nv.shared._ZN7cutlass13device_kernelIN5flash11enable_sm90INS1_16FlashAttnBwdSm90INS1_25CollectiveMainloopBwdSm90ILi2ELi2ELi2EN4cute5tupleIJNS5_1CILi1EEES8_S8_EEENS6_IJNS7_ILi64EEENS7_ILi128EEENS7_ILi96EEEEEENS_6half_tEfNS_4arch4Sm90ELb0ELb1ELb0ELb0ELb0ELb1ELb0ELb0ELi2ELi1ELi2ELi1ELb1EEENS1_24CollectiveEpilogueBwdGQAISD_fSG_Li256ELb0ELb0EEENS1_19SingleTileSchedulerILb0ELb0ELb0ELi128EEEEEEEEEvNT_6ParamsE,"aw",@nobits
	.sectionflags	@""
	.align	16
	.zero		1024


//--------------------- .nv.shared._ZN7cutlass13device_kernelIN5flash11enable_sm90INS1_16FlashAttnBwdSm90INS1_25CollectiveMainloopBwdSm90ILi2ELi2ELi2EN4cute5tupleIJNS5_1CILi1EEES8_S8_EEENS6_IJNS7_ILi64EEENS7_ILi128EEENS7_ILi96EEEEEENS_6half_tEfNS_4arch4Sm90ELb0ELb1ELb0ELb0ELb1ELb1ELb0ELb0ELi2ELi1ELi2ELi1ELb1EEENS1_24CollectiveEpilogueBwdGQAISD_fSG_Li256ELb0ELb1EEENS1_19SingleTileSchedulerILb0ELb0ELb0ELi128EEEEEEEEEvNT_6ParamsE --------------------------
	.section	.nv.shared._ZN7cutlass13device_kernelIN5flash11enable_sm90INS1_16FlashAttnBwdSm90INS1_25CollectiveMainloopBwdSm90ILi2ELi2ELi2EN4cute5tupleIJNS5_1CILi1EEES8_S8_EEENS6_IJNS7_ILi64EEENS7_ILi128EEENS7_ILi96EEEEEENS_6half_tEfNS_4arch4Sm90ELb0ELb1ELb0ELb0ELb1ELb1ELb0ELb0ELi2ELi1ELi2ELi1ELb1EEENS1_24CollectiveEpilogueBwdGQAISD_fSG_Li256ELb0ELb1EEENS1_19SingleTileSchedulerILb0ELb0ELb0ELi128EEEEEEEEEvNT_6ParamsE,"aw",@nobits
	.sectionflags	@""
	.align	16
	.zero		1024


//--------------------- .nv.shared._ZN7cutlass13device_kernelIN5flash11enable_sm90INS1_16FlashAttnBwdSm90INS1_25CollectiveMainloopBwdSm90ILi2ELi2ELi2EN4cute5tupleIJNS5_1CILi1EEES8_S8_EEENS6_IJNS7_ILi64EEENS7_ILi128EEENS7_ILi96EEEEEENS_6half_tEfNS_4arch4Sm90ELb0ELb1ELb0ELb1ELb0ELb1ELb0ELb0ELi2ELi1ELi2ELi1ELb1EEENS1_21CollectiveEpilogueBwdISD_SE_SG_Li256ELb1ELb0ELi1EEENS1_19SingleTileSchedulerILb1ELb0ELb0ELi128EEEEEEEEEvNT_6ParamsE --------------------------
	.section	.nv.shared._ZN7cutlass13device_kernelIN5flash11enable_sm90INS1_16FlashAttnBwdSm90INS1_25CollectiveMainloopBwdSm90ILi2ELi2ELi2EN4cute5tupleIJNS5_1CILi1EEES8_S8_EEENS6_IJNS7_ILi64EEENS7_ILi128EEENS7_ILi96EEEEEENS_6half_tEfNS_4arch4Sm90ELb0ELb1ELb0ELb1ELb0ELb1ELb0ELb0ELi2ELi1ELi2ELi1ELb1EEENS1_21CollectiveEpilogueBwdISD_SE_SG_Li256ELb1ELb0ELi1EEENS1_19SingleTileSchedulerILb1ELb0ELb0ELi128EEEEEEEEEvNT_6ParamsE,"aw",@nobits
	.sectionflags	@""
	.align	16
	.zero		1024


//--------------------- .nv.shared._ZN7cutlass13device_kernelIN5flash11enable_sm90INS1_16FlashAttnBwdSm90INS1_25CollectiveMainloopBwdSm90ILi2ELi2ELi2EN4cute5tupleIJNS5_1CILi1EEES8_S8_EEENS6_IJNS7_ILi64EEENS7_ILi128EEENS7_ILi96EEEEEENS_6half_tEfNS_4arch4Sm90ELb0ELb1ELb0ELb1ELb1ELb1ELb0ELb0ELi2ELi1ELi2ELi1ELb1EEENS1_21CollectiveEpilogueBwdISD_SE_SG_Li256ELb1ELb0ELi1EEENS1_19SingleTileSchedulerILb1ELb0ELb0ELi128EEEEEEEEEvNT_6ParamsE --------------------------
	.section	.nv.shared._ZN7cutlass13device_kernelIN5flash11enable_sm90INS1_16FlashAttnBwdSm90INS1_25CollectiveMainloopBwdSm90ILi2ELi2ELi2EN4cute5tupleIJNS5_1CILi1EEES8_S8_EEENS6_IJNS7_ILi64EEENS7_ILi128EEENS7_ILi96EEEEEENS_6half_tEfNS_4arch4Sm90ELb0ELb1ELb0ELb1ELb1ELb1ELb0ELb0ELi2ELi1ELi2ELi1ELb1EEENS1_21CollectiveEpilogueBwdISD_SE_SG_Li256ELb1ELb0ELi1EEENS1_19SingleTileSchedulerILb1ELb0ELb0ELi128EEEEEEEEEvNT_6ParamsE,"aw",@nobits
	.sectionflags	@""
	.align	16
	.zero		1024


//--------------------- .nv.shared._ZN7cutlass13device_kernelIN5flash11enable_sm90INS1_16FlashAttnBwdSm90INS1_25CollectiveMainloopBwdSm90ILi2ELi2ELi2EN4cute5tupleIJNS5_1CILi1EEES8_S8_EEENS6_IJNS7_ILi64EEENS7_ILi128EEENS7_ILi96EEEEEENS_6half_tEfNS_4arch4Sm90ELb0ELb1ELb0ELb1ELb0ELb1ELb0ELb0ELi2ELi1ELi2ELi1ELb1EEENS1_24CollectiveEpilogueBwdGQAISD_fSG_Li256ELb1ELb0EEENS1_19SingleTileSchedulerILb1ELb0ELb0ELi128EEEEEEEEEvNT_6ParamsE --------------------------
	.section	.nv.shared._ZN7cutlass13device_kernelIN5flash11enable_sm90INS1_16FlashAttnBwdSm90INS1_25CollectiveMainloopBwdSm90ILi2ELi2ELi2EN4cute5tupleIJNS5_1CILi1EEES8_S8_EEENS6_IJNS7_ILi64EEENS7_ILi128EEENS7_ILi96EEEEEENS_6half_tEfNS_4arch4Sm90ELb0ELb1ELb0ELb1ELb0ELb1ELb0ELb0ELi2ELi1ELi2ELi1ELb1EEENS1_24CollectiveEpilogueBwdGQAISD_fSG_Li256ELb1ELb0EEENS1_19SingleTileSchedulerILb1ELb0ELb0ELi128EEEEEEEEEvNT_6ParamsE,"aw",@nobits
	.sectionflags	@""
	.align	16
	.zero		1024


//--------------------- .nv.shared._ZN7cutlass13device_kernelIN5flash11enable_sm90INS1_16FlashAttnBwdSm90INS1_25CollectiveMainloopBwdSm90ILi2ELi2ELi2EN4cute5tupleIJNS5_1CILi1EEES8_S8_EEENS6_IJNS7_ILi64EEENS7_ILi128EEENS7_ILi96EEEEEENS_6half_tEfNS_4arch4Sm90ELb0ELb1ELb0ELb1ELb1ELb1ELb0ELb0ELi2ELi1ELi2ELi1ELb1EEENS1_24CollectiveEpilogueBwdGQAISD_fSG_Li256ELb1ELb1EEENS1_19SingleTileSchedulerILb1ELb0ELb0ELi128EEEEEEEEEvNT_6ParamsE --------------------------
	.section	.nv.shared._ZN7cutlass13device_kernelIN5flash11enable_sm90INS1_16FlashAttnBwdSm90INS1_25CollectiveMainloopBwdSm90ILi2ELi2ELi2EN4cute5tupleIJNS5_1CILi1EEES8_S8_EEENS6_IJNS7_ILi64EEENS7_ILi128EEENS7_ILi96EEEEEENS_6half_tEfNS_4arch4Sm90ELb0ELb1ELb0ELb1ELb1ELb1ELb0ELb0ELi2ELi1ELi2ELi1ELb1EEENS1_24CollectiveEpilogueBwdGQAISD_fSG_Li256ELb1ELb1EEENS1_19SingleTileSchedulerILb1ELb0ELb0ELi128EEEEEEEEEvNT_6ParamsE,"aw",@nobits
	.sectionflags	@""
	.align	16
	.zero		1024


//--------------------- .nv.shared._ZN7cutlass13device_kernelIN5flash11enable_sm90INS1_16FlashAttnBwdSm90INS1_25CollectiveMainloopBwdSm90ILi2ELi2ELi2EN4cute5tupleIJNS5_1CILi1EEES8_S8_EEENS6_IJNS7_ILi64EEENS7_ILi128EEENS7_ILi96EEEEEENS_6half_tEfNS_4arch4Sm90ELb1ELb0ELb0ELb0ELb0ELb1ELb0ELb0ELi2ELi1ELi2ELi1ELb1EEENS1_21CollectiveEpilogueBwdISD_SE_SG_Li256ELb0ELb0ELi1EEENS1_25SingleTileBwdLPTSchedulerILb0ELi128ELb0EEEEEEEEEvNT_6ParamsE --------------------------
	.section	.nv.shared._ZN7cutlass13device_kernelIN5flash11enable_sm90INS1_16FlashAttnBwdSm90INS1_25CollectiveMainloopBwdSm90ILi2ELi2ELi2EN4cute5tupleIJNS5_1CILi1EEES8_S8_EEENS6_IJNS7_ILi64EEENS7_ILi128EEENS7_ILi96EEEEEENS_6half_tEfNS_4arch4Sm90ELb1ELb0ELb0ELb0ELb0ELb1ELb0ELb0ELi2ELi1ELi2ELi1ELb1EEENS1_21CollectiveEpilogueBwdISD_SE_SG_Li256ELb0ELb0ELi1EEENS1_25SingleTileBwdLPTSchedulerILb0ELi128ELb0EEEEEEEEEvNT_6ParamsE,"aw",@nobits
	.sectionflags	@""
	.align	16
	.zero		1024


//--------------------- .nv.shared._ZN7cutlass13device_kernelIN5flash11enable_sm90INS1_16FlashAttnBwdSm90INS1_25CollectiveMainloopBwdSm90ILi2ELi2ELi2EN4cute5tupleIJNS5_1CILi1EEES8_S8_EEENS6_IJNS7_ILi64EEENS7_ILi128EEENS7_ILi96EEEEEENS_6half_tEfNS_4arch4Sm90ELb1ELb0ELb0ELb0ELb1ELb1ELb0ELb0ELi2ELi1ELi2ELi1ELb1EEENS1_21CollectiveEpilogueBwdISD_SE_SG_Li256ELb0ELb0ELi1EEENS1_25SingleTileBwdLPTSchedulerILb0ELi128ELb1EEEEEEEEEvNT_6ParamsE --------------------------
	.section	.nv.shared._ZN7cutlass13device_kernelIN5flash11enable_sm90INS1_16FlashAttnBwdSm90INS1_25CollectiveMainloopBwdSm90ILi2ELi2ELi2EN4cute5tupleIJNS5_1CILi1EEES8_S8_EEENS6_IJNS7_ILi64EEENS7_ILi128EEENS7_ILi96EEEEEENS_6half_tEfNS_4arch4Sm90ELb1ELb0ELb0ELb0ELb1ELb1ELb0ELb0ELi2ELi1ELi2ELi1ELb1EEENS1_21CollectiveEpilogueBwdISD_SE_SG_Li256ELb0ELb0ELi1EEENS1_25SingleTileBwdLPTSchedulerILb0ELi128ELb1EEEEEEEEEvNT_6ParamsE,"aw",@nobits
	.sectionflags	@""
	.align	16
	.zero		1024


//--------------------- .nv.shared._ZN7cutlass13device_kernelIN5flash11enable_sm90INS1_16FlashAttnBwdSm90INS1_25CollectiveMainloopBwdSm90ILi2ELi2ELi2EN4cute5tupleIJNS5_1CILi1EEES8_S8_EEENS6_IJNS7_ILi64EEENS7_ILi128EEENS7_ILi96EEEEEENS_6half_tEfNS_4arch4Sm90ELb1ELb0ELb0ELb0ELb0ELb1ELb0ELb0ELi2ELi1ELi2ELi1ELb1EEENS1_24CollectiveEpilogueBwdGQAISD_fSG_Li256ELb0ELb0EEENS1_25SingleTileBwdLPTSchedulerILb0ELi128ELb0EEEEEEEEEvNT_6ParamsE --------------------------
	.section	.nv.shared._ZN7cutlass13device_kernelIN5flash11enable_sm90INS1_16FlashAttnBwdSm90INS1_25CollectiveMainloopBwdSm90ILi2ELi2ELi2EN4cute5tupleIJNS5_1CILi1EEES8_S8_EEENS6_IJNS7_ILi64EEENS7_ILi128EEENS7_ILi96EEEEEENS_6half_tEfNS_4arch4Sm90ELb1ELb0ELb0ELb0ELb0ELb1ELb0ELb0ELi2ELi1ELi2ELi1ELb1EEENS1_24CollectiveEpilogueBwdGQAISD_fSG_Li256ELb0ELb0EEENS1_25SingleTileBwdLPTSchedulerILb0ELi128ELb0EEEEEEEEEvNT_6ParamsE,"aw",@nobits
	.sectionflags	@""
	.align	16
	.zero		1024


//--------------------- .nv.shared._ZN7cutlass13device_kernelIN5flash11enable_sm90INS1_16FlashAttnBwdSm90INS1_25CollectiveMainloopBwdSm90ILi2ELi2ELi2EN4cute5tupleIJNS5_1CILi1EEES8_S8_EEENS6_IJNS7_ILi64EEENS7_ILi128EEENS7_ILi96EEEEEENS_6half_tEfNS_4arch4Sm90ELb1ELb0ELb0ELb0ELb1ELb1ELb0ELb0ELi2ELi1ELi2ELi1ELb1EEENS1_24CollectiveEpilogueBwdGQAISD_fSG_Li256ELb0ELb1EEENS1_25SingleTileBwdLPTSchedulerILb0ELi128ELb1EEEEEEEEEvNT_6ParamsE --------------------------
	.section	.nv.shared._ZN7cutlass13device_kernelIN5flash11enable_sm90INS1_16FlashAttnBwdSm90INS1_25CollectiveMainloopBwdSm90ILi2ELi2ELi2EN4cute5tupleIJNS5_1CILi1EEES8_S8_EEENS6_IJNS7_ILi64EEENS7_ILi128EEENS7_ILi96EEEEEENS_6half_tEfNS_4arch4Sm90ELb1ELb0ELb0ELb0ELb1ELb1ELb0ELb0ELi2ELi1ELi2ELi1ELb1EEENS1_24CollectiveEpilogueBwdGQAISD_fSG_Li256ELb0ELb1EEENS1_25SingleTileBwdLPTSchedulerILb0ELi128ELb1EEEEEEEEEvNT_6ParamsE,"aw",@nobits
	.sectionflags	@""
	.align	16
	.zero		1024


//--------------------- .nv.shared._ZN7cutlass13device_kernelIN5flash22FlashAttnBwdPreprocessIN4cute5tupleIJNS3_1CILi64EEENS5_ILi96EEEEEENS_6half_tEfNS_4arch4Sm90ELb1ELb0EEEEEvNT_6ParamsE --------------------------
	.section	.nv.shared._ZN7cutlass13device_kernelIN5flash22FlashAttnBwdPreprocessIN4cute5tupleIJNS3_1CILi64EEENS5_ILi96EEEEEENS_6half_tEfNS_4arch4Sm90ELb1ELb0EEEEEvNT_6ParamsE,"aw",@nobits
	.sectionflags	@""
	.align	16
	.zero		1024


//--------------------- .nv.shared._ZN7cutlass13device_kernelIN5flash11enable_sm90INS1_16FlashAttnBwdSm90INS1_25CollectiveMainloopBwdSm90ILi2ELi2ELi2EN4cute5tupleIJNS5_1CILi1EEES8_S8_EEENS6_IJNS7_ILi64EEENS7_ILi128EEENS7_ILi96EEEEEENS_6half_tEfNS_4arch4Sm90ELb1ELb0ELb0ELb1ELb0ELb1ELb0ELb0ELi2ELi1ELi2ELi1ELb1EEENS1_21CollectiveEpilogueBwdISD_SE_SG_Li256ELb1ELb0ELi1EEENS1_25SingleTileBwdLPTSchedulerILb1ELi128ELb0EEEEEEEEEvNT_6ParamsE --------------------------
	.section	.nv.shared._ZN7cutlass13device_kernelIN5flash11enable_sm90INS1_16FlashAttnBwdSm90INS1_25CollectiveMainloopBwdSm90ILi2ELi2ELi2EN4cute5tupleIJNS5_1CILi1EEES8_S8_EEENS6_IJNS7_ILi64EEENS7_ILi128EEENS7_ILi96EEEEEENS_6half_tEfNS_4arch4Sm90ELb1ELb0ELb0ELb1ELb0ELb1ELb0ELb0ELi2ELi1ELi2ELi1ELb1EEENS1_21CollectiveEpilogueBwdISD_SE_SG_Li256ELb1ELb0ELi1EEENS1_25SingleTileBwdLPTSchedulerILb1ELi128ELb0EEEEEEEEEvNT_6ParamsE,"aw",@nobits
	.sectionflags	@""
	.align	16
	.zero		1024


//--------------------- .nv.shared._ZN7cutlass13device_kernelIN5flash11enable_sm90INS1_16FlashAttnBwdSm90INS1_25CollectiveMainloopBwdSm90ILi2ELi2ELi2EN4cute5tupleIJNS5_1CILi1EEES8_S8_EEENS6_IJNS7_ILi64EEENS7_ILi128EEENS7_ILi96EEEEEENS_6half_tEfNS_4arch4Sm90ELb1ELb0ELb0ELb1ELb1ELb1ELb0ELb0ELi2ELi1ELi2ELi1ELb1EEENS1_21CollectiveEpilogueBwdISD_SE_SG_Li256ELb1ELb0ELi1EEENS1_25SingleTileBwdLPTSchedulerILb1ELi128ELb1EEEEEEEEEvNT_6ParamsE --------------------------
	.section	.nv.shared._ZN7cutlass13device_kernelIN5flash11enable_sm90INS1_16FlashAttnBwdSm90INS1_25CollectiveMainloopBwdSm90ILi2ELi2ELi2EN4cute5tupleIJNS5_1CILi1EEES8_S8_EEENS6_IJNS7_ILi64EEENS7_ILi128EEENS7_ILi96EEEEEENS_6half_tEfNS_4arch4Sm90ELb1ELb0ELb0ELb1ELb1ELb1ELb0ELb0ELi2ELi1ELi2ELi1ELb1EEENS1_21CollectiveEpilogueBwdISD_SE_SG_Li256ELb1ELb0ELi1EEENS1_25SingleTileBwdLPTSchedulerILb1ELi128ELb1EEEEEEEEEvNT_6ParamsE,"aw",@nobits
	.sectionflags	@""
	.align	16
	.zero		1024


//--------------------- .nv.shared._ZN7cutlass13device_kernelIN5flash11enable_sm90INS1_16FlashAttnBwdSm90INS1_25CollectiveMainloopBwdSm90ILi2ELi2ELi2EN4cute5tupleIJNS5_1CILi1EEES8_S8_EEENS6_IJNS7_ILi64EEENS7_ILi128EEENS7_ILi96EEEEEENS_6half_tEfNS_4arch4Sm90ELb1ELb0ELb0ELb1ELb0ELb1ELb0ELb0ELi2ELi1ELi2ELi1ELb1EEENS1_24CollectiveEpilogueBwdGQAISD_fSG_Li256ELb1ELb0EEENS1_25SingleTileBwdLPTSchedulerILb1ELi128ELb0EEEEEEEEEvNT_6ParamsE --------------------------
	.section	.nv.shared._ZN7cutlass13device_kernelIN5flash11enable_sm90INS1_16FlashAttnBwdSm90INS1_25CollectiveMainloopBwdSm90ILi2ELi2ELi2EN4cute5tupleIJNS5_1CILi1EEES8_S8_EEENS6_IJNS7_ILi64EEENS7_ILi128EEENS7_ILi96EEEEEENS_6half_tEfNS_4arch4Sm90ELb1ELb0ELb0ELb1ELb0ELb1ELb0ELb0ELi2ELi1ELi2ELi1ELb1EEENS1_24CollectiveEpilogueBwdGQAISD_fSG_Li256ELb1ELb0EEENS1_25SingleTileBwdLPTSchedulerILb1ELi128ELb0EEEEEEEEEvNT_6ParamsE,"aw",@nobits
	.sectionflags	@""
	.align	16
	.zero		1024


//--------------------- .nv.shared._ZN7cutlass13device_kernelIN5flash32FlashAttnBwdPostprocessConvertdQIN4cute5tupleIJNS3_1CILi128EEENS5_ILi96EEEEEENS_6half_tEfNS_4arch4Sm90ELi256ENS3_8TiledMMAINS3_8MMA_AtomIJNS3_4SM904GMMA25MMA_64x96x16_F32F16F16_RSILNSF_5MajorE0ELSH_1ELNSF_7ScaleInE1ELSI_1EEEEEENS3_6LayoutINS4_IJNS5_ILi2EEENS5_ILi1EEESN_EEENS4_IJSN_NS5_ILi0EEESP_EEEEENS4_IJNS3_10UnderscoreESS_SS_EEEEELb0EEEEEvNT_6ParamsE --------------------------
	.section	.nv.shared._ZN7cutlass13device_kernelIN5flash32FlashAttnBwdPostprocessConvertdQIN4cute5tupleIJNS3_1CILi128EEENS5_ILi96EEEEEENS_6half_tEfNS_4arch4Sm90ELi256ENS3_8TiledMMAINS3_8MMA_AtomIJNS3_4SM904GMMA25MMA_64x96x16_F32F16F16_RSILNSF_5MajorE0ELSH_1ELNSF_7ScaleInE1ELSI_1EEEEEENS3_6LayoutINS4_IJNS5_ILi2EEENS5_ILi1EEESN_EEENS4_IJSN_NS5_ILi0EEESP_EEEEENS4_IJNS3_10UnderscoreESS_SS_EEEEELb0EEEEEvNT_6ParamsE,"aw",@nobits
	.sectionflags	@""
	.align	16
	.zero		1024


//--------------------- .nv.shared._ZN7cutlass13device_kernelIN5flash32FlashAttnBwdPostprocessConvertdQIN4cute5tupleIJNS3_1CILi64EEENS5_ILi96EEEEEENS_6half_tEfNS_4arch4Sm90ELi256ENS3_8TiledMMAINS3_8MMA_AtomIJNS3_4SM904GMMA25MMA_64x16x16_F32F16F16_SSILNSF_5MajorE0ELSH_1ELNSF_7ScaleInE1ELSI_1EEEEEENS3_6LayoutINS4_IJNS5_ILi1EEENS5_ILi2EEESM_EEENS4_IJNS5_ILi0EEESM_SP_EEEEENS4_IJNS3_10UnderscoreESS_SS_EEEEELb0EEEEEvNT_6ParamsE --------------------------
	.section	.nv.shared._ZN7cutlass13device_kernelIN5flash32FlashAttnBwdPostprocessConvertdQIN4cute5tupleIJNS3_1CILi64EEENS5_ILi96EEEEEENS_6half_tEfNS_4arch4Sm90ELi256ENS3_8TiledMMAINS3_8MMA_AtomIJNS3_4SM904GMMA25MMA_64x16x16_F32F16F16_SSILNSF_5MajorE0ELSH_1ELNSF_7ScaleInE1ELSI_1EEEEEENS3_6LayoutINS4_IJNS5_ILi1EEENS5_ILi2EEESM_EEENS4_IJNS5_ILi0EEESM_SP_EEEEENS4_IJNS3_10UnderscoreESS_SS_EEEEELb0EEEEEvNT_6ParamsE,"aw",@nobits
	.sectionflags	@""
	.align	16
	.zero		1024


//--------------------- .nv.shared._ZN7cutlass13device_kernelIN5flash11enable_sm90INS1_16FlashAttnBwdSm90INS1_25CollectiveMainloopBwdSm90ILi2ELi2ELi2EN4cute5tupleIJNS5_1CILi1EEES8_S8_EEENS6_IJNS7_ILi64EEENS7_ILi128EEENS7_ILi96EEEEEENS_6half_tEfNS_4arch4Sm90ELb1ELb0ELb0ELb1ELb1ELb1ELb0ELb0ELi2ELi1ELi2ELi1ELb1EEENS1_24CollectiveEpilogueBwdGQAISD_fSG_Li256ELb1ELb1EEENS1_25SingleTileBwdLPTSchedulerILb1ELi128ELb1EEEEEEEEEvNT_6ParamsE --------------------------
	.section	.nv.shared._ZN7cutlass13device_kernelIN5flash11enable_sm90INS1_16FlashAttnBwdSm90INS1_25CollectiveMainloopBwdSm90ILi2ELi2ELi2EN4cute5tupleIJNS5_1CILi1EEES8_S8_EEENS6_IJNS7_ILi64EEENS7_ILi128EEENS7_ILi96EEEEEENS_6half_tEfNS_4arch4Sm90ELb1ELb0ELb0ELb1ELb1ELb1ELb0ELb0ELi2ELi1ELi2ELi1ELb1EEENS1_24CollectiveEpilogueBwdGQAISD_fSG_Li256ELb1ELb1EEENS1_25SingleTileBwdLPTSchedulerILb1ELi128ELb1EEEEEEEEEvNT_6ParamsE,"aw",@nobits
	.sectionflags	@""
	.align	16
	.zero		1024


//--------------------- .nv.shared._ZN7cutlass13device_kernelIN5flash22FlashAttnBwdPreprocessIN4cute5tupleIJNS3_1CILi64EEENS5_ILi96EEEEEENS_6half_tEfNS_4arch4Sm90ELb1ELb1EEEEEvNT_6ParamsE --------------------------
	.section	.nv.shared._ZN7cutlass13device_kernelIN5flash22FlashAttnBwdPreprocessIN4cute5tupleIJNS3_1CILi64EEENS5_ILi96EEEEEENS_6half_tEfNS_4arch4Sm90ELb1ELb1EEEEEvNT_6ParamsE,"aw",@nobits
	.sectionflags	@""
	.align	16
	.zero		1024


//--------------------- .nv.constant0._ZN7cutlass13device_kernelIN5flash11enable_sm90INS1_16FlashAttnBwdSm90INS1_25CollectiveMainloopBwdSm90ILi2ELi2ELi2EN4cute5tupleIJNS5_1CILi1EEES8_S8_EEENS6_IJNS7_ILi64EEENS7_ILi128EEENS7_ILi96EEEEEENS_6half_tEfNS_4arch4Sm90ELb0ELb0ELb0ELb0ELb0ELb1ELb0ELb0ELi2ELi1ELi2ELi1ELb1EEENS1_21CollectiveEpilogueBwdISD_SE_SG_Li256ELb0ELb0ELi1EEENS1_19SingleTileSchedulerILb0ELb0ELb0ELi128EEEEEEEEEvNT_6ParamsE --------------------------
	.section	.nv.constant0._ZN7cutlass13device_kernelIN5flash11enable_sm90INS1_16FlashAttnBwdSm90INS1_25CollectiveMainloopBwdSm90ILi2ELi2ELi2EN4cute5tupleIJNS5_1CILi1EEES8_S8_EEENS6_IJNS7_ILi64EEENS7_ILi128EEENS7_ILi96EEEEEENS_6half_tEfNS_4arch4Sm90ELb0ELb0ELb0ELb0ELb0ELb1ELb0ELb0ELi2ELi1ELi2ELi1ELb1EEENS1_21CollectiveEpilogueBwdISD_SE_SG_Li256ELb0ELb0ELi1EEENS1_19SingleTileSchedulerILb0ELb0ELb0ELi128EEEEEEEEEvNT_6ParamsE,"a",@progbits
	.sectionflags	@""
	.align	4
.nv.constant0._ZN7cutlass13device_kernelIN5flash11enable_sm90INS1_16FlashAttnBwdSm90INS1_25CollectiveMainloopBwdSm90ILi2ELi2ELi2EN4cute5tupleIJNS5_1CILi1EEES8_S8_EEENS6_IJNS7_ILi64EEENS7_ILi128EEENS7_ILi96EEEEEENS_6half_tEfNS_4arch4Sm90ELb0ELb0ELb0ELb0ELb0ELb1ELb0ELb0ELi2ELi1ELi2ELi1ELb1EEENS1_21CollectiveEpilogueBwdISD_SE_SG_Li256ELb0ELb0ELi1EEENS1_19SingleTileSchedulerILb0ELb0ELb0ELi128EEEEEEEEEvNT_6ParamsE:
	.zero		2944


//--------------------- .nv.constant0._ZN7cutlass13device_kernelIN5flash11enable_sm90INS1_16FlashAttnBwdSm90INS1_25CollectiveMainloopBwdSm90ILi2ELi2ELi2EN4cute5tupleIJNS5_1CILi1EEES8_S8_EEENS6_IJNS7_ILi64EEENS7_ILi128EEENS7_ILi96EEEEEENS_6half_tEfNS_4arch4Sm90ELb0ELb0ELb0ELb0ELb1ELb1ELb0ELb0ELi2ELi1ELi2ELi1ELb1EEENS1_21CollectiveEpilogueBwdISD_SE_SG_Li256ELb0ELb0ELi1EEENS1_19SingleTileSchedulerILb0ELb0ELb0ELi128EEEEEEEEEvNT_6ParamsE --------------------------
	.section	.nv.constant0._ZN7cutlass13device_kernelIN5flash11enable_sm90INS1_16FlashAttnBwdSm90INS1_25CollectiveMainloopBwdSm90ILi2ELi2ELi2EN4cute5tupleIJNS5_1CILi1EEES8_S8_EEENS6_IJNS7_ILi64EEENS7_ILi128EEENS7_ILi96EEEEEENS_6half_tEfNS_4arch4Sm90ELb0ELb0ELb0ELb0ELb1ELb1ELb0ELb0ELi2ELi1ELi2ELi1ELb1EEENS1_21CollectiveEpilogueBwdISD_SE_SG_Li256ELb0ELb0ELi1EEENS1_19SingleTileSchedulerILb0ELb0ELb0ELi128EEEEEEEEEvNT_6ParamsE,"a",@progbits
	.sectionflags	@""
	.align	4
.nv.constant0._ZN7cutlass13device_kernelIN5flash11enable_sm90INS1_16FlashAttnBwdSm90INS1_25CollectiveMainloopBwdSm90ILi2ELi2ELi2EN4cute5tupleIJNS5_1CILi1EEES8_S8_EEENS6_IJNS7_ILi64EEENS7_ILi128EEENS7_ILi96EEEEEENS_6half_tEfNS_4arch4Sm90ELb0ELb0ELb0ELb0ELb1ELb1ELb0ELb0ELi2ELi1ELi2ELi1ELb1EEENS1_21CollectiveEpilogueBwdISD_SE_SG_Li256ELb0ELb0ELi1EEENS1_19SingleTileSchedulerILb0ELb0ELb0ELi128EEEEEEEEEvNT_6ParamsE:
	.zero		2944


//--------------------- .nv.constant0._ZN7cutlass13device_kernelIN5flash11enable_sm90INS1_16FlashAttnBwdSm90INS1_25CollectiveMainloopBwdSm90ILi2ELi2ELi2EN4cute5tupleIJNS5_1CILi1EEES8_S8_EEENS6_IJNS7_ILi64EEENS7_ILi128EEENS7_ILi96EEEEEENS_6half_tEfNS_4arch4Sm90ELb0ELb0ELb0ELb0ELb0ELb1ELb0ELb0ELi2ELi1ELi2ELi1ELb1EEENS1_24CollectiveEpilogueBwdGQAISD_fSG_Li256ELb0ELb0EEENS1_19SingleTileSchedulerILb0ELb0ELb0ELi128EEEEEEEEEvNT_6ParamsE --------------------------
	.section	.nv.constant0._ZN7cutlass13device_kernelIN5flash11enable_sm90INS1_16FlashAttnBwdSm90INS1_25CollectiveMainloopBwdSm90ILi2ELi2ELi2EN4cute5tupleIJNS5_1CILi1EEES8_S8_EEENS6_IJNS7_ILi64EEENS7_ILi128EEENS7_ILi96EEEEEENS_6half_tEfNS_4arch4Sm90ELb0ELb0ELb0ELb0ELb0ELb1ELb0ELb0ELi2ELi1ELi2ELi1ELb1EEENS1_24CollectiveEpilogueBwdGQAISD_fSG_Li256ELb0ELb0EEENS1_19SingleTileSchedulerILb0ELb0ELb0ELi128EEEEEEEEEvNT_6ParamsE,"a",@progbits
	.sectionflags	@""
	.align	4
.nv.constant0._ZN7cutlass13device_kernelIN5flash11enable_sm90INS1_16FlashAttnBwdSm90INS1_25CollectiveMainloopBwdSm90ILi2ELi2ELi2EN4cute5tupleIJNS5_1CILi1EEES8_S8_EEENS6_IJNS7_ILi64EEENS7_ILi128EEENS7_ILi96EEEEEENS_6half_tEfNS_4arch4Sm90ELb0ELb0ELb0ELb0ELb0ELb1ELb0ELb0ELi2ELi1ELi2ELi1ELb1EEENS1_24CollectiveEpilogueBwdGQAISD_fSG_Li256ELb0ELb0EEENS1_19SingleTileSchedulerILb0ELb0ELb0ELi128EEEEEEEEEvNT_6ParamsE:
	.zero		2304


//--------------------- .nv.constant0._ZN7cutlass13device_kernelIN5flash11enable_sm90INS1_16FlashAttnBwdSm90INS1_25CollectiveMainloopBwdSm90ILi2ELi2ELi2EN4cute5tupleIJNS5_1CILi1EEES8_S8_EEENS6_IJNS7_ILi64EEENS7_ILi128EEENS7_ILi96EEEEEENS_6half_tEfNS_4arch4Sm90ELb0ELb0ELb0ELb0ELb1ELb1ELb0ELb0ELi2ELi1ELi2ELi1ELb1EEENS1_24CollectiveEpilogueBwdGQAISD_fSG_Li256ELb0ELb1EEENS1_19SingleTileSchedulerILb0ELb0ELb0ELi128EEEEEEEEEvNT_6ParamsE --------------------------
	.section	.nv.constant0._ZN7cutlass13device_kernelIN5flash11enable_sm90INS1_16FlashAttnBwdSm90INS1_25CollectiveMainloopBwdSm90ILi2ELi2ELi2EN4cute5tupleIJNS5_1CILi1EEES8_S8_EEENS6_IJNS7_ILi64EEENS7_ILi128EEENS7_ILi96EEEEEENS_6half_tEfNS_4arch4Sm90ELb0ELb0ELb0ELb0ELb1ELb1ELb0ELb0ELi2ELi1ELi2ELi1ELb1EEENS1_24CollectiveEpilogueBwdGQAISD_fSG_Li256ELb0ELb1EEENS1_19SingleTileSchedulerILb0ELb0ELb0ELi128EEEEEEEEEvNT_6ParamsE,"a",@progbits
	.sectionflags	@""
	.align	4
.nv.constant0._ZN7cutlass13device_kernelIN5flash11enable_sm90INS1_16FlashAttnBwdSm90INS1_25CollectiveMainloopBwdSm90ILi2ELi2ELi2EN4cute5tupleIJNS5_1CILi1EEES8_S8_EEENS6_IJNS7_ILi64EEENS7_ILi128EEENS7_ILi96EEEEEENS_6half_tEfNS_4arch4Sm90ELb0ELb0ELb0ELb0ELb1ELb1ELb0ELb0ELi2ELi1ELi2ELi1ELb1EEENS1_24CollectiveEpilogueBwdGQAISD_fSG_Li256ELb0ELb1EEENS1_19SingleTileSchedulerILb0ELb0ELb0ELi128EEEEEEEEEvNT_6ParamsE:
	.zero		2304


//--------------------- .nv.constant0._ZN7cutlass13device_kernelIN5flash11enable_sm90INS1_16FlashAttnBwdSm90INS1_25CollectiveMainloopBwdSm90ILi2ELi2ELi2EN4cute5tupleIJNS5_1CILi1EEES8_S8_EEENS6_IJNS7_ILi64EEENS7_ILi128EEENS7_ILi96EEEEEENS_6half_tEfNS_4arch4Sm90ELb0ELb0ELb0ELb1ELb0ELb1ELb0ELb0ELi2ELi1ELi2ELi1ELb1EEENS1_21CollectiveEpilogueBwdISD_SE_SG_Li256ELb1ELb0ELi1EEENS1_19SingleTileSchedulerILb1ELb0ELb0ELi128EEEEEEEEEvNT_6ParamsE --------------------------
	.section	.nv.constant0._ZN7cutlass13device_kernelIN5flash11enable_sm90INS1_16FlashAttnBwdSm90INS1_25CollectiveMainloopBwdSm90ILi2ELi2ELi2EN4cute5tupleIJNS5_1CILi1EEES8_S8_EEENS6_IJNS7_ILi64EEENS7_ILi128EEENS7_ILi96EEEEEENS_6half_tEfNS_4arch4Sm90ELb0ELb0ELb0ELb1ELb0ELb1ELb0ELb0ELi2ELi1ELi2ELi1ELb1EEENS1_21CollectiveEpilogueBwdISD_SE_SG_Li256ELb1ELb0ELi1EEENS1_19SingleTileSchedulerILb1ELb0ELb0ELi128EEEEEEEEEvNT_6ParamsE,"a",@progbits
	.sectionflags	@""
	.align	4
.nv.constant0._ZN7cutlass13device_kernelIN5flash11enable_sm90INS1_16FlashAttnBwdSm90INS1_25CollectiveMainloopBwdSm90ILi2ELi2ELi2EN4cute5tupleIJNS5_1CILi1EEES8_S8_EEENS6_IJNS7_ILi64EEENS7_ILi128EEENS7_ILi96EEEEEENS_6half_tEfNS_4arch4Sm90ELb0ELb0ELb0ELb1ELb0ELb1ELb0ELb0ELi2ELi1ELi2ELi1ELb1EEENS1_21CollectiveEpilogueBwdISD_SE_SG_Li256ELb1ELb0ELi1EEENS1_19SingleTileSchedulerILb1ELb0ELb0ELi128EEEEEEEEEvNT_6ParamsE:
	.zero		2304


//--------------------- .nv.constant0._ZN7cutlass13device_kernelIN5flash11enable_sm90INS1_16FlashAttnBwdSm90INS1_25CollectiveMainloopBwdSm90ILi2ELi2ELi2EN4cute5tupleIJNS5_1CILi1EEES8_S8_EEENS6_IJNS7_ILi64EEENS7_ILi128EEENS7_ILi96EEEEEENS_6half_tEfNS_4arch4Sm90ELb0ELb0ELb0ELb1ELb1ELb1ELb0ELb0ELi2ELi1ELi2ELi1ELb1EEENS1_21CollectiveEpilogueBwdISD_SE_SG_Li256ELb1ELb0ELi1EEENS1_19SingleTileSchedulerILb1ELb0ELb0ELi128EEEEEEEEEvNT_6ParamsE --------------------------
	.section	.nv.constant0._ZN7cutlass13device_kernelIN5flash11enable_sm90INS1_16FlashAttnBwdSm90INS1_25CollectiveMainloopBwdSm90ILi2ELi2ELi2EN4cute5tupleIJNS5_1CILi1EEES8_S8_EEENS6_IJNS7_ILi64EEENS7_ILi128EEENS7_ILi96EEEEEENS_6half_tEfNS_4arch4Sm90ELb0ELb0ELb0ELb1ELb1ELb1ELb0ELb0ELi2ELi1ELi2ELi1ELb1EEENS1_21CollectiveEpilogueBwdISD_SE_SG_Li256ELb1ELb0ELi1EEENS1_19SingleTileSchedulerILb1ELb0ELb0ELi128EEEEEEEEEvNT_6ParamsE,"a",@progbits
	.sectionflags	@""
	.align	4
.nv.constant0._ZN7cutlass13device_kernelIN5flash11enable_sm90INS1_16FlashAttnBwdSm90INS1_25CollectiveMainloopBwdSm90ILi2ELi2ELi2EN4cute5tupleIJNS5_1CILi1EEES8_S8_EEENS6_IJNS7_ILi64EEENS7_ILi128EEENS7_ILi96EEEEEENS_6half_tEfNS_4arch4Sm90ELb0ELb0ELb0ELb1ELb1ELb1ELb0ELb0ELi2ELi1ELi2ELi1ELb1EEENS1_21CollectiveEpilogueBwdISD_SE_SG_Li256ELb1ELb0ELi1EEENS1_19SingleTileSchedulerILb1ELb0ELb0ELi128EEEEEEEEEvNT_6ParamsE:
	.zero		2304


//--------------------- .nv.constant0._ZN7cutlass13device_kernelIN5flash11enable_sm90INS1_16FlashAttnBwdSm90INS1_25CollectiveMainloopBwdSm90ILi2ELi2ELi2EN4cute5tupleIJNS5_1CILi1EEES8_S8_EEENS6_IJNS7_ILi64EEENS7_ILi128EEENS7_ILi96EEEEEENS_6half_tEfNS_4arch4Sm90ELb0ELb0ELb0ELb1ELb0ELb1ELb0ELb0ELi2ELi1ELi2ELi1ELb1EEENS1_24CollectiveEpilogueBwdGQAISD_fSG_Li256ELb1ELb0EEENS1_19SingleTileSchedulerILb1ELb0ELb0ELi128EEEEEEEEEvNT_6ParamsE --------------------------
	.section	.nv.constant0._ZN7cutlass13device_kernelIN5flash11enable_sm90INS1_16FlashAttnBwdSm90INS1_25CollectiveMainloopBwdSm90ILi2ELi2ELi2EN4cute5tupleIJNS5_1CILi1EEES8_S8_EEENS6_IJNS7_ILi64EEENS7_ILi128EEENS7_ILi96EEEEEENS_6half_tEfNS_4arch4Sm90ELb0ELb0ELb0ELb1ELb0ELb1ELb0ELb0ELi2ELi1ELi2ELi1ELb1EEENS1_24CollectiveEpilogueBwdGQAISD_fSG_Li256ELb1ELb0EEENS1_19SingleTileSchedulerILb1ELb0ELb0ELi128EEEEEEEEEvNT_6ParamsE,"a",@progbits
	.sectionflags	@""
	.align	4
.nv.constant0._ZN7cutlass13device_kernelIN5flash11enable_sm90INS1_16FlashAttnBwdSm90INS1_25CollectiveMainloopBwdSm90ILi2ELi2ELi2EN4cute5tupleIJNS5_1CILi1EEES8_S8_EEENS6_IJNS7_ILi64EEENS7_ILi128EEENS7_ILi96EEEEEENS_6half_tEfNS_4arch4Sm90ELb0ELb0ELb0ELb1ELb0ELb1ELb0ELb0ELi2ELi1ELi2ELi1ELb1EEENS1_24CollectiveEpilogueBwdGQAISD_fSG_Li256ELb1ELb0EEENS1_19SingleTileSchedulerILb1ELb0ELb0ELi128EEEEEEEEEvNT_6ParamsE:
	.zero		2304


//--------------------- .nv.constant0._ZN7cutlass13device_kernelIN5flash11enable_sm90INS1_16FlashAttnBwdSm90INS1_25CollectiveMainloopBwdSm90ILi2ELi2ELi2EN4cute5tupleIJNS5_1CILi1EEES8_S8_EEENS6_IJNS7_ILi64EEENS7_ILi128EEENS7_ILi96EEEEEENS_6half_tEfNS_4arch4Sm90ELb0ELb0ELb0ELb1ELb1ELb1ELb0ELb0ELi2ELi1ELi2ELi1ELb1EEENS1_24CollectiveEpilogueBwdGQAISD_fSG_Li256ELb1ELb1EEENS1_19SingleTileSchedulerILb1ELb0ELb0ELi128EEEEEEEEEvNT_6ParamsE --------------------------
	.section	.nv.constant0._ZN7cutlass13device_kernelIN5flash11enable_sm90INS1_16FlashAttnBwdSm90INS1_25CollectiveMainloopBwdSm90ILi2ELi2ELi2EN4cute5tupleIJNS5_1CILi1EEES8_S8_EEENS6_IJNS7_ILi64EEENS7_ILi128EEENS7_ILi96EEEEEENS_6half_tEfNS_4arch4Sm90ELb0ELb0ELb0ELb1ELb1ELb1ELb0ELb0ELi2ELi1ELi2ELi1ELb1EEENS1_24CollectiveEpilogueBwdGQAISD_fSG_Li256ELb1ELb1EEENS1_19SingleTileSchedulerILb1ELb0ELb0ELi128EEEEEEEEEvNT_6ParamsE,"a",@progbits
	.sectionflags	@""
	.align	4
.nv.constant0._ZN7cutlass13device_kernelIN5flash11enable_sm90INS1_16FlashAttnBwdSm90INS1_25CollectiveMainloopBwdSm90ILi2ELi2ELi2EN4cute5tupleIJNS5_1CILi1EEES8_S8_EEENS6_IJNS7_ILi64EEENS7_ILi128EEENS7_ILi96EEEEEENS_6half_tEfNS_4arch4Sm90ELb0ELb0ELb0ELb1ELb1ELb1ELb0ELb0ELi2ELi1ELi2ELi1ELb1EEENS1_24CollectiveEpilogueBwdGQAISD_fSG_Li256ELb1ELb1EEENS1_19SingleTileSchedulerILb1ELb0ELb0ELi128EEEEEEEEEvNT_6ParamsE:
	.zero		2304


//--------------------- .nv.constant0._ZN7cutlass13device_kernelIN5flash11enable_sm90INS1_16FlashAttnBwdSm90INS1_25CollectiveMainloopBwdSm90ILi2ELi2ELi2EN4cute5tupleIJNS5_1CILi1EEES8_S8_EEENS6_IJNS7_ILi64EEENS7_ILi128EEENS7_ILi96EEEEEENS_6half_tEfNS_4arch4Sm90ELb0ELb1ELb0ELb0ELb0ELb1ELb0ELb0ELi2ELi1ELi2ELi1ELb1EEENS1_21CollectiveEpilogueBwdISD_SE_SG_Li256ELb0ELb0ELi1EEENS1_19SingleTileSchedulerILb0ELb0ELb0ELi128EEEEEEEEEvNT_6ParamsE --------------------------
	.section	.nv.constant0._ZN7cutlass13device_kernelIN5flash11enable_sm90INS1_16FlashAttnBwdSm90INS1_25CollectiveMainloopBwdSm90ILi2ELi2ELi2EN4cute5tupleIJNS5_1CILi1EEES8_S8_EEENS6_IJNS7_ILi64EEENS7_ILi128EEENS7_ILi96EEEEEENS_6half_tEfNS_4arch4Sm90ELb0ELb1ELb0ELb0ELb0ELb1ELb0ELb0ELi2ELi1ELi2ELi1ELb1EEENS1_21CollectiveEpilogueBwdISD_SE_SG_Li256ELb0ELb0ELi1EEENS1_19SingleTileSchedulerILb0ELb0ELb0ELi128EEEEEEEEEvNT_6ParamsE,"a",@progbits
	.sectionflags	@""
	.align	4
.nv.constant0._ZN7cutlass13device_kernelIN5flash11enable_sm90INS1_16FlashAttnBwdSm90INS1_25CollectiveMainloopBwdSm90ILi2ELi2ELi2EN4cute5tupleIJNS5_1CILi1EEES8_S8_EEENS6_IJNS7_ILi64EEENS7_ILi128EEENS7_ILi96EEEEEENS_6half_tEfNS_4arch4Sm90ELb0ELb1ELb0ELb0ELb0ELb1ELb0ELb0ELi2ELi1ELi2ELi1ELb1EEENS1_21CollectiveEpilogueBwdISD_SE_SG_Li256ELb0ELb0ELi1EEENS1_19SingleTileSchedulerILb0ELb0ELb0ELi128EEEEEEEEEvNT_6ParamsE:
	.zero		2944


//--------------------- .nv.constant0._ZN7cutlass13device_kernelIN5flash11enable_sm90INS1_16FlashAttnBwdSm90INS1_25CollectiveMainloopBwdSm90ILi2ELi2ELi2EN4cute5tupleIJNS5_1CILi1EEES8_S8_EEENS6_IJNS7_ILi64EEENS7_ILi128EEENS7_ILi96EEEEEENS_6half_tEfNS_4arch4Sm90ELb0ELb1ELb0ELb0ELb1ELb1ELb0ELb0ELi2ELi1ELi2ELi1ELb1EEENS1_21CollectiveEpilogueBwdISD_SE_SG_Li256ELb0ELb0ELi1EEENS1_19SingleTileSchedulerILb0ELb0ELb0ELi128EEEEEEEEEvNT_6ParamsE --------------------------
	.section	.nv.constant0._ZN7cutlass13device_kernelIN5flash11enable_sm90INS1_16FlashAttnBwdSm90INS1_25CollectiveMainloopBwdSm90ILi2ELi2ELi2EN4cute5tupleIJNS5_1CILi1EEES8_S8_EEENS6_IJNS7_ILi64EEENS7_ILi128EEENS7_ILi96EEEEEENS_6half_tEfNS_4arch4Sm90ELb0ELb1ELb0ELb0ELb1ELb1ELb0ELb0ELi2ELi1ELi2ELi1ELb1EEENS1_21CollectiveEpilogueBwdISD_SE_SG_Li256ELb0ELb0ELi1EEENS1_19SingleTileSchedulerILb0ELb0ELb0ELi128EEEEEEEEEvNT_6ParamsE,"a",@progbits
	.sectionflags	@""
	.align	4
.nv.constant0._ZN7cutlass13device_kernelIN5flash11enable_sm90INS1_16FlashAttnBwdSm90INS1_25CollectiveMainloopBwdSm90ILi2ELi2ELi2EN4cute5tupleIJNS5_1CILi1EEES8_S8_EEENS6_IJNS7_ILi64EEENS7_ILi128EEENS7_ILi96EEEEEENS_6half_tEfNS_4arch4Sm90ELb0ELb1ELb0ELb0ELb1ELb1ELb0ELb0ELi2ELi1ELi2ELi1ELb1EEENS1_21CollectiveEpilogueBwdISD_SE_SG_Li256ELb0ELb0ELi1EEENS1_19SingleTileSchedulerILb0ELb0ELb0ELi128EEEEEEEEEvNT_6ParamsE:
	.zero		2944


//--------------------- .nv.constant0._ZN7cutlass13device_kernelIN5flash11enable_sm90INS1_16FlashAttnBwdSm90INS1_25CollectiveMainloopBwdSm90ILi2ELi2ELi2EN4cute5tupleIJNS5_1CILi1EEES8_S8_EEENS6_IJNS7_ILi64EEENS7_ILi128EEENS7_ILi96EEEEEENS_6half_tEfNS_4arch4Sm90ELb0ELb1ELb0ELb0ELb0ELb1ELb0ELb0ELi2ELi1ELi2ELi1ELb1EEENS1_24CollectiveEpilogueBwdGQAISD_fSG_Li256ELb0ELb0EEENS1_19SingleTileSchedulerILb0ELb0ELb0ELi128EEEEEEEEEvNT_6ParamsE --------------------------
	.section	.nv.constant0._ZN7cutlass13device_kernelIN5flash11enable_sm90INS1_16FlashAttnBwdSm90INS1_25CollectiveMainloopBwdSm90ILi2ELi2ELi2EN4cute5tupleIJNS5_1CILi1EEES8_S8_EEENS6_IJNS7_ILi64EEENS7_ILi128EEENS7_ILi96EEEEEENS_6half_tEfNS_4arch4Sm90ELb0ELb1ELb0ELb0ELb0ELb1ELb0ELb0ELi2ELi1ELi2ELi1ELb1EEENS1_24CollectiveEpilogueBwdGQAISD_fSG_Li256ELb0ELb0EEENS1_19SingleTileSchedulerILb0ELb0ELb0ELi128EEEEEEEEEvNT_6ParamsE,"a",@progbits
	.sectionflags	@""
	.align	4
.nv.constant0._ZN7cutlass13device_kernelIN5flash11enable_sm90INS1_16FlashAttnBwdSm90INS1_25CollectiveMainloopBwdSm90ILi2ELi2ELi2EN4cute5tupleIJNS5_1CILi1EEES8_S8_EEENS6_IJNS7_ILi64EEENS7_ILi128EEENS7_ILi96EEEEEENS_6half_tEfNS_4arch4Sm90ELb0ELb1ELb0ELb0ELb0ELb1ELb0ELb0ELi2ELi1ELi2ELi1ELb1EEENS1_24CollectiveEpilogueBwdGQAISD_fSG_Li256ELb0ELb0EEENS1_19SingleTileSchedulerILb0ELb0ELb0ELi128EEEEEEEEEvNT_6ParamsE:
	.zero		2304


//--------------------- .nv.constant0._ZN7cutlass13device_kernelIN5flash11enable_sm90INS1_16FlashAttnBwdSm90INS1_25CollectiveMainloopBwdSm90ILi2ELi2ELi2EN4cute5tupleIJNS5_1CILi1EEES8_S8_EEENS6_IJNS7_ILi64EEENS7_ILi128EEENS7_ILi96EEEEEENS_6half_tEfNS_4arch4Sm90ELb0ELb1ELb0ELb0ELb1ELb1ELb0ELb0ELi2ELi1ELi2ELi1ELb1EEENS1_24CollectiveEpilogueBwdGQAISD_fSG_Li256ELb0ELb1EEENS1_19SingleTileSchedulerILb0ELb0ELb0ELi128EEEEEEEEEvNT_6ParamsE --------------------------
	.section	.nv.constant0._ZN7cutlass13device_kernelIN5flash11enable_sm90INS1_16FlashAttnBwdSm90INS1_25CollectiveMainloopBwdSm90ILi2ELi2ELi2EN4cute5tupleIJNS5_1CILi1EEES8_S8_EEENS6_IJNS7_ILi64EEENS7_ILi128EEENS7_ILi96EEEEEENS_6half_tEfNS_4arch4Sm90ELb0ELb1ELb0ELb0ELb1ELb1ELb0ELb0ELi2ELi1ELi2ELi1ELb1EEENS1_24CollectiveEpilogueBwdGQAISD_fSG_Li256ELb0ELb1EEENS1_19SingleTileSchedulerILb0ELb0ELb0ELi128EEEEEEEEEvNT_6ParamsE,"a",@progbits
	.sectionflags	@""
	.align	4
.nv.constant0._ZN7cutlass13device_kernelIN5flash11enable_sm90INS1_16FlashAttnBwdSm90INS1_25CollectiveMainloopBwdSm90ILi2ELi2ELi2EN4cute5tupleIJNS5_1CILi1EEES8_S8_EEENS6_IJNS7_ILi64EEENS7_ILi128EEENS7_ILi96EEEEEENS_6half_tEfNS_4arch4Sm90ELb0ELb1ELb0ELb0ELb1ELb1ELb0ELb0ELi2ELi1ELi2ELi1ELb1EEENS1_24CollectiveEpilogueBwdGQAISD_fSG_Li256ELb0ELb1EEENS1_19SingleTileSchedulerILb0ELb0ELb0ELi128EEEEEEEEEvNT_6ParamsE:
	.zero		2304


//--------------------- .nv.constant0._ZN7cutlass13device_kernelIN5flash11enable_sm90INS1_16FlashAttnBwdSm90INS1_25CollectiveMainloopBwdSm90ILi2ELi2ELi2EN4cute5tupleIJNS5_1CILi1EEES8_S8_EEENS6_IJNS7_ILi64EEENS7_ILi128EEENS7_ILi96EEEEEENS_6half_tEfNS_4arch4Sm90ELb0ELb1ELb0ELb1ELb0ELb1ELb0ELb0ELi2ELi1ELi2ELi1ELb1EEENS1_21CollectiveEpilogueBwdISD_SE_SG_Li256ELb1ELb0ELi1EEENS1_19SingleTileSchedulerILb1ELb0ELb0ELi128EEEEEEEEEvNT_6ParamsE --------------------------
	.section	.nv.constant0._ZN7cutlass13device_kernelIN5flash11enable_sm90INS1_16FlashAttnBwdSm90INS1_25CollectiveMainloopBwdSm90ILi2ELi2ELi2EN4cute5tupleIJNS5_1CILi1EEES8_S8_EEENS6_IJNS7_ILi64EEENS7_ILi128EEENS7_ILi96EEEEEENS_6half_tEfNS_4arch4Sm90ELb0ELb1ELb0ELb1ELb0ELb1ELb0ELb0ELi2ELi1ELi2ELi1ELb1EEENS1_21CollectiveEpilogueBwdISD_SE_SG_Li256ELb1ELb0ELi1EEENS1_19SingleTileSchedulerILb1ELb0ELb0ELi128EEEEEEEEEvNT_6ParamsE,"a",@progbits
	.sectionflags	@""
	.align	4
.nv.constant0._ZN7cutlass13device_kernelIN5flash11enable_sm90INS1_16FlashAttnBwdSm90INS1_25CollectiveMainloopBwdSm90ILi2ELi2ELi2EN4cute5tupleIJNS5_1CILi1EEES8_S8_EEENS6_IJNS7_ILi64EEENS7_ILi128EEENS7_ILi96EEEEEENS_6half_tEfNS_4arch4Sm90ELb0ELb1ELb0ELb1ELb0ELb1ELb0ELb0ELi2ELi1ELi2ELi1ELb1EEENS1_21CollectiveEpilogueBwdISD_SE_SG_Li256ELb1ELb0ELi1EEENS1_19SingleTileSchedulerILb1ELb0ELb0ELi128EEEEEEEEEvNT_6ParamsE:
	.zero		2304


//--------------------- .nv.constant0._ZN7cutlass13device_kernelIN5flash11enable_sm90INS1_16FlashAttnBwdSm90INS1_25CollectiveMainloopBwdSm90ILi2ELi2ELi2EN4cute5tupleIJNS5_1CILi1EEES8_S8_EEENS6_IJNS7_ILi64EEENS7_ILi128EEENS7_ILi96EEEEEENS_6half_tEfNS_4arch4Sm90ELb0ELb1ELb0ELb1ELb1ELb1ELb0ELb0ELi2ELi1ELi2ELi1ELb1EEENS1_21CollectiveEpilogueBwdISD_SE_SG_Li256ELb1ELb0ELi1EEENS1_19SingleTileSchedulerILb1ELb0ELb0ELi128EEEEEEEEEvNT_6ParamsE --------------------------
	.section	.nv.constant0._ZN7cutlass13device_kernelIN5flash11enable_sm90INS1_16FlashAttnBwdSm90INS1_25CollectiveMainloopBwdSm90ILi2ELi2ELi2EN4cute5tupleIJNS5_1CILi1EEES8_S8_EEENS6_IJNS7_ILi64EEENS7_ILi128EEENS7_ILi96EEEEEENS_6half_tEfNS_4arch4Sm90ELb0ELb1ELb0ELb1ELb1ELb1ELb0ELb0ELi2ELi1ELi2ELi1ELb1EEENS1_21CollectiveEpilogueBwdISD_SE_SG_Li256ELb1ELb0ELi1EEENS1_19SingleTileSchedulerILb1ELb0ELb0ELi128EEEEEEEEEvNT_6ParamsE,"a",@progbits
	.sectionflags	@""
	.align	4
.nv.constant0._ZN7cutlass13device_kernelIN5flash11enable_sm90INS1_16FlashAttnBwdSm90INS1_25CollectiveMainloopBwdSm90ILi2ELi2ELi2EN4cute5tupleIJNS5_1CILi1EEES8_S8_EEENS6_IJNS7_ILi64EEENS7_ILi128EEENS7_ILi96EEEEEENS_6half_tEfNS_4arch4Sm90ELb0ELb1ELb0ELb1ELb1ELb1ELb0ELb0ELi2ELi1ELi2ELi1ELb1EEENS1_21CollectiveEpilogueBwdISD_SE_SG_Li256ELb1ELb0ELi1EEENS1_19SingleTileSchedulerILb1ELb0ELb0ELi128EEEEEEEEEvNT_6ParamsE:
	.zero		2304


//--------------------- .nv.constant0._ZN7cutlass13device_kernelIN5flash11enable_sm90INS1_16FlashAttnBwdSm90INS1_25CollectiveMainloopBwdSm90ILi2ELi2ELi2EN4cute5tupleIJNS5_1CILi1EEES8_S8_EEENS6_IJNS7_ILi64EEENS7_ILi128EEENS7_ILi96EEEEEENS_6half_tEfNS_4arch4Sm90ELb0ELb1ELb0ELb1ELb0ELb1ELb0ELb0ELi2ELi1ELi2ELi1ELb1EEENS1_24CollectiveEpilogueBwdGQAISD_fSG_Li256ELb1ELb0EEENS1_19SingleTileSchedulerILb1ELb0ELb0ELi128EEEEEEEEEvNT_6ParamsE --------------------------
	.section	.nv.constant0._ZN7cutlass13device_kernelIN5flash11enable_sm90INS1_16FlashAttnBwdSm90INS1_25CollectiveMainloopBwdSm90ILi2ELi2ELi2EN4cute5tupleIJNS5_1CILi1EEES8_S8_EEENS6_IJNS7_ILi64EEENS7_ILi128EEENS7_ILi96EEEEEENS_6half_tEfNS_4arch4Sm90ELb0ELb1ELb0ELb1ELb0ELb1ELb0ELb0ELi2ELi1ELi2ELi1ELb1EEENS1_24CollectiveEpilogueBwdGQAISD_fSG_Li256ELb1ELb0EEENS1_19SingleTileSchedulerILb1ELb0ELb0ELi128EEEEEEEEEvNT_6ParamsE,"a",@progbits
	.sectionflags	@""
	.align	4
.nv.constant0._ZN7cutlass13device_kernelIN5flash11enable_sm90INS1_16FlashAttnBwdSm90INS1_25CollectiveMainloopBwdSm90ILi2ELi2ELi2EN4cute5tupleIJNS5_1CILi1EEES8_S8_EEENS6_IJNS7_ILi64EEENS7_ILi128EEENS7_ILi96EEEEEENS_6half_tEfNS_4arch4Sm90ELb0ELb1ELb0ELb1ELb0ELb1ELb0ELb0ELi2ELi1ELi2ELi1ELb1EEENS1_24CollectiveEpilogueBwdGQAISD_fSG_Li256ELb1ELb0EEENS1_19SingleTileSchedulerILb1ELb0ELb0ELi128EEEEEEEEEvNT_6ParamsE:
	.zero		2304


//--------------------- .nv.constant0._ZN7cutlass13device_kernelIN5flash11enable_sm90INS1_16FlashAttnBwdSm90INS1_25CollectiveMainloopBwdSm90ILi2ELi2ELi2EN4cute5tupleIJNS5_1CILi1EEES8_S8_EEENS6_IJNS7_ILi64EEENS7_ILi128EEENS7_ILi96EEEEEENS_6half_tEfNS_4arch4Sm90ELb0ELb1ELb0ELb1ELb1ELb1ELb0ELb0ELi2ELi1ELi2ELi1ELb1EEENS1_24CollectiveEpilogueBwdGQAISD_fSG_Li256ELb1ELb1EEENS1_19SingleTileSchedulerILb1ELb0ELb0ELi128EEEEEEEEEvNT_6ParamsE --------------------------
	.section	.nv.constant0._ZN7cutlass13device_kernelIN5flash11enable_sm90INS1_16FlashAttnBwdSm90INS1_25CollectiveMainloopBwdSm90ILi2ELi2ELi2EN4cute5tupleIJNS5_1CILi1EEES8_S8_EEENS6_IJNS7_ILi64EEENS7_ILi128EEENS7_ILi96EEEEEENS_6half_tEfNS_4arch4Sm90ELb0ELb1ELb0ELb1ELb1ELb1ELb0ELb0ELi2ELi1ELi2ELi1ELb1EEENS1_24CollectiveEpilogueBwdGQAISD_fSG_Li256ELb1ELb1EEENS1_19SingleTileSchedulerILb1ELb0ELb0ELi128EEEEEEEEEvNT_6ParamsE,"a",@progbits
	.sectionflags	@""
	.align	4
.nv.constant0._ZN7cutlass13device_kernelIN5flash11enable_sm90INS1_16FlashAttnBwdSm90INS1_25CollectiveMainloopBwdSm90ILi2ELi2ELi2EN4cute5tupleIJNS5_1CILi1EEES8_S8_EEENS6_IJNS7_ILi64EEENS7_ILi128EEENS7_ILi96EEEEEENS_6half_tEfNS_4arch4Sm90ELb0ELb1ELb0ELb1ELb1ELb1ELb0ELb0ELi2ELi1ELi2ELi1ELb1EEENS1_24CollectiveEpilogueBwdGQAISD_fSG_Li256ELb1ELb1EEENS1_19SingleTileSchedulerILb1ELb0ELb0ELi128EEEEEEEEEvNT_6ParamsE:
	.zero		2304


//--------------------- .nv.constant0._ZN7cutlass13device_kernelIN5flash11enable_sm90INS1_16FlashAttnBwdSm90INS1_25CollectiveMainloopBwdSm90ILi2ELi2ELi2EN4cute5tupleIJNS5_1CILi1EEES8_S8_EEENS6_IJNS7_ILi64EEENS7_ILi128EEENS7_ILi96EEEEEENS_6half_tEfNS_4arch4Sm90ELb1ELb0ELb0ELb0ELb0ELb1ELb0ELb0ELi2ELi1ELi2ELi1ELb1EEENS1_21CollectiveEpilogueBwdISD_SE_SG_Li256ELb0ELb0ELi1EEENS1_25SingleTileBwdLPTSchedulerILb0ELi128ELb0EEEEEEEEEvNT_6ParamsE --------------------------
	.section	.nv.constant0._ZN7cutlass13device_kernelIN5flash11enable_sm90INS1_16FlashAttnBwdSm90INS1_25CollectiveMainloopBwdSm90ILi2ELi2ELi2EN4cute5tupleIJNS5_1CILi1EEES8_S8_EEENS6_IJNS7_ILi64EEENS7_ILi128EEENS7_ILi96EEEEEENS_6half_tEfNS_4arch4Sm90ELb1ELb0ELb0ELb0ELb0ELb1ELb0ELb0ELi2ELi1ELi2ELi1ELb1EEENS1_21CollectiveEpilogueBwdISD_SE_SG_Li256ELb0ELb0ELi1EEENS1_25SingleTileBwdLPTSchedulerILb0ELi128ELb0EEEEEEEEEvNT_6ParamsE,"a",@progbits
	.sectionflags	@""
	.align	4
.nv.constant0._ZN7cutlass13device_kernelIN5flash11enable_sm90INS1_16FlashAttnBwdSm90INS1_25CollectiveMainloopBwdSm90ILi2ELi2ELi2EN4cute5tupleIJNS5_1CILi1EEES8_S8_EEENS6_IJNS7_ILi64EEENS7_ILi128EEENS7_ILi96EEEEEENS_6half_tEfNS_4arch4Sm90ELb1ELb0ELb0ELb0ELb0ELb1ELb0ELb0ELi2ELi1ELi2ELi1ELb1EEENS1_21CollectiveEpilogueBwdISD_SE_SG_Li256ELb0ELb0ELi1EEENS1_25SingleTileBwdLPTSchedulerILb0ELi128ELb0EEEEEEEEEvNT_6ParamsE:
	.zero		2944


//--------------------- .nv.constant0._ZN7cutlass13device_kernelIN5flash11enable_sm90INS1_16FlashAttnBwdSm90INS1_25CollectiveMainloopBwdSm90ILi2ELi2ELi2EN4cute5tupleIJNS5_1CILi1EEES8_S8_EEENS6_IJNS7_ILi64EEENS7_ILi128EEENS7_ILi96EEEEEENS_6half_tEfNS_4arch4Sm90ELb1ELb0ELb0ELb0ELb1ELb1ELb0ELb0ELi2ELi1ELi2ELi1ELb1EEENS1_21CollectiveEpilogueBwdISD_SE_SG_Li256ELb0ELb0ELi1EEENS1_25SingleTileBwdLPTSchedulerILb0ELi128ELb1EEEEEEEEEvNT_6ParamsE --------------------------
	.section	.nv.constant0._ZN7cutlass13device_kernelIN5flash11enable_sm90INS1_16FlashAttnBwdSm90INS1_25CollectiveMainloopBwdSm90ILi2ELi2ELi2EN4cute5tupleIJNS5_1CILi1EEES8_S8_EEENS6_IJNS7_ILi64EEENS7_ILi128EEENS7_ILi96EEEEEENS_6half_tEfNS_4arch4Sm90ELb1ELb0ELb0ELb0ELb1ELb1ELb0ELb0ELi2ELi1ELi2ELi1ELb1EEENS1_21CollectiveEpilogueBwdISD_SE_SG_Li256ELb0ELb0ELi1EEENS1_25SingleTileBwdLPTSchedulerILb0ELi128ELb1EEEEEEEEEvNT_6ParamsE,"a",@progbits
	.sectionflags	@""
	.align	4
.nv.constant0._ZN7cutlass13device_kernelIN5flash11enable_sm90INS1_16FlashAttnBwdSm90INS1_25CollectiveMainloopBwdSm90ILi2ELi2ELi2EN4cute5tupleIJNS5_1CILi1EEES8_S8_EEENS6_IJNS7_ILi64EEENS7_ILi128EEENS7_ILi96EEEEEENS_6half_tEfNS_4arch4Sm90ELb1ELb0ELb0ELb0ELb1ELb1ELb0ELb0ELi2ELi1ELi2ELi1ELb1EEENS1_21CollectiveEpilogueBwdISD_SE_SG_Li256ELb0ELb0ELi1EEENS1_25SingleTileBwdLPTSchedulerILb0ELi128ELb1EEEEEEEEEvNT_6ParamsE:
	.zero		2944


//--------------------- .nv.constant0._ZN7cutlass13device_kernelIN5flash11enable_sm90INS1_16FlashAttnBwdSm90INS1_25CollectiveMainloopBwdSm90ILi2ELi2ELi2EN4cute5tupleIJNS5_1CILi1EEES8_S8_EEENS6_IJNS7_ILi64EEENS7_ILi128EEENS7_ILi96EEEEEENS_6half_tEfNS_4arch4Sm90ELb1ELb0ELb0ELb0ELb0ELb1ELb0ELb0ELi2ELi1ELi2ELi1ELb1EEENS1_24CollectiveEpilogueBwdGQAISD_fSG_Li256ELb0ELb0EEENS1_25SingleTileBwdLPTSchedulerILb0ELi128ELb0EEEEEEEEEvNT_6ParamsE --------------------------
	.section	.nv.constant0._ZN7cutlass13device_kernelIN5flash11enable_sm90INS1_16FlashAttnBwdSm90INS1_25CollectiveMainloopBwdSm90ILi2ELi2ELi2EN4cute5tupleIJNS5_1CILi1EEES8_S8_EEENS6_IJNS7_ILi64EEENS7_ILi128EEENS7_ILi96EEEEEENS_6half_tEfNS_4arch4Sm90ELb1ELb0ELb0ELb0ELb0ELb1ELb0ELb0ELi2ELi1ELi2ELi1ELb1EEENS1_24CollectiveEpilogueBwdGQAISD_fSG_Li256ELb0ELb0EEENS1_25SingleTileBwdLPTSchedulerILb0ELi128ELb0EEEEEEEEEvNT_6ParamsE,"a",@progbits
	.sectionflags	@""
	.align	4
.nv.constant0._ZN7cutlass13device_kernelIN5flash11enable_sm90INS1_16FlashAttnBwdSm90INS1_25CollectiveMainloopBwdSm90ILi2ELi2ELi2EN4cute5tupleIJNS5_1CILi1EEES8_S8_EEENS6_IJNS7_ILi64EEENS7_ILi128EEENS7_ILi96EEEEEENS_6half_tEfNS_4arch4Sm90ELb1ELb0ELb0ELb0ELb0ELb1ELb0ELb0ELi2ELi1ELi2ELi1ELb1EEENS1_24CollectiveEpilogueBwdGQAISD_fSG_Li256ELb0ELb0EEENS1_25SingleTileBwdLPTSchedulerILb0ELi128ELb0EEEEEEEEEvNT_6ParamsE:
	.zero		2432


//--------------------- .nv.constant0._ZN7cutlass13device_kernelIN5flash11enable_sm90INS1_16FlashAttnBwdSm90INS1_25CollectiveMainloopBwdSm90ILi2ELi2ELi2EN4cute5tupleIJNS5_1CILi1EEES8_S8_EEENS6_IJNS7_ILi64EEENS7_ILi128EEENS7_ILi96EEEEEENS_6half_tEfNS_4arch4Sm90ELb1ELb0ELb0ELb0ELb1ELb1ELb0ELb0ELi2ELi1ELi2ELi1ELb1EEENS1_24CollectiveEpilogueBwdGQAISD_fSG_Li256ELb0ELb1EEENS1_25SingleTileBwdLPTSchedulerILb0ELi128ELb1EEEEEEEEEvNT_6ParamsE --------------------------
	.section	.nv.constant0._ZN7cutlass13device_kernelIN5flash11enable_sm90INS1_16FlashAttnBwdSm90INS1_25CollectiveMainloopBwdSm90ILi2ELi2ELi2EN4cute5tupleIJNS5_1CILi1EEES8_S8_EEENS6_IJNS7_ILi64EEENS7_ILi128EEENS7_ILi96EEEEEENS_6half_tEfNS_4arch4Sm90ELb1ELb0ELb0ELb0ELb1ELb1ELb0ELb0ELi2ELi1ELi2ELi1ELb1EEENS1_24CollectiveEpilogueBwdGQAISD_fSG_Li256ELb0ELb1EEENS1_25SingleTileBwdLPTSchedulerILb0ELi128ELb1EEEEEEEEEvNT_6ParamsE,"a",@progbits
	.sectionflags	@""
	.align	4
.nv.constant0._ZN7cutlass13device_kernelIN5flash11enable_sm90INS1_16FlashAttnBwdSm90INS1_25CollectiveMainloopBwdSm90ILi2ELi2ELi2EN4cute5tupleIJNS5_1CILi1EEES8_S8_EEENS6_IJNS7_ILi64EEENS7_ILi128EEENS7_ILi96EEEEEENS_6half_tEfNS_4arch4Sm90ELb1ELb0ELb0ELb0ELb1ELb1ELb0ELb0ELi2ELi1ELi2ELi1ELb1EEENS1_24CollectiveEpilogueBwdGQAISD_fSG_Li256ELb0ELb1EEENS1_25SingleTileBwdLPTSchedulerILb0ELi128ELb1EEEEEEEEEvNT_6ParamsE:
	.zero		2432


//--------------------- .nv.constant0._ZN7cutlass13device_kernelIN5flash22FlashAttnBwdPreprocessIN4cute5tupleIJNS3_1CILi64EEENS5_ILi96EEEEEENS_6half_tEfNS_4arch4Sm90ELb1ELb0EEEEEvNT_6ParamsE --------------------------
	.section	.nv.constant0._ZN7cutlass13device_kernelIN5flash22FlashAttnBwdPreprocessIN4cute5tupleIJNS3_1CILi64EEENS5_ILi96EEEEEENS_6half_tEfNS_4arch4Sm90ELb1ELb0EEEEEvNT_6ParamsE,"a",@progbits
	.sectionflags	@""
	.align	4
.nv.constant0._ZN7cutlass13device_kernelIN5flash22FlashAttnBwdPreprocessIN4cute5tupleIJNS3_1CILi64EEENS5_ILi96EEEEEENS_6half_tEfNS_4arch4Sm90ELb1ELb0EEEEEvNT_6ParamsE:
	.zero		768


//--------------------- .nv.constant0._ZN7cutlass13device_kernelIN5flash11enable_sm90INS1_16FlashAttnBwdSm90INS1_25CollectiveMainloopBwdSm90ILi2ELi2ELi2EN4cute5tupleIJNS5_1CILi1EEES8_S8_EEENS6_IJNS7_ILi64EEENS7_ILi128EEENS7_ILi96EEEEEENS_6half_tEfNS_4arch4Sm90ELb1ELb0ELb0ELb1ELb0ELb1ELb0ELb0ELi2ELi1ELi2ELi1ELb1EEENS1_21CollectiveEpilogueBwdISD_SE_SG_Li256ELb1ELb0ELi1EEENS1_25SingleTileBwdLPTSchedulerILb1ELi128ELb0EEEEEEEEEvNT_6ParamsE --------------------------
	.section	.nv.constant0._ZN7cutlass13device_kernelIN5flash11enable_sm90INS1_16FlashAttnBwdSm90INS1_25CollectiveMainloopBwdSm90ILi2ELi2ELi2EN4cute5tupleIJNS5_1CILi1EEES8_S8_EEENS6_IJNS7_ILi64EEENS7_ILi128EEENS7_ILi96EEEEEENS_6half_tEfNS_4arch4Sm90ELb1ELb0ELb0ELb1ELb0ELb1ELb0ELb0ELi2ELi1ELi2ELi1ELb1EEENS1_21CollectiveEpilogueBwdISD_SE_SG_Li256ELb1ELb0ELi1EEENS1_25SingleTileBwdLPTSchedulerILb1ELi128ELb0EEEEEEEEEvNT_6ParamsE,"a",@progbits
	.sectionflags	@""
	.align	4
.nv.constant0._ZN7cutlass13device_kernelIN5flash11enable_sm90INS1_16FlashAttnBwdSm90INS1_25CollectiveMainloopBwdSm90ILi2ELi2ELi2EN4cute5tupleIJNS5_1CILi1EEES8_S8_EEENS6_IJNS7_ILi64EEENS7_ILi128EEENS7_ILi96EEEEEENS_6half_tEfNS_4arch4Sm90ELb1ELb0ELb0ELb1ELb0ELb1ELb0ELb0ELi2ELi1ELi2ELi1ELb1EEENS1_21CollectiveEpilogueBwdISD_SE_SG_Li256ELb1ELb0ELi1EEENS1_25SingleTileBwdLPTSchedulerILb1ELi128ELb0EEEEEEEEEvNT_6ParamsE:
	.zero		2304


//--------------------- .nv.constant0._ZN7cutlass13device_kernelIN5flash11enable_sm90INS1_16FlashAttnBwdSm90INS1_25CollectiveMainloopBwdSm90ILi2ELi2ELi2EN4cute5tupleIJNS5_1CILi1EEES8_S8_EEENS6_IJNS7_ILi64EEENS7_ILi128EEENS7_ILi96EEEEEENS_6half_tEfNS_4arch4Sm90ELb1ELb0ELb0ELb1ELb1ELb1ELb0ELb0ELi2ELi1ELi2ELi1ELb1EEENS1_21CollectiveEpilogueBwdISD_SE_SG_Li256ELb1ELb0ELi1EEENS1_25SingleTileBwdLPTSchedulerILb1ELi128ELb1EEEEEEEEEvNT_6ParamsE --------------------------
	.section	.nv.constant0._ZN7cutlass13device_kernelIN5flash11enable_sm90INS1_16FlashAttnBwdSm90INS1_25CollectiveMainloopBwdSm90ILi2ELi2ELi2EN4cute5tupleIJNS5_1CILi1EEES8_S8_EEENS6_IJNS7_ILi64EEENS7_ILi128EEENS7_ILi96EEEEEENS_6half_tEfNS_4arch4Sm90ELb1ELb0ELb0ELb1ELb1ELb1ELb0ELb0ELi2ELi1ELi2ELi1ELb1EEENS1_21CollectiveEpilogueBwdISD_SE_SG_Li256ELb1ELb0ELi1EEENS1_25SingleTileBwdLPTSchedulerILb1ELi128ELb1EEEEEEEEEvNT_6ParamsE,"a",@progbits
	.sectionflags	@""
	.align	4
.nv.constant0._ZN7cutlass13device_kernelIN5flash11enable_sm90INS1_16FlashAttnBwdSm90INS1_25CollectiveMainloopBwdSm90ILi2ELi2ELi2EN4cute5tupleIJNS5_1CILi1EEES8_S8_EEENS6_IJNS7_ILi64EEENS7_ILi128EEENS7_ILi96EEEEEENS_6half_tEfNS_4arch4Sm90ELb1ELb0ELb0ELb1ELb1ELb1ELb0ELb0ELi2ELi1ELi2ELi1ELb1EEENS1_21CollectiveEpilogueBwdISD_SE_SG_Li256ELb1ELb0ELi1EEENS1_25SingleTileBwdLPTSchedulerILb1ELi128ELb1EEEEEEEEEvNT_6ParamsE:
	.zero		2304


//--------------------- .nv.constant0._ZN7cutlass13device_kernelIN5flash11enable_sm90INS1_16FlashAttnBwdSm90INS1_25CollectiveMainloopBwdSm90ILi2ELi2ELi2EN4cute5tupleIJNS5_1CILi1EEES8_S8_EEENS6_IJNS7_ILi64EEENS7_ILi128EEENS7_ILi96EEEEEENS_6half_tEfNS_4arch4Sm90ELb1ELb0ELb0ELb1ELb0ELb1ELb0ELb0ELi2ELi1ELi2ELi1ELb1EEENS1_24CollectiveEpilogueBwdGQAISD_fSG_Li256ELb1ELb0EEENS1_25SingleTileBwdLPTSchedulerILb1ELi128ELb0EEEEEEEEEvNT_6ParamsE --------------------------
	.section	.nv.constant0._ZN7cutlass13device_kernelIN5flash11enable_sm90INS1_16FlashAttnBwdSm90INS1_25CollectiveMainloopBwdSm90ILi2ELi2ELi2EN4cute5tupleIJNS5_1CILi1EEES8_S8_EEENS6_IJNS7_ILi64EEENS7_ILi128EEENS7_ILi96EEEEEENS_6half_tEfNS_4arch4Sm90ELb1ELb0ELb0ELb1ELb0ELb1ELb0ELb0ELi2ELi1ELi2ELi1ELb1EEENS1_24CollectiveEpilogueBwdGQAISD_fSG_Li256ELb1ELb0EEENS1_25SingleTileBwdLPTSchedulerILb1ELi128ELb0EEEEEEEEEvNT_6ParamsE,"a",@progbits
	.sectionflags	@""
	.align	4
.nv.constant0._ZN7cutlass13device_kernelIN5flash11enable_sm90INS1_16FlashAttnBwdSm90INS1_25CollectiveMainloopBwdSm90ILi2ELi2ELi2EN4cute5tupleIJNS5_1CILi1EEES8_S8_EEENS6_IJNS7_ILi64EEENS7_ILi128EEENS7_ILi96EEEEEENS_6half_tEfNS_4arch4Sm90ELb1ELb0ELb0ELb1ELb0ELb1ELb0ELb0ELi2ELi1ELi2ELi1ELb1EEENS1_24CollectiveEpilogueBwdGQAISD_fSG_Li256ELb1ELb0EEENS1_25SingleTileBwdLPTSchedulerILb1ELi128ELb0EEEEEEEEEvNT_6ParamsE:
	.zero		2432


//--------------------- .nv.constant0._ZN7cutlass13device_kernelIN5flash32FlashAttnBwdPostprocessConvertdQIN4cute5tupleIJNS3_1CILi128EEENS5_ILi96EEEEEENS_6half_tEfNS_4arch4Sm90ELi256ENS3_8TiledMMAINS3_8MMA_AtomIJNS3_4SM904GMMA25MMA_64x96x16_F32F16F16_RSILNSF_5MajorE0ELSH_1ELNSF_7ScaleInE1ELSI_1EEEEEENS3_6LayoutINS4_IJNS5_ILi2EEENS5_ILi1EEESN_EEENS4_IJSN_NS5_ILi0EEESP_EEEEENS4_IJNS3_10UnderscoreESS_SS_EEEEELb0EEEEEvNT_6ParamsE --------------------------
	.section	.nv.constant0._ZN7cutlass13device_kernelIN5flash32FlashAttnBwdPostprocessConvertdQIN4cute5tupleIJNS3_1CILi128EEENS5_ILi96EEEEEENS_6half_tEfNS_4arch4Sm90ELi256ENS3_8TiledMMAINS3_8MMA_AtomIJNS3_4SM904GMMA25MMA_64x96x16_F32F16F16_RSILNSF_5MajorE0ELSH_1ELNSF_7ScaleInE1ELSI_1EEEEEENS3_6LayoutINS4_IJNS5_ILi2EEENS5_ILi1EEESN_EEENS4_IJSN_NS5_ILi0EEESP_EEEEENS4_IJNS3_10UnderscoreESS_SS_EEEEELb0EEEEEvNT_6ParamsE,"a",@progbits
	.sectionflags	@""
	.align	4
.nv.constant0._ZN7cutlass13device_kernelIN5flash32FlashAttnBwdPostprocessConvertdQIN4cute5tupleIJNS3_1CILi128EEENS5_ILi96EEEEEENS_6half_tEfNS_4arch4Sm90ELi256ENS3_8TiledMMAINS3_8MMA_AtomIJNS3_4SM904GMMA25MMA_64x96x16_F32F16F16_RSILNSF_5MajorE0ELSH_1ELNSF_7ScaleInE1ELSI_1EEEEEENS3_6LayoutINS4_IJNS5_ILi2EEENS5_ILi1EEESN_EEENS4_IJSN_NS5_ILi0EEESP_EEEEENS4_IJNS3_10UnderscoreESS_SS_EEEEELb0EEEEEvNT_6ParamsE:
	.zero		640


//--------------------- .nv.constant0._ZN7cutlass13device_kernelIN5flash32FlashAttnBwdPostprocessConvertdQIN4cute5tupleIJNS3_1CILi64EEENS5_ILi96EEEEEENS_6half_tEfNS_4arch4Sm90ELi256ENS3_8TiledMMAINS3_8MMA_AtomIJNS3_4SM904GMMA25MMA_64x16x16_F32F16F16_SSILNSF_5MajorE0ELSH_1ELNSF_7ScaleInE1ELSI_1EEEEEENS3_6LayoutINS4_IJNS5_ILi1EEENS5_ILi2EEESM_EEENS4_IJNS5_ILi0EEESM_SP_EEEEENS4_IJNS3_10UnderscoreESS_SS_EEEEELb0EEEEEvNT_6ParamsE --------------------------
	.section	.nv.constant0._ZN7cutlass13device_kernelIN5flash32FlashAttnBwdPostprocessConvertdQIN4cute5tupleIJNS3_1CILi64EEENS5_ILi96EEEEEENS_6half_tEfNS_4arch4Sm90ELi256ENS3_8TiledMMAINS3_8MMA_AtomIJNS3_4SM904GMMA25MMA_64x16x16_F32F16F16_SSILNSF_5MajorE0ELSH_1ELNSF_7ScaleInE1ELSI_1EEEEEENS3_6LayoutINS4_IJNS5_ILi1EEENS5_ILi2EEESM_EEENS4_IJNS5_ILi0EEESM_SP_EEEEENS4_IJNS3_10UnderscoreESS_SS_EEEEELb0EEEEEvNT_6ParamsE,"a",@progbits
	.sectionflags	@""
	.align	4
.nv.constant0._ZN7cutlass13device_kernelIN5flash32FlashAttnBwdPostprocessConvertdQIN4cute5tupleIJNS3_1CILi64EEENS5_ILi96EEEEEENS_6half_tEfNS_4arch4Sm90ELi256ENS3_8TiledMMAINS3_8MMA_AtomIJNS3_4SM904GMMA25MMA_64x16x16_F32F16F16_SSILNSF_5MajorE0ELSH_1ELNSF_7ScaleInE1ELSI_1EEEEEENS3_6LayoutINS4_IJNS5_ILi1EEENS5_ILi2EEESM_EEENS4_IJNS5_ILi0EEESM_SP_EEEEENS4_IJNS3_10UnderscoreESS_SS_EEEEELb0EEEEEvNT_6ParamsE:
	.zero		640


//--------------------- .nv.constant0._ZN7cutlass13device_kernelIN5flash11enable_sm90INS1_16FlashAttnBwdSm90INS1_25CollectiveMainloopBwdSm90ILi2ELi2ELi2EN4cute5tupleIJNS5_1CILi1EEES8_S8_EEENS6_IJNS7_ILi64EEENS7_ILi128EEENS7_ILi96EEEEEENS_6half_tEfNS_4arch4Sm90ELb1ELb0ELb0ELb1ELb1ELb1ELb0ELb0ELi2ELi1ELi2ELi1ELb1EEENS1_24CollectiveEpilogueBwdGQAISD_fSG_Li256ELb1ELb1EEENS1_25SingleTileBwdLPTSchedulerILb1ELi128ELb1EEEEEEEEEvNT_6ParamsE --------------------------
	.section	.nv.constant0._ZN7cutlass13device_kernelIN5flash11enable_sm90INS1_16FlashAttnBwdSm90INS1_25CollectiveMainloopBwdSm90ILi2ELi2ELi2EN4cute5tupleIJNS5_1CILi1EEES8_S8_EEENS6_IJNS7_ILi64EEENS7_ILi128EEENS7_ILi96EEEEEENS_6half_tEfNS_4arch4Sm90ELb1ELb0ELb0ELb1ELb1ELb1ELb0ELb0ELi2ELi1ELi2ELi1ELb1EEENS1_24CollectiveEpilogueBwdGQAISD_fSG_Li256ELb1ELb1EEENS1_25SingleTileBwdLPTSchedulerILb1ELi128ELb1EEEEEEEEEvNT_6ParamsE,"a",@progbits
	.sectionflags	@""
	.align	4
.nv.constant0._ZN7cutlass13device_kernelIN5flash11enable_sm90INS1_16FlashAttnBwdSm90INS1_25CollectiveMainloopBwdSm90ILi2ELi2ELi2EN4cute5tupleIJNS5_1CILi1EEES8_S8_EEENS6_IJNS7_ILi64EEENS7_ILi128EEENS7_ILi96EEEEEENS_6half_tEfNS_4arch4Sm90ELb1ELb0ELb0ELb1ELb1ELb1ELb0ELb0ELi2ELi1ELi2ELi1ELb1EEENS1_24CollectiveEpilogueBwdGQAISD_fSG_Li256ELb1ELb1EEENS1_25SingleTileBwdLPTSchedulerILb1ELi128ELb1EEEEEEEEEvNT_6ParamsE:
	.zero		2432


//--------------------- .nv.constant0._ZN7cutlass13device_kernelIN5flash22FlashAttnBwdPreprocessIN4cute5tupleIJNS3_1CILi64EEENS5_ILi96EEEEEENS_6half_tEfNS_4arch4Sm90ELb1ELb1EEEEEvNT_6ParamsE --------------------------
	.section	.nv.constant0._ZN7cutlass13device_kernelIN5flash22FlashAttnBwdPreprocessIN4cute5tupleIJNS3_1CILi64EEENS5_ILi96EEEEEENS_6half_tEfNS_4arch4Sm90ELb1ELb1EEEEEvNT_6ParamsE,"a",@progbits
	.sectionflags	@""
	.align	4
.nv.constant0._ZN7cutlass13device_kernelIN5flash22FlashAttnBwdPreprocessIN4cute5tupleIJNS3_1CILi64EEENS5_ILi96EEEEEENS_6half_tEfNS_4arch4Sm90ELb1ELb1EEEEEvNT_6ParamsE:
	.zero		768


//--------------------- SYMBOLS --------------------------

	.type		.nv.reservedSmem.offset0,@object
	.size		.nv.reservedSmem.offset0,0x4
	.type		__assertfail,@function
